def matmul_kernel(
    a_ptr,
    b_ptr,
    c_ptr,
    M,
    N,
    K,
    stride_am,
    stride_ak,
    stride_bk,
    stride_bn,
    stride_cm,
    stride_cn,
    BLOCK_M: tl.constexpr,
    BLOCK_N: tl.constexpr,
    BLOCK_K: tl.constexpr,
    GROUP_M: tl.constexpr,
):
    pid = tl.program_id(axis=0)
    num_pid_m = tl.cdiv(M, BLOCK_M)
    num_pid_n = tl.cdiv(N, BLOCK_N)
    num_pid_in_group = GROUP_M * num_pid_n
    group_id = pid // num_pid_in_group
    first_pid_m = group_id * GROUP_M
    group_size_m = min(num_pid_m - first_pid_m, GROUP_M)
    pid_m = first_pid_m + ((pid % num_pid_in_group) % group_size_m)
    pid_n = (pid % num_pid_in_group) // group_size_m

    offs_am = (pid_m * BLOCK_M + tl.arange(0, BLOCK_M)) % M
    offs_bn = (pid_n * BLOCK_N + tl.arange(0, BLOCK_N)) % N
    offs_k = tl.arange(0, BLOCK_K)
    a_ptrs = a_ptr + offs_am[:, None] * stride_am + offs_k[None, :] * stride_ak
    b_ptrs = b_ptr + offs_k[:, None] * stride_bk + offs_bn[None, :] * stride_bn

    acc = tl.zeros((BLOCK_M, BLOCK_N), dtype=tl.float32)
    for kk in range(0, tl.cdiv(K, BLOCK_K)):
        a = tl.load(a_ptrs, mask=offs_k[None, :] < K - kk * BLOCK_K, other=0.0)
        b = tl.load(b_ptrs, mask=offs_k[:, None] < K - kk * BLOCK_K, other=0.0)
        acc = tl.dot(a, b, acc)
        a_ptrs += BLOCK_K * stride_ak
        b_ptrs += BLOCK_K * stride_bk

    c = acc.to(c_ptr.dtype.element_ty)
    offs_cm = pid_m * BLOCK_M + tl.arange(0, BLOCK_M)
    offs_cn = pid_n * BLOCK_N + tl.arange(0, BLOCK_N)
    c_ptrs = c_ptr + offs_cm[:, None] * stride_cm + offs_cn[None, :] * stride_cn
    mask = (offs_cm[:, None] < M) & (offs_cn[None, :] < N)
    tl.store(c_ptrs, c, mask=mask)

# config = {"BLOCK_K": 128, "BLOCK_M": 64, "BLOCK_N": 256, "GROUP_M": 8, "arch": "sm_100", "dtype": "fp32", "num_ctas": 1, "num_stages": 3, "num_warps": 16}
# arch = sm_100


// ===== COMPILED SASS (sm_100a) =====

	.target	sm_100a

	.elftype	@"ET_EXEC"


//--------------------- .note.nv.tkinfo           --------------------------
	.section	.note.nv.tkinfo,"",@"SHT_NOTE"
	.sectionflags	@"SHF_NOTE_NV_TKINFO"
	.tkinfo
        /*0018*/ 	.word	0x00000081
        /*0030*/ 	.string	""
        /*0030*/ 	.string	"ptxas-blackwell"
        /*0030*/ 	.string	"Cuda compilation tools, release 12.9, V12.9.86"
        /*0030*/ 	.string	"Build cuda_12.9.r12.9/compiler.36037853_0"
        /*0030*/ 	.string	"-v  -suppress-debug-info  -lineinfo  -arch sm_100a "



//--------------------- .note.nv.cuver            --------------------------
	.section	.note.nv.cuver,"",@"SHT_NOTE"
	.sectionflags	@"SHF_NOTE_NV_CUVER"
        /*0018*/ 	.short	0x0001
        /*001a*/ 	.short	0x0064
        /*001c*/ 	.short	0x0001
        /*001e*/ 	.short	0x0000
        /*0020*/ 	.short	0x0001
        /*0022*/ 	.short	0x0000


//--------------------- .nv.info                  --------------------------
	.section	.nv.info,"",@"SHT_CUDA_INFO"
	.align	4


	//----- nvinfo : EIATTR_REGCOUNT
	.align		4
        /*0000*/ 	.byte	0x04, 0x2f
        /*0002*/ 	.short	(.L_1 - .L_0)
	.align		4
.L_0:
        /*0004*/ 	.word	index@(matmul_kernel)
        /*0008*/ 	.word	0x00000040


	//----- nvinfo : EIATTR_FRAME_SIZE
	.align		4
.L_1:
        /*000c*/ 	.byte	0x04, 0x11
        /*000e*/ 	.short	(.L_3 - .L_2)
	.align		4
.L_2:
        /*0010*/ 	.word	index@(matmul_kernel)
        /*0014*/ 	.word	0x00000668


	//----- nvinfo : EIATTR_MIN_STACK_SIZE
	.align		4
.L_3:
        /*0018*/ 	.byte	0x04, 0x12
        /*001a*/ 	.short	(.L_5 - .L_4)
	.align		4
.L_4:
        /*001c*/ 	.word	index@(matmul_kernel)
        /*0020*/ 	.word	0x00000668
.L_5:


//--------------------- .nv.info.matmul_kernel    --------------------------
	.section	.nv.info.matmul_kernel,"",@"SHT_CUDA_INFO"
	.sectionflags	@""
	.align	4


	//----- nvinfo : EIATTR_CUDA_API_VERSION
	.align		4
        /*0000*/ 	.byte	0x04, 0x37
        /*0002*/ 	.short	(.L_7 - .L_6)
.L_6:
        /*0004*/ 	.word	0x00000081


	//----- nvinfo : EIATTR_KPARAM_INFO
	.align		4
.L_7:
        /*0008*/ 	.byte	0x04, 0x17
        /*000a*/ 	.short	(.L_9 - .L_8)
.L_8:
        /*000c*/ 	.word	0x00000000
        /*0010*/ 	.short	0x000d
        /*0012*/ 	.short	0x0048
        /*0014*/ 	.byte	0x00, 0xf4, 0x21, 0x00


	//----- nvinfo : EIATTR_KPARAM_INFO
	.align		4
.L_9:
        /*0018*/ 	.byte	0x04, 0x17
        /*001a*/ 	.short	(.L_11 - .L_10)
.L_10:
        /*001c*/ 	.word	0x00000000
        /*0020*/ 	.short	0x000c
        /*0022*/ 	.short	0x0040
        /*0024*/ 	.byte	0x00, 0xf4, 0x21, 0x00


	//----- nvinfo : EIATTR_KPARAM_INFO
	.align		4
.L_11:
        /*0028*/ 	.byte	0x04, 0x17
        /*002a*/ 	.short	(.L_13 - .L_12)
.L_12:
        /*002c*/ 	.word	0x00000000
        /*0030*/ 	.short	0x000b
        /*0032*/ 	.short	0x0038
        /*0034*/ 	.byte	0x00, 0xf0, 0x11, 0x00


	//----- nvinfo : EIATTR_KPARAM_INFO
	.align		4
.L_13:
        /*0038*/ 	.byte	0x04, 0x17
        /*003a*/ 	.short	(.L_15 - .L_14)
.L_14:
        /*003c*/ 	.word	0x00000000
        /*0040*/ 	.short	0x000a
        /*0042*/ 	.short	0x0034
        /*0044*/ 	.byte	0x00, 0xf0, 0x11, 0x00


	//----- nvinfo : EIATTR_KPARAM_INFO
	.align		4
.L_15:
        /*0048*/ 	.byte	0x04, 0x17
        /*004a*/ 	.short	(.L_17 - .L_16)
.L_16:
        /*004c*/ 	.word	0x00000000
        /*0050*/ 	.short	0x0009
        /*0052*/ 	.short	0x0030
        /*0054*/ 	.byte	0x00, 0xf0, 0x11, 0x00


	//----- nvinfo : EIATTR_KPARAM_INFO
	.align		4
.L_17:
        /*0058*/ 	.byte	0x04, 0x17
        /*005a*/ 	.short	(.L_19 - .L_18)
.L_18:
        /*005c*/ 	.word	0x00000000
        /*0060*/ 	.short	0x0008
        /*0062*/ 	.short	0x002c
        /*0064*/ 	.byte	0x00, 0xf0, 0x11, 0x00


	//----- nvinfo : EIATTR_KPARAM_INFO
	.align		4
.L_19:
        /*0068*/ 	.byte	0x04, 0x17
        /*006a*/ 	.short	(.L_21 - .L_20)
.L_20:
        /*006c*/ 	.word	0x00000000
        /*0070*/ 	.short	0x0007
        /*0072*/ 	.short	0x0028
        /*0074*/ 	.byte	0x00, 0xf0, 0x11, 0x00


	//----- nvinfo : EIATTR_KPARAM_INFO
	.align		4
.L_21:
        /*0078*/ 	.byte	0x04, 0x17
        /*007a*/ 	.short	(.L_23 - .L_22)
.L_22:
        /*007c*/ 	.word	0x00000000
        /*0080*/ 	.short	0x0006
        /*0082*/ 	.short	0x0024
        /*0084*/ 	.byte	0x00, 0xf0, 0x11, 0x00


	//----- nvinfo : EIATTR_KPARAM_INFO
	.align		4
.L_23:
        /*0088*/ 	.byte	0x04, 0x17
        /*008a*/ 	.short	(.L_25 - .L_24)
.L_24:
        /*008c*/ 	.word	0x00000000
        /*0090*/ 	.short	0x0005
        /*0092*/ 	.short	0x0020
        /*0094*/ 	.byte	0x00, 0xf0, 0x11, 0x00


	//----- nvinfo : EIATTR_KPARAM_INFO
	.align		4
.L_25:
        /*0098*/ 	.byte	0x04, 0x17
        /*009a*/ 	.short	(.L_27 - .L_26)
.L_26:
        /*009c*/ 	.word	0x00000000
        /*00a0*/ 	.short	0x0004
        /*00a2*/ 	.short	0x001c
        /*00a4*/ 	.byte	0x00, 0xf0, 0x11, 0x00


	//----- nvinfo : EIATTR_KPARAM_INFO
	.align		4
.L_27:
        /*00a8*/ 	.byte	0x04, 0x17
        /*00aa*/ 	.short	(.L_29 - .L_28)
.L_28:
        /*00ac*/ 	.word	0x00000000
        /*00b0*/ 	.short	0x0003
        /*00b2*/ 	.short	0x0018
        /*00b4*/ 	.byte	0x00, 0xf0, 0x11, 0x00


	//----- nvinfo : EIATTR_KPARAM_INFO
	.align		4
.L_29:
        /*00b8*/ 	.byte	0x04, 0x17
        /*00ba*/ 	.short	(.L_31 - .L_30)
.L_30:
        /*00bc*/ 	.word	0x00000000
        /*00c0*/ 	.short	0x0002
        /*00c2*/ 	.short	0x0010
        /*00c4*/ 	.byte	0x00, 0xf4, 0x21, 0x00


	//----- nvinfo : EIATTR_KPARAM_INFO
	.align		4
.L_31:
        /*00c8*/ 	.byte	0x04, 0x17
        /*00ca*/ 	.short	(.L_33 - .L_32)
.L_32:
        /*00cc*/ 	.word	0x00000000
        /*00d0*/ 	.short	0x0001
        /*00d2*/ 	.short	0x0008
        /*00d4*/ 	.byte	0x00, 0xf4, 0x21, 0x00


	//----- nvinfo : EIATTR_KPARAM_INFO
	.align		4
.L_33:
        /*00d8*/ 	.byte	0x04, 0x17
        /*00da*/ 	.short	(.L_35 - .L_34)
.L_34:
        /*00dc*/ 	.word	0x00000000
        /*00e0*/ 	.short	0x0000
        /*00e2*/ 	.short	0x0000
        /*00e4*/ 	.byte	0x00, 0xf4, 0x21, 0x00


	//----- nvinfo : EIATTR_SPARSE_MMA_MASK
	.align		4
.L_35:
        /*00e8*/ 	.byte	0x03, 0x50
        /*00ea*/ 	.short	0x0000


	//----- nvinfo : EIATTR_MAXREG_COUNT
	.align		4
        /*00ec*/ 	.byte	0x03, 0x1b
        /*00ee*/ 	.short	0x0080


	//----- nvinfo : EIATTR_NUM_BARRIERS
	.align		4
        /*00f0*/ 	.byte	0x02, 0x4c
        /*00f2*/ 	.byte	0x01
	.zero		1


	//----- nvinfo : EIATTR_ANNOTATIONS
	.align		4
        /*00f4*/ 	.byte	0x04, 0x55
        /*00f6*/ 	.short	(.L_37 - .L_36)


	//   ....[0]....
.L_36:
        /*00f8*/ 	.word	0x00000001
        /*00fc*/ 	.byte	0x90, 0x00, 0x00, 0x00, 0x01, 0x00, 0x00, 0x00, 0xb0, 0x05, 0x00, 0x00, 0x01, 0x00, 0x00, 0x00
        /* <DEDUP_REMOVED lines=760> */
        /*308c*/ 	.byte	0xa0, 0x23, 0x01, 0x00


	//----- nvinfo : EIATTR_VRC_CTA_INIT_COUNT
	.align		4
.L_37:
        /*3090*/ 	.byte	0x02, 0x4a
	.zero		1
	.zero		1


	//----- nvinfo : EIATTR_EXIT_INSTR_OFFSETS
	.align		4
        /*3094*/ 	.byte	0x04, 0x1c
        /*3096*/ 	.short	(.L_39 - .L_38)


	//   ....[0]....
.L_38:
        /*3098*/ 	.word	0x00012c40


	//   ....[1]....
        /*309c*/ 	.word	0x00012c60


	//----- nvinfo : EIATTR_REQNTID
	.align		4
.L_39:
        /*30a0*/ 	.byte	0x04, 0x10
        /*30a2*/ 	.short	(.L_41 - .L_40)
.L_40:
        /*30a4*/ 	.word	0x00000200
        /*30a8*/ 	.word	0x00000001
        /*30ac*/ 	.word	0x00000001


	//----- nvinfo : EIATTR_CBANK_PARAM_SIZE
	.align		4
.L_41:
        /*30b0*/ 	.byte	0x03, 0x19
        /*30b2*/ 	.short	0x0050


	//----- nvinfo : EIATTR_PARAM_CBANK
	.align		4
        /*30b4*/ 	.byte	0x04, 0x0a
        /*30b6*/ 	.short	(.L_43 - .L_42)
	.align		4
.L_42:
        /*30b8*/ 	.word	index@(.nv.constant0.matmul_kernel)
        /*30bc*/ 	.short	0x0380
        /*30be*/ 	.short	0x0050


	//----- nvinfo : EIATTR_SW_WAR
	.align		4
.L_43:
        /*30c0*/ 	.byte	0x04, 0x36
        /*30c2*/ 	.short	(.L_45 - .L_44)
.L_44:
        /*30c4*/ 	.word	0x00000008
.L_45:


//--------------------- .nv.compat                --------------------------
	.section	.nv.compat,"",@"SHT_CUDA_COMPAT_INFO"
	.align	4
        /*0000*/ 	.byte	0x02, 0x02, 0x01, 0x00, 0x02, 0x05, 0x05, 0x00, 0x02, 0x03, 0x00, 0x00, 0x02, 0x06, 0x01, 0x00


//--------------------- .nv.callgraph             --------------------------
	.section	.nv.callgraph,"",@"SHT_CUDA_CALLGRAPH"
	.align	4
	.sectionentsize	8
	.align		4
        /*0000*/ 	.word	0x00000000
	.align		4
        /*0004*/ 	.word	0xffffffff
	.align		4
        /*0008*/ 	.word	0x00000000
	.align		4
        /*000c*/ 	.word	0xfffffffe
	.align		4
        /*0010*/ 	.word	0x00000000
	.align		4
        /*0014*/ 	.word	0xfffffffd
	.align		4
        /*0018*/ 	.word	0x00000000
	.align		4
        /*001c*/ 	.word	0xfffffffc


//--------------------- .text.matmul_kernel       --------------------------
	.section	.text.matmul_kernel,"ax",@progbits
	.align	128
        .global         matmul_kernel
        .type           matmul_kernel,@function
        .size           matmul_kernel,(.L_x_3 - matmul_kernel)
        .other          matmul_kernel,@"STO_CUDA_ENTRY STV_DEFAULT"
matmul_kernel:
.text.matmul_kernel:
[----:B------:R-:W1:Y:S08]  /*0000*/  LDC R1, c[0x0][0x37c] ;  /* 0x0000df00ff017b82 */ /* 0x000e700000000800 */
[----:B------:R-:W2:Y:S01]  /*0010*/  LDC.64 R2, c[0x0][0x398] ;  /* 0x0000e600ff027b82 */ /* 0x000ea20000000a00 */
[----:B-1----:R-:W-:Y:S01]  /*0020*/  VIADD R1, R1, 0xfffff998 ;  /* 0xfffff99801017836 */ /* 0x002fe20000000000 */
[----:B------:R-:W1:Y:S01]  /*0030*/  S2R R7, SR_CTAID.X ;  /* 0x0000000000077919 */ /* 0x000e620000002500 */
[----:B------:R-:W3:Y:S01]  /*0040*/  LDCU.128 UR20, c[0x0][0x3a0] ;  /* 0x00007400ff1477ac */ /* 0x000ee20008000c00 */
[----:B------:R-:W4:Y:S01]  /*0050*/  LDCU UR10, c[0x0][0x3a0] ;  /* 0x00007400ff0a77ac */ /* 0x000f220008000800 */
[----:B------:R-:W5:Y:S01]  /*0060*/  LDCU.128 UR16, c[0x0][0x380] ;  /* 0x00007000ff1077ac */ /* 0x000f620008000c00 */
[----:B------:R-:W1:Y:S01]  /*0070*/  LDCU UR6, c[0x0][0x3b0] ;  /* 0x00007600ff0677ac */ /* 0x000e620008000800 */
[----:B--2---:R-:W-:Y:S01]  /*0080*/  IMAD.MOV.U32 R12, RZ, RZ, R3 ;  /* 0x000000ffff0c7224 */ /* 0x004fe200078e0003 */
[----:B------:R2:W-:Y:S01]  /*0090*/  STL.64 [R1+0x238], R2 ;  /* 0x0002380201007387 */ /* 0x0005e20000100a00 */
[----:B------:R-:W-:-:S02]  /*00a0*/  IMAD.MOV.U32 R11, RZ, RZ, R2 ;  /* 0x000000ffff0b7224 */ /* 0x000fc400078e0002 */
[----:B------:R-:W-:Y:S01]  /*00b0*/  VIADD R0, R12, 0xff ;  /* 0x000000ff0c007836 */ /* 0x000fe20000000000 */
[----:B-1----:R-:W-:-:S04]  /*00c0*/  IABS R8, R7 ;  /* 0x0000000700087213 */ /* 0x002fc80000000000 */
[----:B--2---:R-:W-:-:S04]  /*00d0*/  SHF.R.S32.HI R3, RZ, 0x1f, R0 ;  /* 0x0000001fff037819 */ /* 0x004fc80000011400 */
[----:B------:R-:W-:-:S04]  /*00e0*/  LEA.HI R3, R3, R0, RZ, 0x8 ;  /* 0x0000000003037211 */ /* 0x000fc800078f40ff */
[----:B------:R-:W-:-:S05]  /*00f0*/  SHF.R.S32.HI R3, RZ, 0x8, R3 ;  /* 0x00000008ff037819 */ /* 0x000fca0000011403 */
[----:B------:R-:W-:-:S05]  /*0100*/  IMAD.SHL.U32 R6, R3, 0x8, RZ ;  /* 0x0000000803067824 */ /* 0x000fca00078e00ff */
[-C--:B------:R-:W-:Y:S02]  /*0110*/  IABS R5, R6.reuse ;  /* 0x0000000600057213 */ /* 0x080fe40000000000 */
[----:B------:R-:W-:Y:S02]  /*0120*/  IABS R10, R6 ;  /* 0x00000006000a7213 */ /* 0x000fe40000000000 */
[----:B------:R-:W1:Y:S08]  /*0130*/  I2F.RP R0, R5 ;  /* 0x0000000500007306 */ /* 0x000e700000209400 */
[----:B-1----:R-:W1:Y:S02]  /*0140*/  MUFU.RCP R0, R0 ;  /* 0x0000000000007308 */ /* 0x002e640000001000 */
[----:B-1----:R-:W-:-:S02]  /*0150*/  VIADD R2, R0, 0xffffffe ;  /* 0x0ffffffe00027836 */ /* 0x002fc40000000000 */
[----:B------:R-:W-:-:S04]  /*0160*/  IMAD.MOV R0, RZ, RZ, -R10 ;  /* 0x000000ffff007224 */ /* 0x000fc800078e0a0a */
[----:B------:R1:W2:Y:S02]  /*0170*/  F2I.FTZ.U32.TRUNC.NTZ R3, R2 ;  /* 0x0000000200037305 */ /* 0x0002a4000021f000 */
[----:B-1----:R-:W-:Y:S02]  /*0180*/  IMAD.MOV.U32 R2, RZ, RZ, RZ ;  /* 0x000000ffff027224 */ /* 0x002fe400078e00ff */
[----:B--2---:R-:W-:-:S04]  /*0190*/  IMAD.MOV R4, RZ, RZ, -R3 ;  /* 0x000000ffff047224 */ /* 0x004fc800078e0a03 */
[----:B------:R-:W-:Y:S02]  /*01a0*/  IMAD R9, R4, R5, RZ ;  /* 0x0000000504097224 */ /* 0x000fe400078e02ff */
[----:B------:R-:W-:Y:S02]  /*01b0*/  IMAD.MOV.U32 R4, RZ, RZ, R8 ;  /* 0x000000ffff047224 */ /* 0x000fe400078e0008 */
[----:B------:R-:W-:-:S06]  /*01c0*/  IMAD.HI.U32 R3, R3, R9, R2 ;  /* 0x0000000903037227 */ /* 0x000fcc00078e0002 */
[----:B------:R-:W-:-:S04]  /*01d0*/  IMAD.HI.U32 R3, R3, R4, RZ ;  /* 0x0000000403037227 */ /* 0x000fc800078e00ff */
[----:B------:R-:W-:-:S05]  /*01e0*/  IMAD R0, R3, R0, R4 ;  /* 0x0000000003007224 */ /* 0x000fca00078e0204 */
[----:B------:R-:W-:-:S13]  /*01f0*/  ISETP.GT.U32.AND P1, PT, R5, R0, PT ;  /* 0x000000000500720c */ /* 0x000fda0003f24070 */
[----:B------:R-:W-:Y:S02]  /*0200*/  @!P1 IMAD.IADD R0, R0, 0x1, -R5 ;  /* 0x0000000100009824 */ /* 0x000fe400078e0a05 */
[----:B------:R-:W-:Y:S01]  /*0210*/  @!P1 VIADD R3, R3, 0x1 ;  /* 0x0000000103039836 */ /* 0x000fe20000000000 */
[----:B------:R-:W-:Y:S02]  /*0220*/  ISETP.NE.AND P1, PT, R6, RZ, PT ;  /* 0x000000ff0600720c */ /* 0x000fe40003f25270 */
[----:B------:R-:W-:Y:S02]  /*0230*/  ISETP.GE.U32.AND P0, PT, R0, R5, PT ;  /* 0x000000050000720c */ /* 0x000fe40003f06070 */
[----:B------:R-:W-:-:S04]  /*0240*/  LOP3.LUT R0, R7, R6, RZ, 0x3c, !PT ;  /* 0x0000000607007212 */ /* 0x000fc800078e3cff */
[----:B------:R-:W-:Y:S01]  /*0250*/  ISETP.GE.AND P2, PT, R0, RZ, PT ;  /* 0x000000ff0000720c */ /* 0x000fe20003f46270 */
[----:B------:R-:W-:-:S06]  /*0260*/  VIADD R0, R11, 0x3f ;  /* 0x0000003f0b007836 */ /* 0x000fcc0000000000 */
[----:B------:R-:W-:-:S04]  /*0270*/  @P0 VIADD R3, R3, 0x1 ;  /* 0x0000000103030836 */ /* 0x000fc80000000000 */
[----:B------:R-:W-:Y:S01]  /*0280*/  IMAD.MOV.U32 R4, RZ, RZ, R3 ;  /* 0x000000ffff047224 */ /* 0x000fe200078e0003 */
[----:B------:R-:W-:-:S03]  /*0290*/  SHF.R.S32.HI R3, RZ, 0x1f, R0 ;  /* 0x0000001fff037819 */ /* 0x000fc60000011400 */
[----:B------:R-:W-:Y:S01]  /*02a0*/  @!P2 IMAD.MOV R4, RZ, RZ, -R4 ;  /* 0x000000ffff04a224 */ /* 0x000fe200078e0a04 */
[----:B------:R-:W-:Y:S02]  /*02b0*/  @!P1 LOP3.LUT R4, RZ, R6, RZ, 0x33, !PT ;  /* 0x00000006ff049212 */ /* 0x000fe400078e33ff */
[----:B------:R-:W-:-:S03]  /*02c0*/  LEA.HI R3, R3, R0, RZ, 0x6 ;  /* 0x0000000003037211 */ /* 0x000fc600078f30ff */
[----:B------:R-:W-:Y:S02]  /*02d0*/  IMAD.SHL.U32 R2, R4, 0x8, RZ ;  /* 0x0000000804027824 */ /* 0x000fe400078e00ff */
[----:B------:R-:W-:-:S03]  /*02e0*/  IMAD.MOV R4, RZ, RZ, -R4 ;  /* 0x000000ffff047224 */ /* 0x000fc600078e0a04 */
[----:B------:R-:W-:Y:S01]  /*02f0*/  LEA.HI.SX32 R3, R3, -R2, 0x1a ;  /* 0x8000000203037211 */ /* 0x000fe200078fd2ff */
[----:B------:R-:W-:-:S03]  /*0300*/  IMAD R6, R6, R4, R7 ;  /* 0x0000000406067224 */ /* 0x000fc600078e0207 */
[----:B------:R-:W-:Y:S02]  /*0310*/  VIMNMX R5, PT, PT, R3, 0x8, PT ;  /* 0x0000000803057848 */ /* 0x000fe40003fe0100 */
[----:B------:R-:W-:Y:S02]  /*0320*/  IABS R7, R6 ;  /* 0x0000000600077213 */ /* 0x000fe40000000000 */
        /* <DEDUP_REMOVED lines=9> */
[----:B------:R-:W-:-:S04]  /*03c0*/  IMAD R3, R3, R10, RZ ;  /* 0x0000000a03037224 */ /* 0x000fc800078e02ff */
[----:B------:R-:W-:Y:S01]  /*03d0*/  IMAD.HI.U32 R9, R9, R3, R8 ;  /* 0x0000000309097227 */ /* 0x000fe200078e0008 */
[----:B------:R-:W-:Y:S02]  /*03e0*/  IABS R3, R12 ;  /* 0x0000000c00037213 */ /* 0x000fe40000000000 */
[----:B------:R-:W1:Y:S03]  /*03f0*/  S2R R12, SR_TID.X ;  /* 0x00000000000c7919 */ /* 0x000e660000002100 */
[----:B------:R-:W-:Y:S02]  /*0400*/  IMAD.HI.U32 R4, R9, R7, RZ ;  /* 0x0000000709047227 */ /* 0x000fe400078e00ff */
[----:B------:R-:W2:Y:S02]  /*0410*/  I2F.RP R9, R3 ;  /* 0x0000000300097306 */ /* 0x000ea40000209400 */
[----:B------:R-:W-:Y:S01]  /*0420*/  IMAD R7, R4, R0, R7 ;  /* 0x0000000004077224 */ /* 0x000fe200078e0207 */
[----:B------:R-:W-:-:S04]  /*0430*/  IABS R0, R11 ;  /* 0x0000000b00007213 */ /* 0x000fc80000000000 */
[----:B------:R-:W-:Y:S01]  /*0440*/  ISETP.GT.U32.AND P1, PT, R10, R7, PT ;  /* 0x000000070a00720c */ /* 0x000fe20003f24070 */
[----:B------:R-:W3:Y:S08]  /*0450*/  I2F.RP R8, R0 ;  /* 0x0000000000087306 */ /* 0x000ef00000209400 */
[----:B--2---:R-:W2:Y:S04]  /*0460*/  MUFU.RCP R9, R9 ;  /* 0x0000000900097308 */ /* 0x004ea80000001000 */
[----:B------:R-:W-:-:S02]  /*0470*/  @!P1 IMAD.IADD R7, R7, 0x1, -R10 ;  /* 0x0000000107079824 */ /* 0x000fc400078e0a0a */
[----:B------:R-:W-:Y:S01]  /*0480*/  @!P1 VIADD R4, R4, 0x1 ;  /* 0x0000000104049836 */ /* 0x000fe20000000000 */
[----:B------:R-:W-:Y:S01]  /*0490*/  ISETP.NE.AND P1, PT, R5, RZ, PT ;  /* 0x000000ff0500720c */ /* 0x000fe20003f25270 */
[----:B---3--:R-:W3:Y:S01]  /*04a0*/  MUFU.RCP R8, R8 ;  /* 0x0000000800087308 */ /* 0x008ee20000001000 */
[----:B------:R-:W-:Y:S02]  /*04b0*/  ISETP.GE.U32.AND P0, PT, R7, R10, PT ;  /* 0x0000000a0700720c */ /* 0x000fe40003f06070 */
[----:B------:R-:W-:Y:S02]  /*04c0*/  LOP3.LUT R7, R6, R5, RZ, 0x3c, !PT ;  /* 0x0000000506077212 */ /* 0x000fe400078e3cff */
[----:B-1----:R-:W-:Y:S02]  /*04d0*/  SHF.R.U32.HI R57, RZ, 0x7, R12 ;  /* 0x00000007ff397819 */ /* 0x002fe4000001160c */
[----:B------:R-:W-:Y:S01]  /*04e0*/  ISETP.GE.AND P2, PT, R7, RZ, PT ;  /* 0x000000ff0700720c */ /* 0x000fe20003f46270 */
[----:B--2---:R-:W-:Y:S01]  /*04f0*/  VIADD R10, R9, 0xffffffe ;  /* 0x0ffffffe090a7836 */ /* 0x004fe20000000000 */
[----:B------:R-:W-:-:S03]  /*0500*/  SGXT.U32 R57, R57, 0x2 ;  /* 0x000000023939781a */ /* 0x000fc60000000000 */
[----:B------:R-:W1:Y:S02]  /*0510*/  F2I.FTZ.U32.TRUNC.NTZ R9, R10 ;  /* 0x0000000a00097305 */ /* 0x000e64000021f000 */
[----:B------:R-:W-:Y:S02]  /*0520*/  @P0 VIADD R4, R4, 0x1 ;  /* 0x0000000104040836 */ /* 0x000fe40000000000 */
[----:B---3--:R-:W-:Y:S02]  /*0530*/  VIADD R7, R8, 0xffffffe ;  /* 0x0ffffffe08077836 */ /* 0x008fe40000000000 */
[----:B------:R-:W-:Y:S02]  /*0540*/  IMAD.MOV.U32 R13, RZ, RZ, R4 ;  /* 0x000000ffff0d7224 */ /* 0x000fe400078e0004 */
[----:B------:R-:W-:Y:S02]  /*0550*/  IMAD.MOV.U32 R8, RZ, RZ, RZ ;  /* 0x000000ffff087224 */ /* 0x000fe400078e00ff */
[----:B------:R-:W-:Y:S01]  /*0560*/  @!P2 IMAD.MOV R13, RZ, RZ, -R13 ;  /* 0x000000ffff0da224 */ /* 0x000fe200078e0a0d */
[----:B------:R-:W-:Y:S01]  /*0570*/  @!P1 LOP3.LUT R13, RZ, R5, RZ, 0x33, !PT ;  /* 0x00000005ff0d9212 */ /* 0x000fe200078e33ff */
[----:B------:R-:W2:Y:S01]  /*0580*/  F2I.FTZ.U32.TRUNC.NTZ R7, R7 ;  /* 0x0000000700077305 */ /* 0x000ea2000021f000 */
[----:B-1----:R-:W-:-:S03]  /*0590*/  IMAD.MOV R4, RZ, RZ, -R9 ;  /* 0x000000ffff047224 */ /* 0x002fc600078e0a09 */
[----:B------:R-:W-:-:S05]  /*05a0*/  IMAD.SHL.U32 R11, R13, 0x100, RZ ;  /* 0x000001000d0b7824 */ /* 0x000fca00078e00ff */
[----:B------:R1:W-:Y:S01]  /*05b0*/  STL [R1+0x244], R11 ;  /* 0x0002440b01007387 */ /* 0x0003e20000100800 */
[----:B------:R-:W-:-:S04]  /*05c0*/  LOP3.LUT R57, R11, R57, RZ, 0xfc, !PT ;  /* 0x000000390b397212 */ /* 0x000fc800078efcff */
[C---:B------:R-:W-:Y:S02]  /*05d0*/  LOP3.LUT R15, R57.reuse, 0xfc, RZ, 0xfc, !PT ;  /* 0x000000fc390f7812 */ /* 0x040fe400078efcff */
[----:B------:R-:W-:Y:S02]  /*05e0*/  LOP3.LUT R16, R57, 0x4, RZ, 0xfc, !PT ;  /* 0x0000000439107812 */ /* 0x000fe400078efcff */
[----:B------:R-:W-:Y:S01]  /*05f0*/  IABS R14, R15 ;  /* 0x0000000f000e7213 */ /* 0x000fe20000000000 */
[----:B-1----:R-:W-:Y:S01]  /*0600*/  IMAD R11, R4, R3, RZ ;  /* 0x00000003040b7224 */ /* 0x002fe200078e02ff */
[----:B------:R-:W-:Y:S02]  /*0610*/  ISETP.GE.AND P5, PT, R15, RZ, PT ;  /* 0x000000ff0f00720c */ /* 0x000fe40003fa6270 */
[----:B------:R-:W-:Y:S01]  /*0620*/  ISETP.GE.AND P3, PT, R16, RZ, PT ;  /* 0x000000ff1000720c */ /* 0x000fe20003f66270 */
[----:B------:R-:W-:Y:S01]  /*0630*/  IMAD.HI.U32 R4, R9, R11, R8 ;  /* 0x0000000b09047227 */ /* 0x000fe200078e0008 */
[----:B------:R-:W-:-:S02]  /*0640*/  LOP3.LUT R8, R12, 0x180, RZ, 0xc0, !PT ;  /* 0x000001800c087812 */ /* 0x000fc400078ec0ff */
[----:B------:R-:W-:Y:S01]  /*0650*/  SHF.R.U32.HI R11, RZ, 0x1, R12 ;  /* 0x00000001ff0b7819 */ /* 0x000fe2000001160c */
[----:B------:R-:W-:Y:S01]  /*0660*/  IMAD.SHL.U32 R9, R12, 0x4, RZ ;  /* 0x000000040c097824 */ /* 0x000fe200078e00ff */
[----:B------:R-:W-:Y:S01]  /*0670*/  SHF.R.U32.HI R12, RZ, 0x3, R8 ;  /* 0x00000003ff0c7819 */ /* 0x000fe20000011608 */
[----:B------:R-:W-:Y:S01]  /*0680*/  IMAD.HI.U32 R8, R4, R14, RZ ;  /* 0x0000000e04087227 */ /* 0x000fe200078e00ff */
[----:B------:R-:W-:Y:S02]  /*0690*/  LOP3.LUT R15, R57, 0x20, RZ, 0xfc, !PT ;  /* 0x00000020390f7812 */ /* 0x000fe400078efcff */
[----:B------:R-:W-:Y:S01]  /*06a0*/  LOP3.LUT R10, R9, 0x7fc, RZ, 0xc0, !PT ;  /* 0x000007fc090a7812 */ /* 0x000fe200078ec0ff */
[----:B------:R-:W-:Y:S01]  /*06b0*/  IMAD.MOV R8, RZ, RZ, -R8 ;  /* 0x000000ffff087224 */ /* 0x000fe200078e0a08 */
[----:B------:R-:W-:Y:S02]  /*06c0*/  LOP3.LUT R9, R12, 0x7fc, R9, 0x78, !PT ;  /* 0x000007fc0c097812 */ /* 0x000fe400078e7809 */
[----:B------:R-:W-:Y:S01]  /*06d0*/  LOP3.LUT R11, R10, 0x60, R11, 0x78, !PT ;  /* 0x000000600a0b7812 */ /* 0x000fe200078e780b */
[----:B------:R-:W-:Y:S01]  /*06e0*/  IMAD R14, R3, R8, R14 ;  /* 0x00000008030e7224 */ /* 0x000fe200078e020e */
[----:B------:R-:W-:-:S02]  /*06f0*/  IABS R10, R57 ;  /* 0x00000039000a7213 */ /* 0x000fc40000000000 */
[----:B------:R-:W-:Y:S01]  /*0700*/  IABS R12, R16 ;  /* 0x00000010000c7213 */ /* 0x000fe20000000000 */
[----:B------:R2:W-:Y:S01]  /*0710*/  STL [R1+0x2c8], R11 ;  /* 0x0002c80b01007387 */ /* 0x0005e20000100800 */
[----:B------:R-:W-:Y:S01]  /*0720*/  ISETP.GT.U32.AND P1, PT, R3, R14, PT ;  /* 0x0000000e0300720c */ /* 0x000fe20003f24070 */
[C---:B------:R-:W-:Y:S01]  /*0730*/  IMAD.HI.U32 R8, R4.reuse, R10, RZ ;  /* 0x0000000a04087227 */ /* 0x040fe200078e00ff */
[C---:B------:R-:W-:Y:S01]  /*0740*/  LOP3.LUT R24, R57.reuse, 0x24, RZ, 0xfc, !PT ;  /* 0x0000002439187812 */ /* 0x040fe200078efcff */
[----:B------:R1:W-:Y:S01]  /*0750*/  STL [R1+0x240], R9 ;  /* 0x0002400901007387 */ /* 0x0003e20000100800 */
[C---:B------:R-:W-:Y:S01]  /*0760*/  LOP3.LUT R23, R57.reuse, 0x28, RZ, 0xfc, !PT ;  /* 0x0000002839177812 */ /* 0x040fe200078efcff */
[----:B------:R-:W-:Y:S01]  /*0770*/  IMAD.MOV R8, RZ, RZ, -R8 ;  /* 0x000000ffff087224 */ /* 0x000fe200078e0a08 */
[----:B------:R-:W-:Y:S01]  /*0780*/  IABS R16, R24 ;  /* 0x0000001800107213 */ /* 0x000fe20000000000 */
[----:B------:R3:W-:Y:S01]  /*0790*/  STL [R1+0x65c], R0 ;  /* 0x00065c0001007387 */ /* 0x0007e20000100800 */
[C---:B------:R-:W-:Y:S01]  /*07a0*/  LOP3.LUT R21, R57.reuse, 0x2c, RZ, 0xfc, !PT ;  /* 0x0000002c39157812 */ /* 0x040fe200078efcff */
[----:B--2---:R-:W-:Y:S01]  /*07b0*/  IMAD.MOV R11, RZ, RZ, -R7 ;  /* 0x000000ffff0b7224 */ /* 0x004fe200078e0a07 */
[----:B------:R-:W-:Y:S01]  /*07c0*/  LOP3.LUT R20, R57, 0x34, RZ, 0xfc, !PT ;  /* 0x0000003439147812 */ /* 0x000fe200078efcff */
[----:B------:R-:W-:Y:S01]  /*07d0*/  IMAD R8, R3, R8, R10 ;  /* 0x0000000803087224 */ /* 0x000fe200078e020a */
[C---:B------:R-:W-:Y:S01]  /*07e0*/  LOP3.LUT R22, R57.reuse, 0x30, RZ, 0xfc, !PT ;  /* 0x0000003039167812 */ /* 0x040fe200078efcff */
[----:B-1----:R-:W-:Y:S01]  /*07f0*/  IMAD.MOV R9, RZ, RZ, -R13 ;  /* 0x000000ffff097224 */ /* 0x002fe200078e0a0d */
[----:B------:R-:W-:Y:S01]  /*0800*/  LOP3.LUT R13, R57, 0x8, RZ, 0xfc, !PT ;  /* 0x00000008390d7812 */ /* 0x000fe200078efcff */
[----:B------:R-:W-:Y:S01]  /*0810*/  IMAD R11, R11, R0, RZ ;  /* 0x000000000b0b7224 */ /* 0x000fe200078e02ff */
[----:B------:R-:W-:Y:S01]  /*0820*/  ISETP.GT.U32.AND P0, PT, R3, R8, PT ;  /* 0x000000080300720c */ /* 0x000fe20003f04070 */
[----:B------:R-:W-:Y:S01]  /*0830*/  IMAD R5, R5, R9, R6 ;  /* 0x0000000905057224 */ /* 0x000fe200078e0206 */
[----:B------:R-:W-:Y:S01]  /*0840*/  ISETP.GE.AND P6, PT, R13, RZ, PT ;  /* 0x000000ff0d00720c */ /* 0x000fe20003fc6270 */
[----:B------:R-:W-:Y:S01]  /*0850*/  IMAD.HI.U32 R9, R4, R12, RZ ;  /* 0x0000000c04097227 */ /* 0x000fe200078e00ff */
[----:B------:R-:W-:-:S02]  /*0860*/  IABS R19, R20 ;  /* 0x0000001400137213 */ /* 0x000fc40000000000 */
[C---:B------:R-:W-:Y:S01]  /*0870*/  LOP3.LUT R25, R57.reuse, 0x3c, RZ, 0xfc, !PT ;  /* 0x0000003c39197812 */ /* 0x040fe200078efcff */
[----:B------:R-:W-:Y:S01]  /*0880*/  IMAD.MOV R9, RZ, RZ, -R9 ;  /* 0x000000ffff097224 */ /* 0x000fe200078e0a09 */
[C---:B------:R-:W-:Y:S01]  /*0890*/  LOP3.LUT R29, R57.reuse, 0x58, RZ, 0xfc, !PT ;  /* 0x00000058391d7812 */ /* 0x040fe200078efcff */
[----:B------:R-:W-:Y:S01]  /*08a0*/  IMAD.MOV.U32 R6, RZ, RZ, RZ ;  /* 0x000000ffff067224 */ /* 0x000fe200078e00ff */
[----:B------:R-:W-:Y:S01]  /*08b0*/  LOP3.LUT R28, R57, 0x5c, RZ, 0xfc, !PT ;  /* 0x0000005c391c7812 */ /* 0x000fe200078efcff */
[----:B------:R-:W-:Y:S01]  /*08c0*/  IMAD R10, R3, R9, R12 ;  /* 0x00000009030a7224 */ /* 0x000fe200078e020c */
[----:B------:R-:W-:Y:S01]  /*08d0*/  LOP3.LUT R27, R57, 0x60, RZ, 0xfc, !PT ;  /* 0x00000060391b7812 */ /* 0x000fe200078efcff */
[----:B---3--:R-:W-:Y:S01]  /*08e0*/  IMAD.HI.U32 R0, R7, R11, R6 ;  /* 0x0000000b07007227 */ /* 0x008fe200078e0006 */
[----:B------:R-:W-:Y:S02]  /*08f0*/  IABS R6, R13 ;  /* 0x0000000d00067213 */ /* 0x000fe40000000000 */
[----:B------:R-:W-:Y:S01]  /*0900*/  LOP3.LUT R11, R57, 0xc, RZ, 0xfc, !PT ;  /* 0x0000000c390b7812 */ /* 0x000fe200078efcff */
[--C-:B------:R-:W-:Y:S01]  /*0910*/  @!P1 IMAD.IADD R14, R14, 0x1, -R3.reuse ;  /* 0x000000010e0e9824 */ /* 0x100fe200078e0a03 */
[C---:B------:R-:W-:Y:S01]  /*0920*/  ISETP.GT.U32.AND P1, PT, R3.reuse, R10, PT ;  /* 0x0000000a0300720c */ /* 0x040fe20003f24070 */
[----:B------:R1:W-:Y:S01]  /*0930*/  STL [R1+0x44], R0 ;  /* 0x0000440001007387 */ /* 0x0003e20000100800 */
[----:B------:R-:W-:Y:S01]  /*0940*/  IABS R7, R11 ;  /* 0x0000000b00077213 */ /* 0x000fe20000000000 */
[----:B------:R-:W-:Y:S01]  /*0950*/  @!P0 IMAD.IADD R8, R8, 0x1, -R3 ;  /* 0x0000000108088824 */ /* 0x000fe200078e0a03 */
[----:B------:R-:W-:-:S02]  /*0960*/  ISETP.GT.U32.AND P2, PT, R3, R14, PT ;  /* 0x0000000e0300720c */ /* 0x000fc40003f44070 */
[----:B------:R-:W-:Y:S02]  /*0970*/  LOP3.LUT R13, R57, 0x10, RZ, 0xfc, !PT ;  /* 0x00000010390d7812 */ /* 0x000fe400078efcff */
[----:B------:R-:W-:Y:S02]  /*0980*/  ISETP.GT.U32.AND P0, PT, R3, R8, PT ;  /* 0x000000080300720c */ /* 0x000fe40003f04070 */
[----:B------:R-:W-:Y:S01]  /*0990*/  IABS R9, R13 ;  /* 0x0000000d00097213 */ /* 0x000fe20000000000 */
[----:B-1----:R-:W-:Y:S01]  /*09a0*/  IMAD.IADD R0, R2, 0x1, R5 ;  /* 0x0000000102007824 */ /* 0x002fe200078e0205 */
[----:B------:R-:W-:Y:S01]  /*09b0*/  ISETP.GE.AND P4, PT, R11, RZ, PT ;  /* 0x000000ff0b00720c */ /* 0x000fe20003f86270 */
[----:B------:R-:W-:Y:S01]  /*09c0*/  IMAD.MOV.U32 R5, RZ, RZ, R6 ;  /* 0x000000ffff057224 */ /* 0x000fe200078e0006 */
[----:B------:R-:W-:Y:S01]  /*09d0*/  IABS R11, R15 ;  /* 0x0000000f000b7213 */ /* 0x000fe20000000000 */
[----:B------:R-:W-:Y:S01]  /*09e0*/  @!P1 IMAD.IADD R10, R10, 0x1, -R3 ;  /* 0x000000010a0a9824 */ /* 0x000fe200078e0a03 */
[----:B------:R1:W-:Y:S01]  /*09f0*/  STL [R1+0x40], R0 ;  /* 0x0000400001007387 */ /* 0x0003e20000100800 */
[----:B------:R-:W-:Y:S01]  /*0a00*/  IMAD.HI.U32 R2, R4, R5, RZ ;  /* 0x0000000504027227 */ /* 0x000fe200078e00ff */
[----:B------:R-:W-:-:S02]  /*0a10*/  IABS R26, R27 ;  /* 0x0000001b001a7213 */ /* 0x000fc40000000000 */
[----:B------:R-:W-:Y:S01]  /*0a20*/  ISETP.GT.U32.AND P1, PT, R3, R10, PT ;  /* 0x0000000a0300720c */ /* 0x000fe20003f24070 */
[----:B------:R-:W-:Y:S01]  /*0a30*/  IMAD.MOV R2, RZ, RZ, -R2 ;  /* 0x000000ffff027224 */ /* 0x000fe200078e0a02 */
[C---:B------:R-:W-:Y:S01]  /*0a40*/  LOP3.LUT R33, R57.reuse, 0x70, RZ, 0xfc, !PT ;  /* 0x0000007039217812 */ /* 0x040fe200078efcff */
[----:B------:R-:W-:Y:S01]  /*0a50*/  @!P2 IMAD.IADD R14, R14, 0x1, -R3 ;  /* 0x000000010e0ea824 */ /* 0x000fe200078e0a03 */
[----:B------:R-:W-:Y:S01]  /*0a60*/  LOP3.LUT R32, R57, 0x74, RZ, 0xfc, !PT ;  /* 0x0000007439207812 */ /* 0x000fe200078efcff */
[C---:B------:R-:W-:Y:S01]  /*0a70*/  IMAD R12, R3.reuse, R2, R5 ;  /* 0x00000002030c7224 */ /* 0x040fe200078e0205 */
[----:B------:R-:W-:Y:S01]  /*0a80*/  IABS R30, R33 ;  /* 0x00000021001e7213 */ /* 0x000fe20000000000 */
[----:B------:R-:W-:Y:S01]  /*0a90*/  IMAD.HI.U32 R5, R4, R7, RZ ;  /* 0x0000000704057227 */ /* 0x000fe200078e00ff */
[----:B------:R-:W-:Y:S02]  /*0aa0*/  IABS R31, R32 ;  /* 0x00000020001f7213 */ /* 0x000fe40000000000 */
[----:B------:R-:W-:Y:S01]  /*0ab0*/  ISETP.GT.U32.AND P2, PT, R3, R12, PT ;  /* 0x0000000c0300720c */ /* 0x000fe20003f44070 */
[----:B------:R-:W-:Y:S01]  /*0ac0*/  IMAD.MOV.U32 R2, RZ, RZ, R14 ;  /* 0x000000ffff027224 */ /* 0x000fe200078e000e */
[C---:B------:R-:W-:Y:S01]  /*0ad0*/  LOP3.LUT R34, R57.reuse, 0x6c, RZ, 0xfc, !PT ;  /* 0x0000006c39227812 */ /* 0x040fe200078efcff */
[----:B------:R-:W-:Y:S01]  /*0ae0*/  IMAD.MOV R14, RZ, RZ, -R5 ;  /* 0x000000ffff0e7224 */ /* 0x000fe200078e0a05 */
[C---:B------:R-:W-:Y:S01]  /*0af0*/  LOP3.LUT R5, R57.reuse, 0x14, RZ, 0xfc, !PT ;  /* 0x0000001439057812 */ /* 0x040fe200078efcff */
[----:B------:R-:W-:Y:S01]  /*0b00*/  @!P1 IMAD.IADD R10, R10, 0x1, -R3 ;  /* 0x000000010a0a9824 */ /* 0x000fe200078e0a03 */
[----:B------:R-:W-:Y:S01]  /*0b10*/  LOP3.LUT R39, R57, 0x7c, RZ, 0xfc, !PT ;  /* 0x0000007c39277812 */ /* 0x000fe200078efcff */
[----:B------:R-:W-:Y:S01]  /*0b20*/  IMAD R14, R3, R14, R7 ;  /* 0x0000000e030e7224 */ /* 0x000fe200078e0207 */
[C---:B------:R-:W-:Y:S01]  /*0b30*/  LOP3.LUT R7, R57.reuse, 0x18, RZ, 0xfc, !PT ;  /* 0x0000001839077812 */ /* 0x040fe200078efcff */
[----:B------:R-:W-:Y:S01]  /*0b40*/  @!P5 IMAD.MOV R2, RZ, RZ, -R2 ;  /* 0x000000ffff02d224 */ /* 0x000fe200078e0a02 */
[----:B------:R-:W-:Y:S01]  /*0b50*/  ISETP.GE.AND P5, PT, R57, RZ, PT ;  /* 0x000000ff3900720c */ /* 0x000fe20003fa6270 */
[--C-:B------:R-:W-:Y:S01]  /*0b60*/  @!P0 IMAD.IADD R8, R8, 0x1, -R3.reuse ;  /* 0x0000000108088824 */ /* 0x100fe200078e0a03 */
[C---:B------:R-:W-:Y:S01]  /*0b70*/  ISETP.GT.U32.AND P1, PT, R3.reuse, R14, PT ;  /* 0x0000000e0300720c */ /* 0x040fe20003f24070 */
[----:B------:R-:W-:Y:S01]  /*0b80*/  @!P2 IMAD.IADD R12, R12, 0x1, -R3 ;  /* 0x000000010c0ca824 */ /* 0x000fe200078e0a03 */
[----:B------:R-:W-:Y:S01]  /*0b90*/  STL [R1+0x638], R2 ;  /* 0x0006380201007387 */ /* 0x000fe20000100800 */
[----:B------:R-:W-:Y:S01]  /*0ba0*/  IMAD.MOV.U32 R17, RZ, RZ, R8 ;  /* 0x000000ffff117224 */ /* 0x000fe200078e0008 */
[----:B------:R-:W-:Y:S01]  /*0bb0*/  IABS R8, R7 ;  /* 0x0000000700087213 */ /* 0x000fe20000000000 */
[----:B-1----:R-:W-:Y:S01]  /*0bc0*/  IMAD.MOV.U32 R0, RZ, RZ, R10 ;  /* 0x000000ffff007224 */ /* 0x002fe200078e000a */
[----:B------:R-:W-:Y:S01]  /*0bd0*/  IABS R10, R5 ;  /* 0x00000005000a7213 */ /* 0x000fe20000000000 */
[----:B------:R-:W-:Y:S01]  /*0be0*/  IMAD.HI.U32 R6, R4, R9, RZ ;  /* 0x0000000904067227 */ /* 0x000fe200078e00ff */
[----:B------:R-:W-:-:S02]  /*0bf0*/  ISETP.GT.U32.AND P2, PT, R3, R12, PT ;  /* 0x0000000c0300720c */ /* 0x000fc40003f44070 */
[----:B------:R-:W-:Y:S01]  /*0c00*/  ISETP.GE.AND P0, PT, R13, RZ, PT ;  /* 0x000000ff0d00720c */ /* 0x000fe20003f06270 */
[----:B------:R-:W-:Y:S01]  /*0c10*/  @!P5 IMAD.MOV R17, RZ, RZ, -R17 ;  /* 0x000000ffff11d224 */ /* 0x000fe200078e0a11 */
[----:B------:R-:W-:Y:S01]  /*0c20*/  ISETP.GE.AND P5, PT, R5, RZ, PT ;  /* 0x000000ff0500720c */ /* 0x000fe20003fa6270 */
[----:B------:R-:W-:Y:S01]  /*0c30*/  @!P1 IMAD.IADD R14, R14, 0x1, -R3 ;  /* 0x000000010e0e9824 */ /* 0x000fe200078e0a03 */
[C---:B------:R-:W-:Y:S01]  /*0c40*/  LOP3.LUT R13, R57.reuse, 0x1c, RZ, 0xfc, !PT ;  /* 0x0000001c390d7812 */ /* 0x040fe200078efcff */
[C---:B------:R-:W-:Y:S01]  /*0c50*/  IMAD.HI.U32 R5, R4.reuse, R10, RZ ;  /* 0x0000000a04057227 */ /* 0x040fe200078e00ff */
[----:B------:R1:W-:Y:S01]  /*0c60*/  STL [R1+0x14], R17 ;  /* 0x0000141101007387 */ /* 0x0003e20000100800 */
[----:B------:R-:W-:Y:S02]  /*0c70*/  LOP3.LUT R36, R57, 0x78, RZ, 0xfc, !PT ;  /* 0x0000007839247812 */ /* 0x000fe400078efcff */
[----:B------:R-:W-:Y:S01]  /*0c80*/  ISETP.GT.U32.AND P1, PT, R3, R14, PT ;  /* 0x0000000e0300720c */ /* 0x000fe20003f24070 */
[----:B------:R-:W-:Y:S01]  /*0c90*/  IMAD.MOV R5, RZ, RZ, -R5 ;  /* 0x000000ffff057224 */ /* 0x000fe200078e0a05 */
[----:B------:R-:W-:Y:S01]  /*0ca0*/  LOP3.LUT R38, R57, 0x84, RZ, 0xfc, !PT ;  /* 0x0000008439267812 */ /* 0x000fe200078efcff */
[----:B------:R-:W-:Y:S01]  /*0cb0*/  @!P3 IMAD.MOV R0, RZ, RZ, -R0 ;  /* 0x000000ffff00b224 */ /* 0x000fe200078e0a00 */
[----:B------:R-:W-:Y:S01]  /*0cc0*/  ISETP.GE.AND P3, PT, R7, RZ, PT ;  /* 0x000000ff0700720c */ /* 0x000fe20003f66270 */
[----:B------:R-:W-:Y:S01]  /*0cd0*/  IMAD.HI.U32 R7, R4, R8, RZ ;  /* 0x0000000804077227 */ /* 0x000fe200078e00ff */
[----:B------:R-:W-:-:S02]  /*0ce0*/  LOP3.LUT R37, R57, 0x88, RZ, 0xfc, !PT ;  /* 0x0000008839257812 */ /* 0x000fc400078efcff */
[----:B------:R2:W-:Y:S01]  /*0cf0*/  STL [R1+0x10], R0 ;  /* 0x0000100001007387 */ /* 0x0005e20000100800 */
[----:B------:R-:W-:Y:S01]  /*0d00*/  IMAD R10, R3, R5, R10 ;  /* 0x00000005030a7224 */ /* 0x000fe200078e020a */
[----:B-1----:R-:W-:Y:S01]  /*0d10*/  IABS R17, R22 ;  /* 0x0000001600117213 */ /* 0x002fe20000000000 */
[----:B------:R-:W-:Y:S01]  /*0d20*/  IMAD.MOV R6, RZ, RZ, -R6 ;  /* 0x000000ffff067224 */ /* 0x000fe200078e0a06 */
[----:B------:R-:W-:Y:S01]  /*0d30*/  IABS R40, R37 ;  /* 0x0000002500287213 */ /* 0x000fe20000000000 */
[----:B------:R-:W-:Y:S01]  /*0d40*/  @!P2 IMAD.IADD R12, R12, 0x1, -R3 ;  /* 0x000000010c0ca824 */ /* 0x000fe200078e0a03 */
[C---:B------:R-:W-:Y:S01]  /*0d50*/  LOP3.LUT R41, R57.reuse, 0x94, RZ, 0xfc, !PT ;  /* 0x0000009439297812 */ /* 0x040fe200078efcff */
[----:B------:R-:W-:Y:S01]  /*0d60*/  IMAD.MOV R7, RZ, RZ, -R7 ;  /* 0x000000ffff077224 */ /* 0x000fe200078e0a07 */
[----:B------:R-:W-:Y:S01]  /*0d70*/  LOP3.LUT R43, R57, 0xa0, RZ, 0xfc, !PT ;  /* 0x000000a0392b7812 */ /* 0x000fe200078efcff */
[----:B------:R-:W-:Y:S01]  /*0d80*/  @!P1 IMAD.IADD R14, R14, 0x1, -R3 ;  /* 0x000000010e0e9824 */ /* 0x000fe200078e0a03 */
[C---:B------:R-:W-:Y:S01]  /*0d90*/  ISETP.GT.U32.AND P1, PT, R3.reuse, R10, PT ;  /* 0x0000000a0300720c */ /* 0x040fe20003f24070 */
[C---:B------:R-:W-:Y:S01]  /*0da0*/  IMAD R6, R3.reuse, R6, R9 ;  /* 0x0000000603067224 */ /* 0x040fe200078e0209 */
[----:B------:R-:W-:Y:S01]  /*0db0*/  IABS R9, R13 ;  /* 0x0000000d00097213 */ /* 0x000fe20000000000 */
[----:B------:R-:W-:Y:S01]  /*0dc0*/  IMAD R5, R3, R7, R8 ;  /* 0x0000000703057224 */ /* 0x000fe200078e0208 */
[----:B------:R-:W-:Y:S01]  /*0dd0*/  LOP3.LUT R47, R57, 0xb8, RZ, 0xfc, !PT ;  /* 0x000000b8392f7812 */ /* 0x000fe200078efcff */
[----:B------:R-:W-:Y:S01]  /*0de0*/  IMAD.MOV.U32 R2, RZ, RZ, R12 ;  /* 0x000000ffff027224 */ /* 0x000fe200078e000c */
[----:B------:R-:W-:Y:S01]  /*0df0*/  ISETP.GT.U32.AND P2, PT, R3, R6, PT ;  /* 0x000000060300720c */ /* 0x000fe20003f44070 */
[----:B------:R-:W-:Y:S01]  /*0e00*/  IMAD.HI.U32 R7, R4, R9, RZ ;  /* 0x0000000904077227 */ /* 0x000fe200078e00ff */
[----:B------:R-:W-:-:S02]  /*0e10*/  LOP3.LUT R51, R57, 0xbc, RZ, 0xfc, !PT ;  /* 0x000000bc39337812 */ /* 0x000fc400078efcff */
[----:B------:R-:W-:Y:S01]  /*0e20*/  LOP3.LUT R56, R57, 0xd4, RZ, 0xfc, !PT ;  /* 0x000000d439387812 */ /* 0x000fe200078efcff */
[----:B------:R-:W-:Y:S01]  /*0e30*/  @!P6 IMAD.MOV R2, RZ, RZ, -R2 ;  /* 0x000000ffff02e224 */ /* 0x000fe200078e0a02 */
[C---:B------:R-:W-:Y:S01]  /*0e40*/  ISETP.GT.U32.AND P6, PT, R3.reuse, R5, PT ;  /* 0x000000050300720c */ /* 0x040fe20003fc4070 */
[--C-:B------:R-:W-:Y:S02]  /*0e50*/  @!P1 IMAD.IADD R10, R10, 0x1, -R3.reuse ;  /* 0x000000010a0a9824 */ /* 0x100fe400078e0a03 */
[----:B------:R-:W-:Y:S01]  /*0e60*/  IMAD.HI.U32 R8, R4, R11, RZ ;  /* 0x0000000b04087227 */ /* 0x000fe200078e00ff */
[----:B------:R-:W-:Y:S02]  /*0e70*/  STL [R1+0xc], R2 ;  /* 0x00000c0201007387 */ /* 0x000fe40000100800 */
[----:B------:R-:W-:Y:S01]  /*0e80*/  ISETP.GT.U32.AND P1, PT, R3, R10, PT ;  /* 0x0000000a0300720c */ /* 0x000fe20003f24070 */
[----:B------:R-:W-:Y:S02]  /*0e90*/  @!P2 IMAD.IADD R6, R6, 0x1, -R3 ;  /* 0x000000010606a824 */ /* 0x000fe400078e0a03 */
[----:B------:R-:W-:-:S02]  /*0ea0*/  IMAD.MOV R12, RZ, RZ, -R7 ;  /* 0x000000ffff0c7224 */ /* 0x000fc400078e0a07 */
[----:B--2---:R-:W-:Y:S01]  /*0eb0*/  IMAD.MOV.U32 R0, RZ, RZ, R14 ;  /* 0x000000ffff007224 */ /* 0x004fe200078e000e */
[----:B------:R-:W-:Y:S01]  /*0ec0*/  ISETP.GT.U32.AND P2, PT, R3, R6, PT ;  /* 0x000000060300720c */ /* 0x000fe20003f44070 */
[----:B------:R-:W-:Y:S02]  /*0ed0*/  @!P6 IMAD.IADD R5, R5, 0x1, -R3 ;  /* 0x000000010505e824 */ /* 0x000fe400078e0a03 */
[----:B------:R-:W-:Y:S02]  /*0ee0*/  IMAD.MOV R14, RZ, RZ, -R8 ;  /* 0x000000ffff0e7224 */ /* 0x000fe400078e0a08 */
[C---:B------:R-:W-:Y:S01]  /*0ef0*/  IMAD R8, R3.reuse, R12, R9 ;  /* 0x0000000c03087224 */ /* 0x040fe200078e0209 */
[C---:B------:R-:W-:Y:S01]  /*0f00*/  ISETP.GT.U32.AND P6, PT, R3.reuse, R5, PT ;  /* 0x000000050300720c */ /* 0x040fe20003fc4070 */
[----:B------:R-:W-:Y:S02]  /*0f10*/  @!P1 IMAD.IADD R10, R10, 0x1, -R3 ;  /* 0x000000010a0a9824 */ /* 0x000fe400078e0a03 */
[----:B------:R-:W-:Y:S01]  /*0f20*/  IMAD.HI.U32 R9, R4, R16, RZ ;  /* 0x0000001004097227 */ /* 0x000fe200078e00ff */
[----:B------:R-:W-:-:S03]  /*0f30*/  ISETP.GT.U32.AND P1, PT, R3, R8, PT ;  /* 0x000000080300720c */ /* 0x000fc60003f24070 */
[----:B------:R-:W-:Y:S01]  /*0f40*/  IMAD R7, R3, R14, R11 ;  /* 0x0000000e03077224 */ /* 0x000fe200078e020b */
[----:B------:R-:W-:Y:S01]  /*0f50*/  IABS R14, R23 ;  /* 0x00000017000e7213 */ /* 0x000fe20000000000 */
[----:B------:R-:W-:Y:S01]  /*0f60*/  @!P2 IMAD.IADD R6, R6, 0x1, -R3 ;  /* 0x000000010606a824 */ /* 0x000fe200078e0a03 */
[----:B------:R-:W-:Y:S01]  /*0f70*/  ISETP.GE.AND P2, PT, R15, RZ, PT ;  /* 0x000000ff0f00720c */ /* 0x000fe20003f46270 */
[----:B------:R-:W-:Y:S01]  /*0f80*/  IMAD.MOV R12, RZ, RZ, -R9 ;  /* 0x000000ffff0c7224 */ /* 0x000fe200078e0a09 */
[----:B------:R-:W-:Y:S01]  /*0f90*/  IABS R15, R21 ;  /* 0x00000015000f7213 */ /* 0x000fe20000000000 */
[----:B------:R-:W-:Y:S01]  /*0fa0*/  @!P6 IMAD.IADD R5, R5, 0x1, -R3 ;  /* 0x000000010505e824 */ /* 0x000fe200078e0a03 */
[----:B------:R-:W-:Y:S01]  /*0fb0*/  ISETP.GT.U32.AND P6, PT, R3, R7, PT ;  /* 0x000000070300720c */ /* 0x000fe20003fc4070 */
[----:B------:R-:W-:-:S04]  /*0fc0*/  IMAD.HI.U32 R9, R4, R14, RZ ;  /* 0x0000000e04097227 */ /* 0x000fc800078e00ff */
[----:B------:R-:W-:Y:S02]  /*0fd0*/  IMAD R16, R3, R12, R16 ;  /* 0x0000000c03107224 */ /* 0x000fe400078e0210 */
[----:B------:R-:W-:Y:S01]  /*0fe0*/  @!P4 IMAD.MOV R0, RZ, RZ, -R0 ;  /* 0x000000ffff00c224 */ /* 0x000fe200078e0a00 */
[----:B------:R-:W-:Y:S01]  /*0ff0*/  ISETP.GE.AND P4, PT, R13, RZ, PT ;  /* 0x000000ff0d00720c */ /* 0x000fe20003f86270 */
[----:B------:R-:W-:-:S03]  /*1000*/  IMAD.HI.U32 R11, R4, R15, RZ ;  /* 0x0000000f040b7227 */ /* 0x000fc600078e00ff */
[----:B------:R1:W-:Y:S01]  /*1010*/  STL [R1+0x8], R0 ;  /* 0x0000080001007387 */ /* 0x0003e20000100800 */
[----:B------:R-:W-:Y:S02]  /*1020*/  IMAD.MOV R9, RZ, RZ, -R9 ;  /* 0x000000ffff097224 */ /* 0x000fe400078e0a09 */
[----:B------:R-:W-:Y:S01]  /*1030*/  @!P1 IMAD.IADD R8, R8, 0x1, -R3 ;  /* 0x0000000108089824 */ /* 0x000fe200078e0a03 */
[C---:B------:R-:W-:Y:S01]  /*1040*/  ISETP.GT.U32.AND P1, PT, R3.reuse, R16, PT ;  /* 0x000000100300720c */ /* 0x040fe20003f24070 */
[----:B------:R-:W-:Y:S02]  /*1050*/  IMAD.MOV R18, RZ, RZ, -R11 ;  /* 0x000000ffff127224 */ /* 0x000fe400078e0a0b */
[----:B------:R-:W-:Y:S02]  /*1060*/  IMAD R9, R3, R9, R14 ;  /* 0x0000000903097224 */ /* 0x000fe400078e020e */
[----:B------:R-:W-:-:S04]  /*1070*/  IMAD.HI.U32 R13, R4, R19, RZ ;  /* 0x00000013040d7227 */ /* 0x000fc800078e00ff */
[----:B-1----:R-:W-:Y:S02]  /*1080*/  IMAD.MOV.U32 R0, RZ, RZ, R6 ;  /* 0x000000ffff007224 */ /* 0x002fe400078e0006 */
[----:B------:R-:W-:Y:S01]  /*1090*/  IMAD R14, R3, R18, R15 ;  /* 0x00000012030e7224 */ /* 0x000fe200078e020f */
[----:B------:R-:W-:Y:S01]  /*10a0*/  LOP3.LUT R15, R57, 0x38, RZ, 0xfc, !PT ;  /* 0x00000038390f7812 */ /* 0x000fe200078efcff */
[----:B------:R-:W-:Y:S01]  /*10b0*/  @!P6 IMAD.IADD R7, R7, 0x1, -R3 ;  /* 0x000000010707e824 */ /* 0x000fe200078e0a03 */
[C---:B------:R-:W-:Y:S01]  /*10c0*/  ISETP.GT.U32.AND P6, PT, R3.reuse, R9, PT ;  /* 0x000000090300720c */ /* 0x040fe20003fc4070 */
[----:B------:R-:W-:Y:S01]  /*10d0*/  @!P0 IMAD.MOV R0, RZ, RZ, -R0 ;  /* 0x000000ffff008224 */ /* 0x000fe200078e0a00 */
[----:B------:R-:W-:Y:S01]  /*10e0*/  ISETP.GT.U32.AND P0, PT, R3, R8, PT ;  /* 0x000000080300720c */ /* 0x000fe20003f04070 */
[----:B------:R-:W-:-:S03]  /*10f0*/  IMAD.HI.U32 R12, R4, R17, RZ ;  /* 0x00000011040c7227 */ /* 0x000fc600078e00ff */
[----:B------:R1:W-:Y:S01]  /*1100*/  STL [R1+0x4], R0 ;  /* 0x0000040001007387 */ /* 0x0003e20000100800 */
[----:B------:R-:W-:Y:S01]  /*1110*/  IMAD.MOV R18, RZ, RZ, -R13 ;  /* 0x000000ffff127224 */ /* 0x000fe200078e0a0d */
[----:B------:R-:W-:Y:S01]  /*1120*/  IABS R13, R15 ;  /* 0x0000000f000d7213 */ /* 0x000fe20000000000 */
[----:B------:R-:W-:Y:S01]  /*1130*/  @!P3 IMAD.MOV R5, RZ, RZ, -R5 ;  /* 0x000000ffff05b224 */ /* 0x000fe200078e0a05 */
[C---:B------:R-:W-:Y:S01]  /*1140*/  ISETP.GT.U32.AND P3, PT, R3.reuse, R14, PT ;  /* 0x0000000e0300720c */ /* 0x040fe20003f64070 */
[----:B------:R-:W-:Y:S02]  /*1150*/  IMAD.MOV R12, RZ, RZ, -R12 ;  /* 0x000000ffff0c7224 */ /* 0x000fe400078e0a0c */
[----:B------:R-:W-:Y:S01]  /*1160*/  @!P1 IMAD.IADD R16, R16, 0x1, -R3 ;  /* 0x0000000110109824 */ /* 0x000fe200078e0a03 */
[----:B------:R-:W-:Y:S01]  /*1170*/  ISETP.GT.U32.AND P1, PT, R3, R7, PT ;  /* 0x000000070300720c */ /* 0x000fe20003f24070 */
[----:B------:R-:W-:-:S04]  /*1180*/  IMAD.HI.U32 R6, R4, R13, RZ ;  /* 0x0000000d04067227 */ /* 0x000fc800078e00ff */
[----:B-1----:R-:W-:Y:S02]  /*1190*/  IMAD.MOV.U32 R0, RZ, RZ, R10 ;  /* 0x000000ffff007224 */ /* 0x002fe400078e000a */
[C---:B------:R-:W-:Y:S02]  /*11a0*/  IMAD R11, R3.reuse, R12, R17 ;  /* 0x0000000c030b7224 */ /* 0x040fe400078e0211 */
[----:B------:R-:W-:Y:S01]  /*11b0*/  @!P5 IMAD.MOV R0, RZ, RZ, -R0 ;  /* 0x000000ffff00d224 */ /* 0x000fe200078e0a00 */
[----:B------:R-:W-:Y:S01]  /*11c0*/  ISETP.GT.U32.AND P5, PT, R3, R16, PT ;  /* 0x000000100300720c */ /* 0x000fe20003fa4070 */
[----:B------:R-:W-:Y:S02]  /*11d0*/  IMAD.MOV R6, RZ, RZ, -R6 ;  /* 0x000000ffff067224 */ /* 0x000fe400078e0a06 */
[--C-:B------:R-:W-:Y:S01]  /*11e0*/  @!P6 IMAD.IADD R9, R9, 0x1, -R3.reuse ;  /* 0x000000010909e824 */ /* 0x100fe200078e0a03 */
[----:B------:R1:W-:Y:S01]  /*11f0*/  STL [R1], R0 ;  /* 0x0000000001007387 */ /* 0x0003e20000100800 */
[----:B------:R-:W-:Y:S01]  /*1200*/  @!P0 IMAD.IADD R8, R8, 0x1, -R3 ;  /* 0x0000000108088824 */ /* 0x000fe200078e0a03 */
[C---:B------:R-:W-:Y:S01]  /*1210*/  ISETP.GT.U32.AND P0, PT, R3.reuse, R11, PT ;  /* 0x0000000b0300720c */ /* 0x040fe20003f04070 */
[C---:B------:R-:W-:Y:S01]  /*1220*/  IMAD R13, R3.reuse, R6, R13 ;  /* 0x00000006030d7224 */ /* 0x040fe200078e020d */
[C---:B------:R-:W-:Y:S01]  /*1230*/  ISETP.GT.U32.AND P6, PT, R3.reuse, R9, PT ;  /* 0x000000090300720c */ /* 0x040fe20003fc4070 */
[----:B------:R-:W-:Y:S01]  /*1240*/  IMAD R12, R3, R18, R19 ;  /* 0x00000012030c7224 */ /* 0x000fe200078e0213 */
[----:B------:R-:W-:Y:S01]  /*1250*/  IABS R18, R25 ;  /* 0x0000001900127213 */ /* 0x000fe20000000000 */
[--C-:B------:R-:W-:Y:S01]  /*1260*/  @!P3 IMAD.IADD R14, R14, 0x1, -R3.reuse ;  /* 0x000000010e0eb824 */ /* 0x100fe200078e0a03 */
[----:B------:R-:W-:Y:S01]  /*1270*/  ISETP.GE.AND P3, PT, R21, RZ, PT ;  /* 0x000000ff1500720c */ /* 0x000fe20003f66270 */
[----:B------:R-:W-:Y:S01]  /*1280*/  IMAD.MOV.U32 R6, RZ, RZ, R8 ;  /* 0x000000ffff067224 */ /* 0x000fe200078e0008 */
[----:B------:R-:W-:Y:S01]  /*1290*/  LOP3.LUT R21, R57, 0x44, RZ, 0xfc, !PT ;  /* 0x0000004439157812 */ /* 0x000fe200078efcff */
[--C-:B------:R-:W-:Y:S01]  /*12a0*/  @!P1 IMAD.IADD R7, R7, 0x1, -R3.reuse ;  /* 0x0000000107079824 */ /* 0x100fe200078e0a03 */
[----:B------:R-:W-:Y:S01]  /*12b0*/  ISETP.GE.AND P1, PT, R24, RZ, PT ;  /* 0x000000ff1800720c */ /* 0x000fe20003f26270 */
[----:B------:R-:W-:Y:S01]  /*12c0*/  @!P4 IMAD.MOV R6, RZ, RZ, -R6 ;  /* 0x000000ffff06c224 */ /* 0x000fe200078e0a06 */
[----:B------:R-:W-:Y:S01]  /*12d0*/  ISETP.GT.U32.AND P4, PT, R3, R14, PT ;  /* 0x0000000e0300720c */ /* 0x000fe20003f84070 */
[----:B------:R-:W-:Y:S01]  /*12e0*/  IMAD.HI.U32 R10, R4, R18, RZ ;  /* 0x00000012040a7227 */ /* 0x000fe200078e00ff */
[----:B------:R-:W-:Y:S01]  /*12f0*/  IABS R19, R21 ;  /* 0x0000001500137213 */ /* 0x000fe20000000000 */
[----:B------:R-:W-:Y:S01]  /*1300*/  STL [R1+0x63c], R5 ;  /* 0x00063c0501007387 */ /* 0x000fe20000100800 */
[----:B------:R-:W-:Y:S01]  /*1310*/  LOP3.LUT R24, R57, 0x50, RZ, 0xfc, !PT ;  /* 0x0000005039187812 */ /* 0x000fe200078efcff */
[--C-:B------:R-:W-:Y:S01]  /*1320*/  @!P5 IMAD.IADD R16, R16, 0x1, -R3.reuse ;  /* 0x000000011010d824 */ /* 0x100fe200078e0a03 */
[----:B------:R-:W-:Y:S01]  /*1330*/  ISETP.GT.U32.AND P5, PT, R3, R12, PT ;  /* 0x0000000c0300720c */ /* 0x000fe20003fa4070 */
[----:B------:R-:W-:Y:S01]  /*1340*/  IMAD.MOV R10, RZ, RZ, -R10 ;  /* 0x000000ffff0a7224 */ /* 0x000fe200078e0a0a */
[----:B------:R2:W-:Y:S01]  /*1350*/  STL [R1+0x640], R6 ;  /* 0x0006400601007387 */ /* 0x0005e20000100800 */
[--C-:B------:R-:W-:Y:S01]  /*1360*/  @!P0 IMAD.IADD R11, R11, 0x1, -R3.reuse ;  /* 0x000000010b0b8824 */ /* 0x100fe200078e0a03 */
[----:B------:R-:W-:Y:S01]  /*1370*/  ISETP.GE.AND P0, PT, R22, RZ, PT ;  /* 0x000000ff1600720c */ /* 0x000fe20003f06270 */
[----:B------:R-:W-:Y:S01]  /*1380*/  IMAD.MOV.U32 R8, RZ, RZ, R16 ;  /* 0x000000ffff087224 */ /* 0x000fe200078e0010 */
[----:B-1----:R-:W-:Y:S01]  /*1390*/  LOP3.LUT R0, R57, 0xe0, RZ, 0xfc, !PT ;  /* 0x000000e039007812 */ /* 0x002fe200078efcff */
[----:B------:R-:W-:Y:S01]  /*13a0*/  @!P6 IMAD.IADD R9, R9, 0x1, -R3 ;  /* 0x000000010909e824 */ /* 0x000fe200078e0a03 */
[----:B------:R-:W-:Y:S01]  /*13b0*/  ISETP.GE.AND P6, PT, R23, RZ, PT ;  /* 0x000000ff1700720c */ /* 0x000fe20003fc6270 */
[----:B------:R-:W-:Y:S01]  /*13c0*/  IMAD R18, R3, R10, R18 ;  /* 0x0000000a03127224 */ /* 0x000fe200078e0212 */
[----:B------:R-:W-:Y:S01]  /*13d0*/  LOP3.LUT R10, R57, 0x40, RZ, 0xfc, !PT ;  /* 0x00000040390a7812 */ /* 0x000fe200078efcff */
[----:B------:R-:W-:Y:S01]  /*13e0*/  @!P2 IMAD.MOV R7, RZ, RZ, -R7 ;  /* 0x000000ffff07a224 */ /* 0x000fe200078e0a07 */
[C---:B------:R-:W-:Y:S01]  /*13f0*/  ISETP.GT.U32.AND P2, PT, R3.reuse, R11, PT ;  /* 0x0000000b0300720c */ /* 0x040fe20003f44070 */
[----:B------:R-:W-:Y:S01]  /*1400*/  @!P1 IMAD.MOV R8, RZ, RZ, -R8 ;  /* 0x000000ffff089224 */ /* 0x000fe200078e0a08 */
[C---:B------:R-:W-:Y:S01]  /*1410*/  ISETP.GT.U32.AND P1, PT, R3.reuse, R13, PT ;  /* 0x0000000d0300720c */ /* 0x040fe20003f24070 */
[--C-:B------:R-:W-:Y:S01]  /*1420*/  @!P4 IMAD.IADD R14, R14, 0x1, -R3.reuse ;  /* 0x000000010e0ec824 */ /* 0x100fe200078e0a03 */
[C---:B------:R-:W-:Y:S01]  /*1430*/  ISETP.GT.U32.AND P4, PT, R3.reuse, R18, PT ;  /* 0x000000120300720c */ /* 0x040fe20003f84070 */
[----:B------:R-:W-:Y:S01]  /*1440*/  @!P5 IMAD.IADD R12, R12, 0x1, -R3 ;  /* 0x000000010c0cd824 */ /* 0x000fe200078e0a03 */
[----:B------:R-:W-:Y:S01]  /*1450*/  IABS R17, R10 ;  /* 0x0000000a00117213 */ /* 0x000fe20000000000 */
[----:B------:R-:W-:Y:S01]  /*1460*/  IMAD.HI.U32 R16, R4, R19, RZ ;  /* 0x0000001304107227 */ /* 0x000fe200078e00ff */
[----:B------:R-:W-:Y:S01]  /*1470*/  IABS R23, R24 ;  /* 0x0000001800177213 */ /* 0x000fe20000000000 */
[----:B------:R-:W-:Y:S01]  /*1480*/  STL [R1+0x644], R7 ;  /* 0x0006440701007387 */ /* 0x000fe20000100800 */
[----:B------:R-:W-:Y:S01]  /*1490*/  ISETP.GT.U32.AND P5, PT, R3, R12, PT ;  /* 0x0000000c0300720c */ /* 0x000fe20003fa4070 */
[----:B------:R-:W-:Y:S01]  /*14a0*/  @!P6 IMAD.MOV R9, RZ, RZ, -R9 ;  /* 0x000000ffff09e224 */ /* 0x000fe200078e0a09 */
[----:B------:R-:W-:Y:S01]  /*14b0*/  ISETP.GE.AND P6, PT, R20, RZ, PT ;  /* 0x000000ff1400720c */ /* 0x000fe20003fc6270 */
[----:B------:R-:W-:Y:S01]  /*14c0*/  @!P2 IMAD.IADD R11, R11, 0x1, -R3 ;  /* 0x000000010b0ba824 */ /* 0x000fe200078e0a03 */
[----:B------:R-:W-:Y:S01]  /*14d0*/  ISETP.GE.AND P2, PT, R15, RZ, PT ;  /* 0x000000ff0f00720c */ /* 0x000fe20003f46270 */
[----:B------:R-:W-:Y:S01]  /*14e0*/  IMAD.HI.U32 R15, R4, R17, RZ ;  /* 0x00000011040f7227 */ /* 0x000fe200078e00ff */
[----:B------:R1:W-:Y:S01]  /*14f0*/  STL [R1+0x648], R8 ;  /* 0x0006480801007387 */ /* 0x0003e20000100800 */
[----:B--2---:R-:W-:-:S02]  /*1500*/  LOP3.LUT R6, R57, 0xf8, RZ, 0xfc, !PT ;  /* 0x000000f839067812 */ /* 0x004fc400078efcff */
[--C-:B------:R-:W-:Y:S01]  /*1510*/  @!P1 IMAD.IADD R13, R13, 0x1, -R3.reuse ;  /* 0x000000010d0d9824 */ /* 0x100fe200078e0a03 */
[----:B------:R-:W-:Y:S01]  /*1520*/  ISETP.GE.AND P1, PT, R10, RZ, PT ;  /* 0x000000ff0a00720c */ /* 0x000fe20003f26270 */
[----:B------:R-:W-:Y:S01]  /*1530*/  @!P4 IMAD.IADD R18, R18, 0x1, -R3 ;  /* 0x000000011212c824 */ /* 0x000fe200078e0a03 */
[----:B------:R2:W-:Y:S01]  /*1540*/  STL [R1+0x64c], R9 ;  /* 0x00064c0901007387 */ /* 0x0005e20000100800 */
[----:B------:R-:W-:Y:S01]  /*1550*/  IMAD.MOV.U32 R10, RZ, RZ, R14 ;  /* 0x000000ffff0a7224 */ /* 0x000fe200078e000e */
[----:B------:R-:W-:Y:S01]  /*1560*/  ISETP.GT.U32.AND P4, PT, R3, R13, PT ;  /* 0x0000000d0300720c */ /* 0x000fe20003f84070 */
[----:B------:R-:W-:Y:S01]  /*1570*/  IMAD.MOV R14, RZ, RZ, -R15 ;  /* 0x000000ffff0e7224 */ /* 0x000fe200078e0a0f */
[----:B-1----:R-:W-:Y:S01]  /*1580*/  LOP3.LUT R8, R57, 0xf0, RZ, 0xfc, !PT ;  /* 0x000000f039087812 */ /* 0x002fe200078efcff */
[----:B------:R-:W-:Y:S01]  /*1590*/  @!P0 IMAD.MOV R11, RZ, RZ, -R11 ;  /* 0x000000ffff0b8224 */ /* 0x000fe200078e0a0b */
[----:B------:R-:W-:Y:S01]  /*15a0*/  ISETP.GT.U32.AND P0, PT, R3, R18, PT ;  /* 0x000000120300720c */ /* 0x000fe20003f04070 */
[----:B------:R-:W-:Y:S01]  /*15b0*/  @!P5 IMAD.IADD R12, R12, 0x1, -R3 ;  /* 0x000000010c0cd824 */ /* 0x000fe200078e0a03 */
[----:B------:R-:W-:Y:S01]  /*15c0*/  ISETP.GE.AND P5, PT, R25, RZ, PT ;  /* 0x000000ff1900720c */ /* 0x000fe20003fa6270 */
[----:B------:R-:W-:Y:S01]  /*15d0*/  IMAD R15, R3, R14, R17 ;  /* 0x0000000e030f7224 */ /* 0x000fe200078e0211 */
[C---:B------:R-:W-:Y:S01]  /*15e0*/  LOP3.LUT R14, R57.reuse, 0x48, RZ, 0xfc, !PT ;  /* 0x00000048390e7812 */ /* 0x040fe200078efcff */
[----:B------:R-:W-:Y:S01]  /*15f0*/  IMAD.MOV R16, RZ, RZ, -R16 ;  /* 0x000000ffff107224 */ /* 0x000fe200078e0a10 */
[----:B------:R-:W-:Y:S01]  /*1600*/  LOP3.LUT R17, R57, 0x4c, RZ, 0xfc, !PT ;  /* 0x0000004c39117812 */ /* 0x000fe200078efcff */
[----:B------:R-:W-:Y:S01]  /*1610*/  @!P6 IMAD.MOV R12, RZ, RZ, -R12 ;  /* 0x000000ffff0ce224 */ /* 0x000fe200078e0a0c */
[C---:B------:R-:W-:Y:S01]  /*1620*/  ISETP.GT.U32.AND P6, PT, R3.reuse, R15, PT ;  /* 0x0000000f0300720c */ /* 0x040fe20003fc4070 */
[----:B------:R-:W-:Y:S01]  /*1630*/  IMAD R16, R3, R16, R19 ;  /* 0x0000001003107224 */ /* 0x000fe200078e0213 */
[----:B------:R-:W-:Y:S01]  /*1640*/  IABS R22, R17 ;  /* 0x0000001100167213 */ /* 0x000fe20000000000 */
[----:B------:R-:W-:Y:S01]  /*1650*/  @!P3 IMAD.MOV R10, RZ, RZ, -R10 ;  /* 0x000000ffff0ab224 */ /* 0x000fe200078e0a0a */
[----:B------:R-:W-:Y:S01]  /*1660*/  ISETP.GE.AND P3, PT, R21, RZ, PT ;  /* 0x000000ff1500720c */ /* 0x000fe20003f66270 */
[--C-:B------:R-:W-:Y:S01]  /*1670*/  @!P0 IMAD.IADD R18, R18, 0x1, -R3.reuse ;  /* 0x0000000112128824 */ /* 0x100fe200078e0a03 */
[----:B------:R-:W-:Y:S01]  /*1680*/  ISETP.GT.U32.AND P0, PT, R3, R16, PT ;  /* 0x000000100300720c */ /* 0x000fe20003f04070 */
[--C-:B------:R-:W-:Y:S01]  /*1690*/  @!P4 IMAD.IADD R13, R13, 0x1, -R3.reuse ;  /* 0x000000010d0dc824 */ /* 0x100fe200078e0a03 */
[----:B------:R-:W-:Y:S01]  /*16a0*/  IABS R21, R14 ;  /* 0x0000000e00157213 */ /* 0x000fe20000000000 */
[----:B------:R-:W-:Y:S01]  /*16b0*/  IMAD.HI.U32 R19, R4, R22, RZ ;  /* 0x0000001604137227 */ /* 0x000fe200078e00ff */
[----:B------:R-:W-:Y:S01]  /*16c0*/  ISETP.GE.AND P4, PT, R14, RZ, PT ;  /* 0x000000ff0e00720c */ /* 0x000fe20003f86270 */
[----:B------:R-:W-:Y:S01]  /*16d0*/  STL [R1+0x650], R10 ;  /* 0x0006500a01007387 */ /* 0x000fe20000100800 */
[----:B------:R-:W-:Y:S01]  /*16e0*/  IABS R25, R28 ;  /* 0x0000001c00197213 */ /* 0x000fe20000000000 */
[----:B------:R-:W-:Y:S01]  /*16f0*/  @!P6 IMAD.IADD R15, R15, 0x1, -R3 ;  /* 0x000000010f0fe824 */ /* 0x000fe200078e0a03 */
[----:B--2---:R-:W-:Y:S01]  /*1700*/  LOP3.LUT R9, R57, 0xec, RZ, 0xfc, !PT ;  /* 0x000000ec39097812 */ /* 0x004fe200078efcff */
[----:B------:R-:W-:Y:S01]  /*1710*/  @!P2 IMAD.MOV R13, RZ, RZ, -R13 ;  /* 0x000000ffff0da224 */ /* 0x000fe200078e0a0d */
[----:B------:R-:W-:Y:S01]  /*1720*/  ISETP.GE.AND P2, PT, R17, RZ, PT ;  /* 0x000000ff1100720c */ /* 0x000fe20003f46270 */
[----:B------:R-:W-:Y:S01]  /*1730*/  IMAD.HI.U32 R17, R4, R21, RZ ;  /* 0x0000001504117227 */ /* 0x000fe200078e00ff */
[----:B------:R-:W-:Y:S01]  /*1740*/  ISETP.GT.U32.AND P6, PT, R3, R15, PT ;  /* 0x0000000f0300720c */ /* 0x000fe20003fc4070 */
[----:B------:R1:W-:Y:S01]  /*1750*/  STL [R1+0x654], R11 ;  /* 0x0006540b01007387 */ /* 0x0003e20000100800 */
[----:B------:R-:W-:Y:S01]  /*1760*/  LOP3.LUT R7, R57, 0xf4, RZ, 0xfc, !PT ;  /* 0x000000f439077812 */ /* 0x000fe200078efcff */
[----:B------:R-:W-:-:S02]  /*1770*/  @!P0 IMAD.IADD R16, R16, 0x1, -R3 ;  /* 0x0000000110108824 */ /* 0x000fc400078e0a03 */
[----:B------:R-:W-:Y:S01]  /*1780*/  IMAD.MOV.U32 R14, RZ, RZ, R18 ;  /* 0x000000ffff0e7224 */ /* 0x000fe200078e0012 */
[----:B------:R2:W-:Y:S01]  /*1790*/  STL [R1+0x658], R12 ;  /* 0x0006580c01007387 */ /* 0x0005e20000100800 */
[----:B------:R-:W-:Y:S01]  /*17a0*/  IMAD.MOV R18, RZ, RZ, -R17 ;  /* 0x000000ffff127224 */ /* 0x000fe200078e0a11 */
[----:B------:R-:W-:Y:S01]  /*17b0*/  ISETP.GT.U32.AND P0, PT, R3, R16, PT ;  /* 0x000000100300720c */ /* 0x000fe20003f04070 */
[----:B------:R-:W-:Y:S01]  /*17c0*/  IMAD.HI.U32 R20, R4, R23, RZ ;  /* 0x0000001704147227 */ /* 0x000fe200078e00ff */
[----:B------:R3:W-:Y:S01]  /*17d0*/  STL [R1+0x660], R13 ;  /* 0x0006600d01007387 */ /* 0x0007e20000100800 */
[----:B-1----:R-:W-:Y:S02]  /*17e0*/  LOP3.LUT R11, R57, 0xe8, RZ, 0xfc, !PT ;  /* 0x000000e8390b7812 */ /* 0x002fe400078efcff */
[----:B------:R-:W-:Y:S01]  /*17f0*/  IMAD R17, R3, R18, R21 ;  /* 0x0000001203117224 */ /* 0x000fe200078e0215 */
[----:B------:R-:W4:Y:S01]  /*1800*/  LDL.LU R10, [R1+0x44] ;  /* 0x00004400010a7983 */ /* 0x000f220000300800 */
[----:B------:R-:W-:Y:S01]  /*1810*/  IMAD.MOV R19, RZ, RZ, -R19 ;  /* 0x000000ffff137224 */ /* 0x000fe200078e0a13 */
[----:B--2---:R-:W-:Y:S01]  /*1820*/  LOP3.LUT R12, R57, 0xe4, RZ, 0xfc, !PT ;  /* 0x000000e4390c7812 */ /* 0x004fe200078efcff */
[----:B------:R-:W-:-:S02]  /*1830*/  IMAD.MOV R20, RZ, RZ, -R20 ;  /* 0x000000ffff147224 */ /* 0x000fc400078e0a14 */
[----:B------:R-:W-:Y:S01]  /*1840*/  @!P6 IMAD.IADD R15, R15, 0x1, -R3 ;  /* 0x000000010f0fe824 */ /* 0x000fe200078e0a03 */
[C---:B------:R-:W-:Y:S01]  /*1850*/  ISETP.GT.U32.AND P6, PT, R3.reuse, R17, PT ;  /* 0x000000110300720c */ /* 0x040fe20003fc4070 */
[----:B------:R-:W-:Y:S01]  /*1860*/  IMAD R18, R3, R19, R22 ;  /* 0x0000001303127224 */ /* 0x000fe200078e0216 */
[----:B------:R-:W-:Y:S01]  /*1870*/  LOP3.LUT R22, R57, 0x54, RZ, 0xfc, !PT ;  /* 0x0000005439167812 */ /* 0x000fe200078efcff */
[----:B------:R-:W-:Y:S01]  /*1880*/  IMAD R19, R3, R20, R23 ;  /* 0x0000001403137224 */ /* 0x000fe200078e0217 */
[----:B---3--:R-:W-:Y:S01]  /*1890*/  LOP3.LUT R13, R57, 0xdc, RZ, 0xfc, !PT ;  /* 0x000000dc390d7812 */ /* 0x008fe200078efcff */
[----:B------:R-:W-:Y:S01]  /*18a0*/  @!P0 IMAD.IADD R16, R16, 0x1, -R3 ;  /* 0x0000000110108824 */ /* 0x000fe200078e0a03 */
[C---:B------:R-:W-:Y:S01]  /*18b0*/  ISETP.GT.U32.AND P0, PT, R3.reuse, R18, PT ;  /* 0x000000120300720c */ /* 0x040fe20003f04070 */
[----:B------:R-:W-:Y:S01]  /*18c0*/  @!P1 IMAD.MOV R15, RZ, RZ, -R15 ;  /* 0x000000ffff0f9224 */ /* 0x000fe200078e0a0f */
[----:B------:R-:W-:Y:S01]  /*18d0*/  ISETP.GT.U32.AND P1, PT, R3, R19, PT ;  /* 0x000000130300720c */ /* 0x000fe20003f24070 */
[----:B------:R-:W-:Y:S01]  /*18e0*/  @!P5 IMAD.MOV R14, RZ, RZ, -R14 ;  /* 0x000000ffff0ed224 */ /* 0x000fe200078e0a0e */
[----:B------:R-:W-:Y:S01]  /*18f0*/  IABS R21, R22 ;  /* 0x0000001600157213 */ /* 0x000fe20000000000 */
[----:B------:R-:W-:Y:S01]  /*1900*/  @!P3 IMAD.MOV R16, RZ, RZ, -R16 ;  /* 0x000000ffff10b224 */ /* 0x000fe200078e0a10 */
[----:B------:R-:W-:Y:S01]  /*1910*/  ISETP.GE.AND P5, PT, R24, RZ, PT ;  /* 0x000000ff1800720c */ /* 0x000fe20003fa6270 */
[----:B------:R-:W-:Y:S01]  /*1920*/  @!P6 IMAD.IADD R17, R17, 0x1, -R3 ;  /* 0x000000011111e824 */ /* 0x000fe200078e0a03 */
[----:B------:R-:W-:Y:S01]  /*1930*/  IABS R24, R29 ;  /* 0x0000001d00187213 */ /* 0x000fe20000000000 */
[----:B------:R-:W-:Y:S01]  /*1940*/  IMAD.HI.U32 R20, R4, R21, RZ ;  /* 0x0000001504147227 */ /* 0x000fe200078e00ff */
[----:B------:R-:W-:-:S02]  /*1950*/  ISETP.GE.AND P3, PT, R22, RZ, PT ;  /* 0x000000ff1600720c */ /* 0x000fc40003f66270 */
[----:B------:R-:W-:Y:S01]  /*1960*/  ISETP.GT.U32.AND P6, PT, R3, R17, PT ;  /* 0x000000110300720c */ /* 0x000fe20003fc4070 */
[----:B------:R-:W-:Y:S02]  /*1970*/  IMAD.MOV R20, RZ, RZ, -R20 ;  /* 0x000000ffff147224 */ /* 0x000fe400078e0a14 */
[--C-:B------:R-:W-:Y:S02]  /*1980*/  @!P0 IMAD.IADD R18, R18, 0x1, -R3.reuse ;  /* 0x0000000112128824 */ /* 0x100fe400078e0a03 */
[----:B------:R-:W-:Y:S02]  /*1990*/  @!P1 IMAD.IADD R19, R19, 0x1, -R3 ;  /* 0x0000000113139824 */ /* 0x000fe400078e0a03 */
[C---:B------:R-:W-:Y:S01]  /*19a0*/  IMAD R20, R3.reuse, R20, R21 ;  /* 0x0000001403147224 */ /* 0x040fe200078e0215 */
[C---:B------:R-:W-:Y:S01]  /*19b0*/  ISETP.GT.U32.AND P0, PT, R3.reuse, R18, PT ;  /* 0x000000120300720c */ /* 0x040fe20003f04070 */
[----:B------:R-:W-:Y:S01]  /*19c0*/  IMAD.HI.U32 R21, R4, R24, RZ ;  /* 0x0000001804157227 */ /* 0x000fe200078e00ff */
[----:B------:R-:W-:-:S03]  /*19d0*/  ISETP.GT.U32.AND P1, PT, R3, R19, PT ;  /* 0x000000130300720c */ /* 0x000fc60003f24070 */
[----:B------:R-:W-:-:S04]  /*19e0*/  IMAD.HI.U32 R22, R4, R25, RZ ;  /* 0x0000001904167227 */ /* 0x000fc800078e00ff */
[----:B------:R-:W-:Y:S02]  /*19f0*/  IMAD.MOV R21, RZ, RZ, -R21 ;  /* 0x000000ffff157224 */ /* 0x000fe400078e0a15 */
[----:B------:R-:W-:Y:S01]  /*1a00*/  @!P6 IMAD.IADD R17, R17, 0x1, -R3 ;  /* 0x000000011111e824 */ /* 0x000fe200078e0a03 */
[----:B------:R-:W-:Y:S01]  /*1a10*/  ISETP.GT.U32.AND P6, PT, R3, R20, PT ;  /* 0x000000140300720c */ /* 0x000fe20003fc4070 */
[----:B------:R-:W-:-:S04]  /*1a20*/  IMAD.HI.U32 R23, R4, R26, RZ ;  /* 0x0000001a04177227 */ /* 0x000fc800078e00ff */
[----:B------:R-:W-:Y:S02]  /*1a30*/  IMAD.MOV R22, RZ, RZ, -R22 ;  /* 0x000000ffff167224 */ /* 0x000fe400078e0a16 */
[C---:B------:R-:W-:Y:S02]  /*1a40*/  IMAD R21, R3.reuse, R21, R24 ;  /* 0x0000001503157224 */ /* 0x040fe400078e0218 */
[----:B------:R-:W-:Y:S02]  /*1a50*/  IMAD.MOV R23, RZ, RZ, -R23 ;  /* 0x000000ffff177224 */ /* 0x000fe400078e0a17 */
[C---:B------:R-:W-:Y:S02]  /*1a60*/  IMAD R22, R3.reuse, R22, R25 ;  /* 0x0000001603167224 */ /* 0x040fe400078e0219 */
[----:B------:R-:W-:Y:S01]  /*1a70*/  @!P4 IMAD.MOV R17, RZ, RZ, -R17 ;  /* 0x000000ffff11c224 */ /* 0x000fe200078e0a11 */
[----:B------:R-:W-:Y:S01]  /*1a80*/  ISETP.GT.U32.AND P4, PT, R3, R21, PT ;  /* 0x000000150300720c */ /* 0x000fe20003f84070 */
[--C-:B------:R-:W-:Y:S01]  /*1a90*/  @!P0 IMAD.IADD R18, R18, 0x1, -R3.reuse ;  /* 0x0000000112128824 */ /* 0x100fe200078e0a03 */
[----:B------:R-:W-:Y:S01]  /*1aa0*/  ISETP.GE.AND P0, PT, R29, RZ, PT ;  /* 0x000000ff1d00720c */ /* 0x000fe20003f06270 */
[----:B------:R-:W-:Y:S01]  /*1ab0*/  IMAD R23, R3, R23, R26 ;  /* 0x0000001703177224 */ /* 0x000fe200078e021a */
[----:B------:R-:W-:Y:S01]  /*1ac0*/  LOP3.LUT R29, R57, 0x64, RZ, 0xfc, !PT ;  /* 0x00000064391d7812 */ /* 0x000fe200078efcff */
[--C-:B------:R-:W-:Y:S01]  /*1ad0*/  @!P1 IMAD.IADD R19, R19, 0x1, -R3.reuse ;  /* 0x0000000113139824 */ /* 0x100fe200078e0a03 */
[C---:B------:R-:W-:Y:S01]  /*1ae0*/  ISETP.GT.U32.AND P1, PT, R3.reuse, R22, PT ;  /* 0x000000160300720c */ /* 0x040fe20003f24070 */
[----:B------:R-:W-:Y:S01]  /*1af0*/  @!P6 IMAD.IADD R20, R20, 0x1, -R3 ;  /* 0x000000011414e824 */ /* 0x000fe200078e0a03 */
[----:B------:R-:W-:Y:S01]  /*1b00*/  IABS R25, R29 ;  /* 0x0000001d00197213 */ /* 0x000fe20000000000 */
[----:B------:R-:W-:Y:S01]  /*1b10*/  @!P5 IMAD.MOV R19, RZ, RZ, -R19 ;  /* 0x000000ffff13d224 */ /* 0x000fe200078e0a13 */
[----:B------:R-:W-:Y:S01]  /*1b20*/  ISETP.GT.U32.AND P5, PT, R3, R23, PT ;  /* 0x000000170300720c */ /* 0x000fe20003fa4070 */
[----:B------:R-:W-:Y:S01]  /*1b30*/  @!P2 IMAD.MOV R18, RZ, RZ, -R18 ;  /* 0x000000ffff12a224 */ /* 0x000fe200078e0a12 */
[----:B------:R-:W-:Y:S01]  /*1b40*/  ISETP.GE.AND P2, PT, R28, RZ, PT ;  /* 0x000000ff1c00720c */ /* 0x000fe20003f46270 */
[----:B------:R-:W-:Y:S01]  /*1b50*/  @!P4 IMAD.IADD R21, R21, 0x1, -R3 ;  /* 0x000000011515c824 */ /* 0x000fe200078e0a03 */
[----:B------:R-:W-:Y:S01]  /*1b60*/  LOP3.LUT R28, R57, 0x68, RZ, 0xfc, !PT ;  /* 0x00000068391c7812 */ /* 0x000fe200078efcff */
[----:B------:R-:W-:Y:S01]  /*1b70*/  IMAD.HI.U32 R24, R4, R25, RZ ;  /* 0x0000001904187227 */ /* 0x000fe200078e00ff */
[----:B------:R-:W-:-:S02]  /*1b80*/  ISETP.GT.U32.AND P6, PT, R3, R20, PT ;  /* 0x000000140300720c */ /* 0x000fc40003fc4070 */
[----:B------:R-:W-:Y:S01]  /*1b90*/  IABS R26, R28 ;  /* 0x0000001c001a7213 */ /* 0x000fe20000000000 */
[--C-:B------:R-:W-:Y:S01]  /*1ba0*/  @!P1 IMAD.IADD R22, R22, 0x1, -R3.reuse ;  /* 0x0000000116169824 */ /* 0x100fe200078e0a03 */
[----:B------:R-:W-:Y:S01]  /*1bb0*/  ISETP.GT.U32.AND P1, PT, R3, R21, PT ;  /* 0x000000150300720c */ /* 0x000fe20003f24070 */
[----:B------:R-:W-:Y:S01]  /*1bc0*/  IMAD.MOV R24, RZ, RZ, -R24 ;  /* 0x000000ffff187224 */ /* 0x000fe200078e0a18 */
[----:B------:R-:W-:Y:S01]  /*1bd0*/  ISETP.GE.AND P4, PT, R29, RZ, PT ;  /* 0x000000ff1d00720c */ /* 0x000fe20003f86270 */
[----:B------:R-:W-:Y:S01]  /*1be0*/  @!P5 IMAD.IADD R23, R23, 0x1, -R3 ;  /* 0x000000011717d824 */ /* 0x000fe200078e0a03 */
[C---:B------:R-:W-:Y:S01]  /*1bf0*/  ISETP.GT.U32.AND P5, PT, R3.reuse, R22, PT ;  /* 0x000000160300720c */ /* 0x040fe20003fa4070 */
[----:B------:R-:W-:Y:S01]  /*1c00*/  IMAD R24, R3, R24, R25 ;  /* 0x0000001803187224 */ /* 0x000fe200078e0219 */
[----:B------:R-:W-:Y:S01]  /*1c10*/  IABS R29, R34 ;  /* 0x00000022001d7213 */ /* 0x000fe20000000000 */
[----:B------:R-:W-:-:S04]  /*1c20*/  IMAD.HI.U32 R25, R4, R26, RZ ;  /* 0x0000001a04197227 */ /* 0x000fc800078e00ff */
[----:B------:R-:W-:Y:S02]  /*1c30*/  IMAD.MOV R25, RZ, RZ, -R25 ;  /* 0x000000ffff197224 */ /* 0x000fe400078e0a19 */
[--C-:B------:R-:W-:Y:S01]  /*1c40*/  @!P6 IMAD.IADD R20, R20, 0x1, -R3.reuse ;  /* 0x000000011414e824 */ /* 0x100fe200078e0a03 */
[----:B------:R-:W-:Y:S01]  /*1c50*/  ISETP.GE.AND P6, PT, R27, RZ, PT ;  /* 0x000000ff1b00720c */ /* 0x000fe20003fc6270 */
[--C-:B------:R-:W-:Y:S01]  /*1c60*/  @!P1 IMAD.IADD R21, R21, 0x1, -R3.reuse ;  /* 0x0000000115159824 */ /* 0x100fe200078e0a03 */
[C---:B------:R-:W-:Y:S01]  /*1c70*/  ISETP.GT.U32.AND P1, PT, R3.reuse, R24, PT ;  /* 0x000000180300720c */ /* 0x040fe20003f24070 */
[C---:B------:R-:W-:Y:S02]  /*1c80*/  IMAD R25, R3.reuse, R25, R26 ;  /* 0x0000001903197224 */ /* 0x040fe400078e021a */
[----:B------:R-:W-:Y:S01]  /*1c90*/  @!P3 IMAD.MOV R20, RZ, RZ, -R20 ;  /* 0x000000ffff14b224 */ /* 0x000fe200078e0a14 */
[C---:B------:R-:W-:Y:S01]  /*1ca0*/  ISETP.GT.U32.AND P3, PT, R3.reuse, R23, PT ;  /* 0x000000170300720c */ /* 0x040fe20003f64070 */
[----:B------:R-:W-:Y:S01]  /*1cb0*/  @!P5 IMAD.IADD R22, R22, 0x1, -R3 ;  /* 0x000000011616d824 */ /* 0x000fe200078e0a03 */
[----:B------:R-:W-:Y:S01]  /*1cc0*/  ISETP.GT.U32.AND P5, PT, R3, R25, PT ;  /* 0x000000190300720c */ /* 0x000fe20003fa4070 */
[----:B------:R-:W-:-:S04]  /*1cd0*/  IMAD.HI.U32 R27, R4, R30, RZ ;  /* 0x0000001e041b7227 */ /* 0x000fc800078e00ff */
[----:B------:R-:W-:Y:S02]  /*1ce0*/  IMAD.MOV R27, RZ, RZ, -R27 ;  /* 0x000000ffff1b7224 */ /* 0x000fe400078e0a1b */
[--C-:B------:R-:W-:Y:S01]  /*1cf0*/  @!P1 IMAD.IADD R24, R24, 0x1, -R3.reuse ;  /* 0x0000000118189824 */ /* 0x100fe200078e0a03 */
[----:B------:R-:W-:Y:S01]  /*1d00*/  ISETP.GE.AND P1, PT, R34, RZ, PT ;  /* 0x000000ff2200720c */ /* 0x000fe20003f26270 */
[----:B------:R-:W-:Y:S01]  /*1d10*/  IMAD R27, R3, R27, R30 ;  /* 0x0000001b031b7224 */ /* 0x000fe200078e021e */
[----:B------:R-:W-:Y:S01]  /*1d20*/  LOP3.LUT R34, R57, 0x80, RZ, 0xfc, !PT ;  /* 0x0000008039227812 */ /* 0x000fe200078efcff */
[--C-:B------:R-:W-:Y:S01]  /*1d30*/  @!P3 IMAD.IADD R23, R23, 0x1, -R3.reuse ;  /* 0x000000011717b824 */ /* 0x100fe200078e0a03 */
[----:B------:R-:W-:Y:S01]  /*1d40*/  ISETP.GE.AND P3, PT, R28, RZ, PT ;  /* 0x000000ff1c00720c */ /* 0x000fe20003f66270 */
[----:B------:R-:W-:Y:S01]  /*1d50*/  @!P5 IMAD.IADD R25, R25, 0x1, -R3 ;  /* 0x000000011919d824 */ /* 0x000fe200078e0a03 */
[----:B------:R-:W-:Y:S01]  /*1d60*/  IABS R35, R34 ;  /* 0x0000002200237213 */ /* 0x000fe20000000000 */
[----:B------:R-:W-:Y:S01]  /*1d70*/  @!P0 IMAD.MOV R21, RZ, RZ, -R21 ;  /* 0x000000ffff158224 */ /* 0x000fe200078e0a15 */
[C---:B------:R-:W-:Y:S01]  /*1d80*/  ISETP.GT.U32.AND P0, PT, R3.reuse, R24, PT ;  /* 0x000000180300720c */ /* 0x040fe20003f04070 */
[----:B------:R-:W-:Y:S01]  /*1d90*/  @!P6 IMAD.MOV R23, RZ, RZ, -R23 ;  /* 0x000000ffff17e224 */ /* 0x000fe200078e0a17 */
[C---:B------:R-:W-:Y:S01]  /*1da0*/  ISETP.GT.U32.AND P6, PT, R3.reuse, R27, PT ;  /* 0x0000001b0300720c */ /* 0x040fe20003fc4070 */
[----:B------:R-:W-:Y:S01]  /*1db0*/  IMAD.HI.U32 R28, R4, R31, RZ ;  /* 0x0000001f041c7227 */ /* 0x000fe200078e00ff */
[----:B------:R-:W-:-:S03]  /*1dc0*/  ISETP.GT.U32.AND P5, PT, R3, R25, PT ;  /* 0x000000190300720c */ /* 0x000fc60003fa4070 */
[----:B------:R-:W-:Y:S02]  /*1dd0*/  IMAD.MOV R28, RZ, RZ, -R28 ;  /* 0x000000ffff1c7224 */ /* 0x000fe400078e0a1c */
[----:B------:R-:W-:-:S04]  /*1de0*/  IMAD.HI.U32 R26, R4, R29, RZ ;  /* 0x0000001d041a7227 */ /* 0x000fc800078e00ff */
[----:B------:R-:W-:Y:S01]  /*1df0*/  IMAD R28, R3, R28, R31 ;  /* 0x0000001c031c7224 */ /* 0x000fe200078e021f */
[----:B------:R-:W-:Y:S01]  /*1e00*/  IABS R31, R36 ;  /* 0x00000024001f7213 */ /* 0x000fe20000000000 */
[--C-:B------:R-:W-:Y:S01]  /*1e10*/  @!P0 IMAD.IADD R24, R24, 0x1, -R3.reuse ;  /* 0x0000000118188824 */ /* 0x100fe200078e0a03 */
[----:B------:R-:W-:Y:S01]  /*1e20*/  ISETP.GE.AND P0, PT, R33, RZ, PT ;  /* 0x000000ff2100720c */ /* 0x000fe20003f06270 */
[--C-:B------:R-:W-:Y:S01]  /*1e30*/  @!P6 IMAD.IADD R27, R27, 0x1, -R3.reuse ;  /* 0x000000011b1be824 */ /* 0x100fe200078e0a03 */
[----:B------:R-:W-:Y:S01]  /*1e40*/  IABS R33, R39 ;  /* 0x0000002700217213 */ /* 0x000fe20000000000 */
[----:B------:R-:W-:Y:S02]  /*1e50*/  IMAD.MOV R26, RZ, RZ, -R26 ;  /* 0x000000ffff1a7224 */ /* 0x000fe400078e0a1a */
[----:B------:R-:W-:Y:S01]  /*1e60*/  @!P5 IMAD.IADD R25, R25, 0x1, -R3 ;  /* 0x000000011919d824 */ /* 0x000fe200078e0a03 */
[C---:B------:R-:W-:Y:S01]  /*1e70*/  ISETP.GT.U32.AND P5, PT, R3.reuse, R28, PT ;  /* 0x0000001c0300720c */ /* 0x040fe20003fa4070 */
[----:B------:R-:W-:Y:S01]  /*1e80*/  @!P4 IMAD.MOV R24, RZ, RZ, -R24 ;  /* 0x000000ffff18c224 */ /* 0x000fe200078e0a18 */
[C---:B------:R-:W-:Y:S01]  /*1e90*/  ISETP.GT.U32.AND P4, PT, R3.reuse, R27, PT ;  /* 0x0000001b0300720c */ /* 0x040fe20003f84070 */
[----:B------:R-:W-:-:S02]  /*1ea0*/  IMAD R26, R3, R26, R29 ;  /* 0x0000001a031a7224 */ /* 0x000fc400078e021d */
[----:B------:R-:W-:-:S04]  /*1eb0*/  IMAD.HI.U32 R30, R4, R33, RZ ;  /* 0x00000021041e7227 */ /* 0x000fc800078e00ff */
[----:B------:R-:W-:Y:S01]  /*1ec0*/  @!P2 IMAD.MOV R22, RZ, RZ, -R22 ;  /* 0x000000ffff16a224 */ /* 0x000fe200078e0a16 */
[C---:B------:R-:W-:Y:S01]  /*1ed0*/  ISETP.GT.U32.AND P2, PT, R3.reuse, R26, PT ;  /* 0x0000001a0300720c */ /* 0x040fe20003f44070 */
[----:B------:R-:W-:Y:S02]  /*1ee0*/  IMAD.MOV R30, RZ, RZ, -R30 ;  /* 0x000000ffff1e7224 */ /* 0x000fe400078e0a1e */
[----:B------:R-:W-:Y:S02]  /*1ef0*/  @!P5 IMAD.IADD R28, R28, 0x1, -R3 ;  /* 0x000000011c1cd824 */ /* 0x000fe400078e0a03 */
[----:B------:R-:W-:Y:S02]  /*1f00*/  IMAD R30, R3, R30, R33 ;  /* 0x0000001e031e7224 */ /* 0x000fe400078e0221 */
[----:B------:R-:W-:Y:S01]  /*1f10*/  @!P4 IMAD.IADD R27, R27, 0x1, -R3 ;  /* 0x000000011b1bc824 */ /* 0x000fe200078e0a03 */
[C---:B------:R-:W-:Y:S01]  /*1f20*/  ISETP.GT.U32.AND P5, PT, R3.reuse, R28, PT ;  /* 0x0000001c0300720c */ /* 0x040fe20003fa4070 */
[----:B------:R-:W-:Y:S01]  /*1f30*/  IMAD.HI.U32 R29, R4, R31, RZ ;  /* 0x0000001f041d7227 */ /* 0x000fe200078e00ff */
[----:B------:R-:W-:-:S03]  /*1f40*/  ISETP.GT.U32.AND P4, PT, R3, R30, PT ;  /* 0x0000001e0300720c */ /* 0x000fc60003f84070 */
[----:B------:R-:W-:Y:S01]  /*1f50*/  @!P2 IMAD.IADD R26, R26, 0x1, -R3 ;  /* 0x000000011a1aa824 */ /* 0x000fe200078e0a03 */
[----:B------:R-:W-:Y:S01]  /*1f60*/  ISETP.GE.AND P2, PT, R32, RZ, PT ;  /* 0x000000ff2000720c */ /* 0x000fe20003f46270 */
[----:B------:R-:W-:Y:S02]  /*1f70*/  IMAD.MOV R32, RZ, RZ, -R29 ;  /* 0x000000ffff207224 */ /* 0x000fe400078e0a1d */
[----:B------:R-:W-:Y:S01]  /*1f80*/  @!P3 IMAD.MOV R25, RZ, RZ, -R25 ;  /* 0x000000ffff19b224 */ /* 0x000fe200078e0a19 */
[C---:B------:R-:W-:Y:S01]  /*1f90*/  ISETP.GT.U32.AND P6, PT, R3.reuse, R26, PT ;  /* 0x0000001a0300720c */ /* 0x040fe20003fc4070 */
[----:B------:R-:W-:Y:S01]  /*1fa0*/  IMAD R29, R3, R32, R31 ;  /* 0x00000020031d7224 */ /* 0x000fe200078e021f */
[----:B------:R-:W-:Y:S01]  /*1fb0*/  IABS R32, R38 ;  /* 0x0000002600207213 */ /* 0x000fe20000000000 */
[----:B------:R-:W-:-:S04]  /*1fc0*/  IMAD.HI.U32 R31, R4, R35, RZ ;  /* 0x00000023041f7227 */ /* 0x000fc800078e00ff */
[--C-:B------:R-:W-:Y:S02]  /*1fd0*/  @!P4 IMAD.IADD R30, R30, 0x1, -R3.reuse ;  /* 0x000000011e1ec824 */ /* 0x100fe400078e0a03 */
[----:B------:R-:W-:Y:S01]  /*1fe0*/  @!P5 IMAD.IADD R28, R28, 0x1, -R3 ;  /* 0x000000011c1cd824 */ /* 0x000fe200078e0a03 */
[----:B------:R-:W-:Y:S01]  /*1ff0*/  ISETP.GE.AND P5, PT, R36, RZ, PT ;  /* 0x000000ff2400720c */ /* 0x000fe20003fa6270 */
[----:B------:R-:W-:Y:S01]  /*2000*/  IMAD.MOV R36, RZ, RZ, -R31 ;  /* 0x000000ffff247224 */ /* 0x000fe200078e0a1f */
[----:B------:R-:W-:Y:S01]  /*2010*/  ISETP.GT.U32.AND P3, PT, R3, R30, PT ;  /* 0x0000001e0300720c */ /* 0x000fe20003f64070 */
[----:B------:R-:W-:-:S04]  /*2020*/  IMAD.HI.U32 R33, R4, R32, RZ ;  /* 0x0000002004217227 */ /* 0x000fc800078e00ff */
[C---:B------:R-:W-:Y:S02]  /*2030*/  IMAD R31, R3.reuse, R36, R35 ;  /* 0x00000024031f7224 */ /* 0x040fe400078e0223 */
[----:B------:R-:W-:Y:S01]  /*2040*/  @!P6 IMAD.IADD R26, R26, 0x1, -R3 ;  /* 0x000000011a1ae824 */ /* 0x000fe200078e0a03 */
[C---:B------:R-:W-:Y:S01]  /*2050*/  ISETP.GT.U32.AND P6, PT, R3.reuse, R29, PT ;  /* 0x0000001d0300720c */ /* 0x040fe20003fc4070 */
[----:B------:R-:W-:Y:S02]  /*2060*/  IMAD.MOV R35, RZ, RZ, -R33 ;  /* 0x000000ffff237224 */ /* 0x000fe400078e0a21 */
[----:B------:R-:W-:Y:S01]  /*2070*/  @!P1 IMAD.MOV R26, RZ, RZ, -R26 ;  /* 0x000000ffff1a9224 */ /* 0x000fe200078e0a1a */
[C---:B------:R-:W-:Y:S01]  /*2080*/  ISETP.GT.U32.AND P1, PT, R3.reuse, R31, PT ;  /* 0x0000001f0300720c */ /* 0x040fe20003f24070 */
[----:B------:R-:W-:Y:S01]  /*2090*/  IMAD R32, R3, R35, R32 ;  /* 0x0000002303207224 */ /* 0x000fe200078e0220 */
[----:B------:R-:W-:Y:S01]  /*20a0*/  LOP3.LUT R35, R57, 0x8c, RZ, 0xfc, !PT ;  /* 0x0000008c39237812 */ /* 0x000fe200078efcff */
[----:B------:R-:W-:-:S02]  /*20b0*/  @!P3 IMAD.IADD R30, R30, 0x1, -R3 ;  /* 0x000000011e1eb824 */ /* 0x000fc400078e0a03 */
[----:B------:R-:W-:Y:S01]  /*20c0*/  IMAD.MOV.U32 R36, RZ, RZ, R40 ;  /* 0x000000ffff247224 */ /* 0x000fe200078e0028 */
[----:B------:R-:W-:Y:S01]  /*20d0*/  ISETP.GT.U32.AND P3, PT, R3, R32, PT ;  /* 0x000000200300720c */ /* 0x000fe20003f64070 */
[----:B------:R-:W-:Y:S01]  /*20e0*/  @!P0 IMAD.MOV R27, RZ, RZ, -R27 ;  /* 0x000000ffff1b8224 */ /* 0x000fe200078e0a1b */
[----:B------:R-:W-:Y:S01]  /*20f0*/  ISETP.GE.AND P0, PT, R34, RZ, PT ;  /* 0x000000ff2200720c */ /* 0x000fe20003f06270 */
[----:B------:R-:W-:Y:S01]  /*2100*/  @!P6 IMAD.IADD R29, R29, 0x1, -R3 ;  /* 0x000000011d1de824 */ /* 0x000fe200078e0a03 */
[----:B------:R-:W-:Y:S01]  /*2110*/  ISETP.GE.AND P6, PT, R39, RZ, PT ;  /* 0x000000ff2700720c */ /* 0x000fe20003fc6270 */
[----:B------:R-:W-:Y:S01]  /*2120*/  IMAD.HI.U32 R33, R4, R36, RZ ;  /* 0x0000002404217227 */ /* 0x000fe200078e00ff */
[----:B------:R-:W-:Y:S02]  /*2130*/  IABS R34, R35 ;  /* 0x0000002300227213 */ /* 0x000fe40000000000 */
[----:B------:R-:W-:Y:S01]  /*2140*/  ISETP.GT.U32.AND P4, PT, R3, R29, PT ;  /* 0x0000001d0300720c */ /* 0x000fe20003f84070 */
[----:B------:R-:W-:Y:S01]  /*2150*/  IMAD.MOV R33, RZ, RZ, -R33 ;  /* 0x000000ffff217224 */ /* 0x000fe200078e0a21 */
[----:B------:R-:W-:Y:S01]  /*2160*/  LOP3.LUT R39, R57, 0x98, RZ, 0xfc, !PT ;  /* 0x0000009839277812 */ /* 0x000fe200078efcff */
[----:B------:R-:W-:-:S02]  /*2170*/  @!P1 IMAD.IADD R31, R31, 0x1, -R3 ;  /* 0x000000011f1f9824 */ /* 0x000fc400078e0a03 */
[----:B------:R-:W-:Y:S01]  /*2180*/  @!P3 IMAD.IADD R32, R32, 0x1, -R3 ;  /* 0x000000012020b824 */ /* 0x000fe200078e0a03 */
[----:B------:R-:W-:Y:S01]  /*2190*/  IABS R42, R39 ;  /* 0x00000027002a7213 */ /* 0x000fe20000000000 */
[C---:B------:R-:W-:Y:S01]  /*21a0*/  IMAD R33, R3.reuse, R33, R36 ;  /* 0x0000002103217224 */ /* 0x040fe200078e0224 */
[C---:B------:R-:W-:Y:S01]  /*21b0*/  ISETP.GT.U32.AND P1, PT, R3.reuse, R31, PT ;  /* 0x0000001f0300720c */ /* 0x040fe20003f24070 */
[----:B------:R-:W-:Y:S01]  /*21c0*/  IMAD.MOV.U32 R36, RZ, RZ, R34 ;  /* 0x000000ffff247224 */ /* 0x000fe200078e0022 */
[C---:B------:R-:W-:Y:S01]  /*21d0*/  ISETP.GT.U32.AND P3, PT, R3.reuse, R32, PT ;  /* 0x000000200300720c */ /* 0x040fe20003f64070 */
[----:B------:R-:W-:Y:S01]  /*21e0*/  @!P6 IMAD.MOV R30, RZ, RZ, -R30 ;  /* 0x000000ffff1ee224 */ /* 0x000fe200078e0a1e */
[----:B------:R-:W-:Y:S01]  /*21f0*/  ISETP.GT.U32.AND P6, PT, R3, R33, PT ;  /* 0x000000210300720c */ /* 0x000fe20003fc4070 */
[----:B------:R-:W-:-:S04]  /*2200*/  IMAD.HI.U32 R34, R4, R36, RZ ;  /* 0x0000002404227227 */ /* 0x000fc800078e00ff */
[----:B------:R-:W-:Y:S02]  /*2210*/  IMAD.MOV R34, RZ, RZ, -R34 ;  /* 0x000000ffff227224 */ /* 0x000fe400078e0a22 */
[----:B------:R-:W-:Y:S01]  /*2220*/  @!P4 IMAD.IADD R29, R29, 0x1, -R3 ;  /* 0x000000011d1dc824 */ /* 0x000fe200078e0a03 */
[----:B------:R-:W-:Y:S01]  /*2230*/  ISETP.GE.AND P4, PT, R37, RZ, PT ;  /* 0x000000ff2500720c */ /* 0x000fe20003f86270 */
[----:B------:R-:W-:Y:S01]  /*2240*/  IMAD R34, R3, R34, R36 ;  /* 0x0000002203227224 */ /* 0x000fe200078e0224 */
[----:B------:R-:W-:Y:S01]  /*2250*/  LOP3.LUT R37, R57, 0x90, RZ, 0xfc, !PT ;  /* 0x0000009039257812 */ /* 0x000fe200078efcff */
[----:B------:R-:W-:Y:S01]  /*2260*/  @!P5 IMAD.MOV R29, RZ, RZ, -R29 ;  /* 0x000000ffff1dd224 */ /* 0x000fe200078e0a1d */
[----:B------:R-:W-:Y:S01]  /*2270*/  ISETP.GE.AND P5, PT, R35, RZ, PT ;  /* 0x000000ff2300720c */ /* 0x000fe20003fa6270 */
[--C-:B------:R-:W-:Y:S01]  /*2280*/  @!P1 IMAD.IADD R31, R31, 0x1, -R3.reuse ;  /* 0x000000011f1f9824 */ /* 0x100fe200078e0a03 */
[----:B------:R-:W-:Y:S01]  /*2290*/  IABS R35, R37 ;  /* 0x0000002500237213 */ /* 0x000fe20000000000 */
[--C-:B------:R-:W-:Y:S01]  /*22a0*/  @!P3 IMAD.IADD R32, R32, 0x1, -R3.reuse ;  /* 0x000000012020b824 */ /* 0x100fe200078e0a03 */
[----:B------:R-:W-:Y:S01]  /*22b0*/  ISETP.GE.AND P1, PT, R37, RZ, PT ;  /* 0x000000ff2500720c */ /* 0x000fe20003f26270 */
[----:B------:R-:W-:Y:S01]  /*22c0*/  @!P6 IMAD.IADD R33, R33, 0x1, -R3 ;  /* 0x000000012121e824 */ /* 0x000fe200078e0a03 */
[C---:B------:R-:W-:Y:S01]  /*22d0*/  ISETP.GT.U32.AND P3, PT, R3.reuse, R34, PT ;  /* 0x000000220300720c */ /* 0x040fe20003f64070 */
[----:B------:R-:W-:Y:S01]  /*22e0*/  @!P2 IMAD.MOV R28, RZ, RZ, -R28 ;  /* 0x000000ffff1ca224 */ /* 0x000fe200078e0a1c */
[----:B------:R-:W-:Y:S01]  /*22f0*/  IABS R37, R41 ;  /* 0x0000002900257213 */ /* 0x000fe20000000000 */
[----:B------:R-:W-:Y:S01]  /*2300*/  @!P0 IMAD.MOV R31, RZ, RZ, -R31 ;  /* 0x000000ffff1f8224 */ /* 0x000fe200078e0a1f */
[----:B------:R-:W-:-:S02]  /*2310*/  ISETP.GT.U32.AND P6, PT, R3, R33, PT ;  /* 0x000000210300720c */ /* 0x000fc40003fc4070 */
[----:B------:R-:W-:Y:S01]  /*2320*/  ISETP.GE.AND P2, PT, R38, RZ, PT ;  /* 0x000000ff2600720c */ /* 0x000fe20003f46270 */
[----:B------:R-:W-:Y:S01]  /*2330*/  IMAD.MOV.U32 R36, RZ, RZ, R37 ;  /* 0x000000ffff247224 */ /* 0x000fe200078e0025 */
[----:B------:R-:W-:Y:S01]  /*2340*/  ISETP.GE.AND P0, PT, R41, RZ, PT ;  /* 0x000000ff2900720c */ /* 0x000fe20003f06270 */
[----:B------:R-:W-:-:S04]  /*2350*/  IMAD.HI.U32 R37, R4, R35, RZ ;  /* 0x0000002304257227 */ /* 0x000fc800078e00ff */
[----:B------:R-:W-:-:S04]  /*2360*/  IMAD.HI.U32 R38, R4, R36, RZ ;  /* 0x0000002404267227 */ /* 0x000fc800078e00ff */
[----:B------:R-:W-:Y:S02]  /*2370*/  @!P3 IMAD.IADD R34, R34, 0x1, -R3 ;  /* 0x000000012222b824 */ /* 0x000fe400078e0a03 */
[----:B------:R-:W-:Y:S02]  /*2380*/  IMAD.MOV R40, RZ, RZ, -R37 ;  /* 0x000000ffff287224 */ /* 0x000fe400078e0a25 */
[----:B------:R-:W-:Y:S01]  /*2390*/  IMAD.MOV R38, RZ, RZ, -R38 ;  /* 0x000000ffff267224 */ /* 0x000fe200078e0a26 */
[----:B------:R-:W-:Y:S01]  /*23a0*/  ISETP.GT.U32.AND P3, PT, R3, R34, PT ;  /* 0x000000220300720c */ /* 0x000fe20003f64070 */
[----:B------:R-:W-:Y:S01]  /*23b0*/  IMAD.MOV.U32 R37, RZ, RZ, R42 ;  /* 0x000000ffff257224 */ /* 0x000fe200078e002a */
[----:B------:R-:W-:Y:S01]  /*23c0*/  LOP3.LUT R42, R57, 0x9c, RZ, 0xfc, !PT ;  /* 0x0000009c392a7812 */ /* 0x000fe200078efcff */
[C---:B------:R-:W-:Y:S02]  /*23d0*/  IMAD R36, R3.reuse, R38, R36 ;  /* 0x0000002603247224 */ /* 0x040fe400078e0224 */
[----:B------:R-:W-:Y:S01]  /*23e0*/  IMAD R35, R3, R40, R35 ;  /* 0x0000002803237224 */ /* 0x000fe200078e0223 */
[----:B------:R-:W-:Y:S01]  /*23f0*/  LOP3.LUT R40, R57, 0xa4, RZ, 0xfc, !PT ;  /* 0x000000a439287812 */ /* 0x000fe200078efcff */
[----:B------:R-:W-:-:S03]  /*2400*/  IMAD.HI.U32 R38, R4, R37, RZ ;  /* 0x0000002504267227 */ /* 0x000fc600078e00ff */
[----:B------:R-:W-:Y:S01]  /*2410*/  IABS R48, R40 ;  /* 0x0000002800307213 */ /* 0x000fe20000000000 */
[----:B------:R-:W-:Y:S01]  /*2420*/  @!P6 IMAD.IADD R33, R33, 0x1, -R3 ;  /* 0x000000012121e824 */ /* 0x000fe200078e0a03 */
[C---:B------:R-:W-:Y:S01]  /*2430*/  ISETP.GT.U32.AND P6, PT, R3.reuse, R35, PT ;  /* 0x000000230300720c */ /* 0x040fe20003fc4070 */
[----:B------:R-:W-:Y:S02]  /*2440*/  IMAD.MOV R38, RZ, RZ, -R38 ;  /* 0x000000ffff267224 */ /* 0x000fe400078e0a26 */
[----:B------:R-:W-:Y:S01]  /*2450*/  @!P4 IMAD.MOV R33, RZ, RZ, -R33 ;  /* 0x000000ffff21c224 */ /* 0x000fe200078e0a21 */
[C---:B------:R-:W-:Y:S01]  /*2460*/  ISETP.GT.U32.AND P4, PT, R3.reuse, R36, PT ;  /* 0x000000240300720c */ /* 0x040fe20003f84070 */
[C---:B------:R-:W-:Y:S01]  /*2470*/  IMAD R37, R3.reuse, R38, R37 ;  /* 0x0000002603257224 */ /* 0x040fe200078e0225 */
[----:B------:R-:W-:Y:S01]  /*2480*/  IABS R38, R42 ;  /* 0x0000002a00267213 */ /* 0x000fe20000000000 */
[----:B------:R-:W-:Y:S02]  /*2490*/  @!P3 IMAD.IADD R34, R34, 0x1, -R3 ;  /* 0x000000012222b824 */ /* 0x000fe400078e0a03 */
[----:B------:R-:W-:Y:S01]  /*24a0*/  @!P2 IMAD.MOV R32, RZ, RZ, -R32 ;  /* 0x000000ffff20a224 */ /* 0x000fe200078e0a20 */
[----:B------:R-:W-:Y:S01]  /*24b0*/  ISETP.GT.U32.AND P3, PT, R3, R37, PT ;  /* 0x000000250300720c */ /* 0x000fe20003f64070 */
[----:B------:R-:W-:Y:S01]  /*24c0*/  IMAD.HI.U32 R45, R4, R38, RZ ;  /* 0x00000026042d7227 */ /* 0x000fe200078e00ff */
[----:B------:R-:W-:-:S02]  /*24d0*/  ISETP.GE.AND P2, PT, R39, RZ, PT ;  /* 0x000000ff2700720c */ /* 0x000fc40003f46270 */
[----:B------:R-:W-:Y:S01]  /*24e0*/  IABS R39, R43 ;  /* 0x0000002b00277213 */ /* 0x000fe20000000000 */
[--C-:B------:R-:W-:Y:S02]  /*24f0*/  @!P6 IMAD.IADD R35, R35, 0x1, -R3.reuse ;  /* 0x000000012323e824 */ /* 0x100fe400078e0a03 */
[--C-:B------:R-:W-:Y:S02]  /*2500*/  @!P4 IMAD.IADD R36, R36, 0x1, -R3.reuse ;  /* 0x000000012424c824 */ /* 0x100fe400078e0a03 */
[----:B------:R-:W-:Y:S01]  /*2510*/  IMAD.HI.U32 R41, R4, R39, RZ ;  /* 0x0000002704297227 */ /* 0x000fe200078e00ff */
[C---:B------:R-:W-:Y:S02]  /*2520*/  ISETP.GT.U32.AND P6, PT, R3.reuse, R35, PT ;  /* 0x000000230300720c */ /* 0x040fe40003fc4070 */
[----:B------:R-:W-:Y:S01]  /*2530*/  ISETP.GT.U32.AND P4, PT, R3, R36, PT ;  /* 0x000000240300720c */ /* 0x000fe20003f84070 */
[----:B------:R-:W-:Y:S02]  /*2540*/  @!P3 IMAD.IADD R37, R37, 0x1, -R3 ;  /* 0x000000012525b824 */ /* 0x000fe400078e0a03 */
[----:B------:R-:W-:-:S02]  /*2550*/  IMAD.MOV R45, RZ, RZ, -R45 ;  /* 0x000000ffff2d7224 */ /* 0x000fc400078e0a2d */
[----:B------:R-:W-:Y:S01]  /*2560*/  @!P5 IMAD.MOV R34, RZ, RZ, -R34 ;  /* 0x000000ffff22d224 */ /* 0x000fe200078e0a22 */
[----:B------:R-:W-:Y:S01]  /*2570*/  ISETP.GE.AND P5, PT, R42, RZ, PT ;  /* 0x000000ff2a00720c */ /* 0x000fe20003fa6270 */
[----:B------:R-:W-:Y:S01]  /*2580*/  IMAD.HI.U32 R42, R4, R48, RZ ;  /* 0x00000030042a7227 */ /* 0x000fe200078e00ff */
[----:B------:R-:W-:-:S03]  /*2590*/  ISETP.GT.U32.AND P3, PT, R3, R37, PT ;  /* 0x000000250300720c */ /* 0x000fc60003f64070 */
[----:B------:R-:W-:Y:S02]  /*25a0*/  IMAD.MOV R44, RZ, RZ, -R41 ;  /* 0x000000ffff2c7224 */ /* 0x000fe400078e0a29 */
[----:B------:R-:W-:Y:S01]  /*25b0*/  IMAD R38, R3, R45, R38 ;  /* 0x0000002d03267224 */ /* 0x000fe200078e0226 */
[----:B------:R-:W-:Y:S01]  /*25c0*/  LOP3.LUT R45, R57, 0xac, RZ, 0xfc, !PT ;  /* 0x000000ac392d7812 */ /* 0x000fe200078efcff */
[----:B------:R-:W-:Y:S01]  /*25d0*/  @!P6 IMAD.IADD R35, R35, 0x1, -R3 ;  /* 0x000000012323e824 */ /* 0x000fe200078e0a03 */
[----:B------:R-:W-:Y:S01]  /*25e0*/  ISETP.GE.AND P6, PT, R43, RZ, PT ;  /* 0x000000ff2b00720c */ /* 0x000fe20003fc6270 */
[----:B------:R-:W-:Y:S01]  /*25f0*/  IMAD.MOV R42, RZ, RZ, -R42 ;  /* 0x000000ffff2a7224 */ /* 0x000fe200078e0a2a */
[----:B------:R-:W-:Y:S01]  /*2600*/  IABS R41, R45 ;  /* 0x0000002d00297213 */ /* 0x000fe20000000000 */
[C---:B------:R-:W-:Y:S02]  /*2610*/  IMAD R39, R3.reuse, R44, R39 ;  /* 0x0000002c03277224 */ /* 0x040fe400078e0227 */
[----:B------:R-:W-:Y:S01]  /*2620*/  @!P4 IMAD.IADD R36, R36, 0x1, -R3 ;  /* 0x000000012424c824 */ /* 0x000fe200078e0a03 */
[C---:B------:R-:W-:Y:S01]  /*2630*/  ISETP.GT.U32.AND P4, PT, R3.reuse, R38, PT ;  /* 0x000000260300720c */ /* 0x040fe20003f84070 */
[----:B------:R-:W-:Y:S01]  /*2640*/  IMAD R48, R3, R42, R48 ;  /* 0x0000002a03307224 */ /* 0x000fe200078e0230 */
[----:B------:R-:W-:Y:S01]  /*2650*/  LOP3.LUT R42, R57, 0xa8, RZ, 0xfc, !PT ;  /* 0x000000a8392a7812 */ /* 0x000fe200078efcff */
[----:B------:R-:W-:Y:S01]  /*2660*/  @!P1 IMAD.MOV R35, RZ, RZ, -R35 ;  /* 0x000000ffff239224 */ /* 0x000fe200078e0a23 */
[----:B------:R-:W-:Y:S01]  /*2670*/  ISETP.GT.U32.AND P1, PT, R3, R39, PT ;  /* 0x000000270300720c */ /* 0x000fe20003f24070 */
[----:B------:R-:W-:Y:S01]  /*2680*/  @!P3 IMAD.IADD R37, R37, 0x1, -R3 ;  /* 0x000000012525b824 */ /* 0x000fe200078e0a03 */
[----:B------:R-:W-:Y:S01]  /*2690*/  ISETP.GT.U32.AND P3, PT, R3, R48, PT ;  /* 0x000000300300720c */ /* 0x000fe20003f64070 */
[----:B------:R-:W-:Y:S01]  /*26a0*/  @!P0 IMAD.MOV R36, RZ, RZ, -R36 ;  /* 0x000000ffff248224 */ /* 0x000fe200078e0a24 */
[----:B------:R-:W-:Y:S01]  /*26b0*/  ISETP.GE.AND P0, PT, R40, RZ, PT ;  /* 0x000000ff2800720c */ /* 0x000fe20003f06270 */
[----:B------:R-:W-:Y:S01]  /*26c0*/  @!P2 IMAD.MOV R37, RZ, RZ, -R37 ;  /* 0x000000ffff25a224 */ /* 0x000fe200078e0a25 */
[----:B------:R-:W-:-:S03]  /*26d0*/  IABS R40, R42 ;  /* 0x0000002a00287213 */ /* 0x000fc60000000000 */
[----:B------:R-:W-:Y:S01]  /*26e0*/  @!P4 IMAD.IADD R38, R38, 0x1, -R3 ;  /* 0x000000012626c824 */ /* 0x000fe200078e0a03 */
[----:B------:R-:W-:Y:S01]  /*26f0*/  ISETP.GE.AND P4, PT, R42, RZ, PT ;  /* 0x000000ff2a00720c */ /* 0x000fe20003f86270 */
[----:B------:R-:W-:Y:S01]  /*2700*/  IMAD.HI.U32 R43, R4, R40, RZ ;  /* 0x00000028042b7227 */ /* 0x000fe200078e00ff */
[----:B------:R-:W-:-:S03]  /*2710*/  LOP3.LUT R42, R57, 0xb0, RZ, 0xfc, !PT ;  /* 0x000000b0392a7812 */ /* 0x000fc600078efcff */
[--C-:B------:R-:W-:Y:S01]  /*2720*/  @!P1 IMAD.IADD R39, R39, 0x1, -R3.reuse ;  /* 0x0000000127279824 */ /* 0x100fe200078e0a03 */
[C---:B------:R-:W-:Y:S01]  /*2730*/  ISETP.GT.U32.AND P1, PT, R3.reuse, R38, PT ;  /* 0x000000260300720c */ /* 0x040fe20003f24070 */
[----:B------:R-:W-:Y:S01]  /*2740*/  @!P3 IMAD.IADD R48, R48, 0x1, -R3 ;  /* 0x000000013030b824 */ /* 0x000fe200078e0a03 */
[----:B------:R-:W-:Y:S01]  /*2750*/  IABS R49, R42 ;  /* 0x0000002a00317213 */ /* 0x000fe20000000000 */
[----:B------:R-:W-:Y:S01]  /*2760*/  IMAD.MOV R44, RZ, RZ, -R43 ;  /* 0x000000ffff2c7224 */ /* 0x000fe200078e0a2b */
[C---:B------:R-:W-:Y:S01]  /*2770*/  ISETP.GT.U32.AND P3, PT, R3.reuse, R39, PT ;  /* 0x000000270300720c */ /* 0x040fe20003f64070 */
[----:B------:R-:W-:Y:S01]  /*2780*/  IMAD.HI.U32 R43, R4, R41, RZ ;  /* 0x00000029042b7227 */ /* 0x000fe200078e00ff */
[----:B------:R-:W-:-:S03]  /*2790*/  ISETP.GT.U32.AND P2, PT, R3, R48, PT ;  /* 0x000000300300720c */ /* 0x000fc60003f44070 */
[----:B------:R-:W-:Y:S01]  /*27a0*/  IMAD R40, R3, R44, R40 ;  /* 0x0000002c03287224 */ /* 0x000fe200078e0228 */
[----:B------:R-:W-:Y:S01]  /*27b0*/  LOP3.LUT R44, R57, 0xb4, RZ, 0xfc, !PT ;  /* 0x000000b4392c7812 */ /* 0x000fe200078efcff */
[----:B------:R-:W-:Y:S02]  /*27c0*/  IMAD.MOV R43, RZ, RZ, -R43 ;  /* 0x000000ffff2b7224 */ /* 0x000fe400078e0a2b */
[----:B------:R-:W-:Y:S01]  /*27d0*/  @!P1 IMAD.IADD R38, R38, 0x1, -R3 ;  /* 0x0000000126269824 */ /* 0x000fe200078e0a03 */
[C---:B------:R-:W-:Y:S01]  /*27e0*/  ISETP.GT.U32.AND P1, PT, R3.reuse, R40, PT ;  /* 0x000000280300720c */ /* 0x040fe20003f24070 */
[----:B------:R-:W-:Y:S01]  /*27f0*/  IMAD R41, R3, R43, R41 ;  /* 0x0000002b03297224 */ /* 0x000fe200078e0229 */
[----:B------:R-:W-:Y:S01]  /*2800*/  IABS R43, R44 ;  /* 0x0000002c002b7213 */ /* 0x000fe20000000000 */
[----:B------:R-:W-:Y:S02]  /*2810*/  @!P3 IMAD.IADD R39, R39, 0x1, -R3 ;  /* 0x000000012727b824 */ /* 0x000fe400078e0a03 */
[----:B------:R-:W-:Y:S01]  /*2820*/  IMAD.HI.U32 R50, R4, R49, RZ ;  /* 0x0000003104327227 */ /* 0x000fe200078e00ff */
[----:B------:R-:W-:-:S03]  /*2830*/  ISETP.GT.U32.AND P3, PT, R3, R41, PT ;  /* 0x000000290300720c */ /* 0x000fc60003f64070 */
[----:B------:R-:W-:Y:S02]  /*2840*/  IMAD.MOV R50, RZ, RZ, -R50 ;  /* 0x000000ffff327224 */ /* 0x000fe400078e0a32 */
[----:B------:R-:W-:-:S04]  /*2850*/  IMAD.HI.U32 R46, R4, R43, RZ ;  /* 0x0000002b042e7227 */ /* 0x000fc800078e00ff */
[----:B------:R-:W-:Y:S01]  /*2860*/  @!P1 IMAD.IADD R40, R40, 0x1, -R3 ;  /* 0x0000000128289824 */ /* 0x000fe200078e0a03 */
[----:B------:R-:W-:Y:S01]  /*2870*/  ISETP.GE.AND P1, PT, R42, RZ, PT ;  /* 0x000000ff2a00720c */ /* 0x000fe20003f26270 */
[----:B------:R-:W-:Y:S02]  /*2880*/  IMAD R42, R3, R50, R49 ;  /* 0x00000032032a7224 */ /* 0x000fe400078e0231 */
[--C-:B------:R-:W-:Y:S01]  /*2890*/  @!P3 IMAD.IADD R41, R41, 0x1, -R3.reuse ;  /* 0x000000012929b824 */ /* 0x100fe200078e0a03 */
[----:B------:R-:W-:Y:S01]  /*28a0*/  ISETP.GT.U32.AND P3, PT, R3, R40, PT ;  /* 0x000000280300720c */ /* 0x000fe20003f64070 */
[----:B------:R-:W-:Y:S02]  /*28b0*/  IMAD.MOV R49, RZ, RZ, -R46 ;  /* 0x000000ffff317224 */ /* 0x000fe400078e0a2e */
[----:B------:R-:W-:Y:S01]  /*28c0*/  @!P2 IMAD.IADD R48, R48, 0x1, -R3 ;  /* 0x000000013030a824 */ /* 0x000fe200078e0a03 */
[----:B------:R-:W-:Y:S01]  /*28d0*/  ISETP.GE.AND P2, PT, R45, RZ, PT ;  /* 0x000000ff2d00720c */ /* 0x000fe20003f46270 */
[C---:B------:R-:W-:Y:S01]  /*28e0*/  IMAD R43, R3.reuse, R49, R43 ;  /* 0x00000031032b7224 */ /* 0x040fe200078e022b */
[----:B------:R-:W-:Y:S01]  /*28f0*/  IABS R45, R47 ;  /* 0x0000002f002d7213 */ /* 0x000fe20000000000 */
[----:B------:R-:W-:Y:S01]  /*2900*/  @!P6 IMAD.MOV R39, RZ, RZ, -R39 ;  /* 0x000000ffff27e224 */ /* 0x000fe200078e0a27 */
[----:B------:R-:W-:Y:S01]  /*2910*/  ISETP.GT.U32.AND P6, PT, R3, R42, PT ;  /* 0x0000002a0300720c */ /* 0x000fe20003fc4070 */
[----:B------:R-:W-:Y:S01]  /*2920*/  IMAD.MOV.U32 R2, RZ, RZ, R48 ;  /* 0x000000ffff027224 */ /* 0x000fe200078e0030 */
[----:B------:R-:W-:Y:S01]  /*2930*/  LOP3.LUT R49, R57, 0xc4, RZ, 0xfc, !PT ;  /* 0x000000c439317812 */ /* 0x000fe200078efcff */
[----:B------:R-:W-:-:S04]  /*2940*/  IMAD.HI.U32 R46, R4, R45, RZ ;  /* 0x0000002d042e7227 */ /* 0x000fc800078e00ff */
[----:B------:R-:W-:Y:S01]  /*2950*/  @!P3 IMAD.IADD R40, R40, 0x1, -R3 ;  /* 0x000000012828b824 */ /* 0x000fe200078e0a03 */
[C---:B------:R-:W-:Y:S01]  /*2960*/  ISETP.GT.U32.AND P3, PT, R3.reuse, R43, PT ;  /* 0x0000002b0300720c */ /* 0x040fe20003f64070 */
[----:B------:R-:W-:Y:S02]  /*2970*/  IMAD.MOV R46, RZ, RZ, -R46 ;  /* 0x000000ffff2e7224 */ /* 0x000fe400078e0a2e */
[----:B------:R-:W-:Y:S01]  /*2980*/  @!P0 IMAD.MOV R2, RZ, RZ, -R2 ;  /* 0x000000ffff028224 */ /* 0x000fe200078e0a02 */
[----:B------:R-:W-:Y:S01]  /*2990*/  ISETP.GE.AND P0, PT, R44, RZ, PT ;  /* 0x000000ff2c00720c */ /* 0x000fe20003f06270 */
[----:B------:R-:W-:Y:S01]  /*29a0*/  IMAD R44, R3, R46, R45 ;  /* 0x0000002e032c7224 */ /* 0x000fe200078e022d */
[----:B------:R-:W-:Y:S01]  /*29b0*/  IABS R45, R51 ;  /* 0x00000033002d7213 */ /* 0x000fe20000000000 */
[----:B------:R-:W-:Y:S01]  /*29c0*/  @!P6 IMAD.IADD R42, R42, 0x1, -R3 ;  /* 0x000000012a2ae824 */ /* 0x000fe200078e0a03 */
[----:B------:R-:W-:Y:S01]  /*29d0*/  ISETP.GE.AND P6, PT, R47, RZ, PT ;  /* 0x000000ff2f00720c */ /* 0x000fe20003fc6270 */
[----:B------:R-:W-:Y:S01]  /*29e0*/  @!P5 IMAD.MOV R38, RZ, RZ, -R38 ;  /* 0x000000ffff26d224 */ /* 0x000fe200078e0a26 */
[----:B------:R-:W-:Y:S01]  /*29f0*/  ISETP.GT.U32.AND P5, PT, R3, R41, PT ;  /* 0x000000290300720c */ /* 0x000fe20003fa4070 */
[----:B------:R-:W-:Y:S01]  /*2a00*/  IMAD.HI.U32 R50, R4, R45, RZ ;  /* 0x0000002d04327227 */ /* 0x000fe200078e00ff */
[----:B------:R-:W-:-:S02]  /*2a10*/  IABS R47, R49 ;  /* 0x00000031002f7213 */ /* 0x000fc40000000000 */
[----:B------:R-:W-:Y:S01]  /*2a20*/  LOP3.LUT R46, R57, 0xc0, RZ, 0xfc, !PT ;  /* 0x000000c0392e7812 */ /* 0x000fe200078efcff */
[----:B------:R-:W-:Y:S01]  /*2a30*/  @!P3 IMAD.IADD R43, R43, 0x1, -R3 ;  /* 0x000000012b2bb824 */ /* 0x000fe200078e0a03 */
[C---:B------:R-:W-:Y:S01]  /*2a40*/  ISETP.GT.U32.AND P3, PT, R3.reuse, R42, PT ;  /* 0x0000002a0300720c */ /* 0x040fe20003f64070 */
[----:B------:R-:W-:Y:S01]  /*2a50*/  IMAD.MOV R50, RZ, RZ, -R50 ;  /* 0x000000ffff327224 */ /* 0x000fe200078e0a32 */
[----:B------:R-:W-:Y:S01]  /*2a60*/  IABS R48, R46 ;  /* 0x0000002e00307213 */ /* 0x000fe20000000000 */
[----:B------:R-:W-:Y:S02]  /*2a70*/  @!P4 IMAD.MOV R40, RZ, RZ, -R40 ;  /* 0x000000ffff28c224 */ /* 0x000fe400078e0a28 */
[----:B------:R-:W-:Y:S02]  /*2a80*/  IMAD R45, R3, R50, R45 ;  /* 0x00000032032d7224 */ /* 0x000fe400078e022d */
[----:B------:R-:W-:Y:S01]  /*2a90*/  @!P5 IMAD.IADD R41, R41, 0x1, -R3 ;  /* 0x000000012929d824 */ /* 0x000fe200078e0a03 */
[----:B------:R-:W-:Y:S01]  /*2aa0*/  ISETP.GT.U32.AND P5, PT, R3, R44, PT ;  /* 0x0000002c0300720c */ /* 0x000fe20003fa4070 */
[----:B------:R-:W-:-:S04]  /*2ab0*/  IMAD.HI.U32 R50, R4, R47, RZ ;  /* 0x0000002f04327227 */ /* 0x000fc800078e00ff */
[----:B------:R-:W-:Y:S01]  /*2ac0*/  @!P3 IMAD.IADD R42, R42, 0x1, -R3 ;  /* 0x000000012a2ab824 */ /* 0x000fe200078e0a03 */
[C---:B------:R-:W-:Y:S01]  /*2ad0*/  ISETP.GT.U32.AND P3, PT, R3.reuse, R45, PT ;  /* 0x0000002d0300720c */ /* 0x040fe20003f64070 */
[----:B------:R-:W-:Y:S02]  /*2ae0*/  IMAD.MOV R50, RZ, RZ, -R50 ;  /* 0x000000ffff327224 */ /* 0x000fe400078e0a32 */
[----:B------:R-:W-:Y:S02]  /*2af0*/  @!P1 IMAD.MOV R42, RZ, RZ, -R42 ;  /* 0x000000ffff2a9224 */ /* 0x000fe400078e0a2a */
[C---:B------:R-:W-:Y:S02]  /*2b00*/  IMAD R47, R3.reuse, R50, R47 ;  /* 0x00000032032f7224 */ /* 0x040fe400078e022f */
[----:B------:R-:W-:Y:S01]  /*2b10*/  @!P5 IMAD.IADD R44, R44, 0x1, -R3 ;  /* 0x000000012c2cd824 */ /* 0x000fe200078e0a03 */
[----:B------:R-:W-:Y:S01]  /*2b20*/  ISETP.GT.U32.AND P5, PT, R3, R43, PT ;  /* 0x0000002b0300720c */ /* 0x000fe20003fa4070 */
[----:B------:R-:W-:-:S03]  /*2b30*/  IMAD.HI.U32 R52, R4, R48, RZ ;  /* 0x0000003004347227 */ /* 0x000fc600078e00ff */
[----:B------:R-:W-:Y:S01]  /*2b40*/  ISETP.GT.U32.AND P4, PT, R3, R44, PT ;  /* 0x0000002c0300720c */ /* 0x000fe20003f84070 */
[----:B------:R-:W-:Y:S02]  /*2b50*/  @!P3 IMAD.IADD R45, R45, 0x1, -R3 ;  /* 0x000000012d2db824 */ /* 0x000fe400078e0a03 */
[----:B------:R-:W-:Y:S02]  /*2b60*/  IMAD.MOV R52, RZ, RZ, -R52 ;  /* 0x000000ffff347224 */ /* 0x000fe400078e0a34 */
[----:B------:R-:W-:Y:S01]  /*2b70*/  @!P2 IMAD.MOV R41, RZ, RZ, -R41 ;  /* 0x000000ffff29a224 */ /* 0x000fe200078e0a29 */
[----:B------:R-:W-:Y:S02]  /*2b80*/  ISETP.GT.U32.AND P1, PT, R3, R45, PT ;  /* 0x0000002d0300720c */ /* 0x000fe40003f24070 */
[----:B------:R-:W-:Y:S01]  /*2b90*/  ISETP.GE.AND P2, PT, R51, RZ, PT ;  /* 0x000000ff3300720c */ /* 0x000fe20003f46270 */
[----:B------:R-:W-:Y:S01]  /*2ba0*/  @!P5 IMAD.IADD R43, R43, 0x1, -R3 ;  /* 0x000000012b2bd824 */ /* 0x000fe200078e0a03 */
[----:B------:R-:W-:Y:S01]  /*2bb0*/  ISETP.GE.AND P5, PT, R46, RZ, PT ;  /* 0x000000ff2e00720c */ /* 0x000fe20003fa6270 */
[----:B------:R-:W-:Y:S01]  /*2bc0*/  IMAD R46, R3, R52, R48 ;  /* 0x00000034032e7224 */ /* 0x000fe200078e0230 */
[C---:B------:R-:W-:Y:S01]  /*2bd0*/  LOP3.LUT R52, R57.reuse, 0xc8, RZ, 0xfc, !PT ;  /* 0x000000c839347812 */ /* 0x040fe200078efcff */
[----:B------:R-:W-:Y:S01]  /*2be0*/  @!P0 IMAD.MOV R43, RZ, RZ, -R43 ;  /* 0x000000ffff2b8224 */ /* 0x000fe200078e0a2b */
[----:B------:R-:W-:Y:S01]  /*2bf0*/  LOP3.LUT R48, R57, 0xd0, RZ, 0xfc, !PT ;  /* 0x000000d039307812 */ /* 0x000fe200078efcff */
[----:B------:R-:W-:Y:S01]  /*2c00*/  @!P4 IMAD.IADD R44, R44, 0x1, -R3 ;  /* 0x000000012c2cc824 */ /* 0x000fe200078e0a03 */
[----:B------:R-:W-:-:S02]  /*2c10*/  ISETP.GT.U32.AND P3, PT, R3, R46, PT ;  /* 0x0000002e0300720c */ /* 0x000fc40003f64070 */
[----:B------:R-:W-:Y:S01]  /*2c20*/  ISETP.GE.AND P0, PT, R52, RZ, PT ;  /* 0x000000ff3400720c */ /* 0x000fe20003f06270 */
[----:B------:R-:W-:Y:S01]  /*2c30*/  @!P1 IMAD.IADD R45, R45, 0x1, -R3 ;  /* 0x000000012d2d9824 */ /* 0x000fe200078e0a03 */
[----:B------:R-:W-:Y:S01]  /*2c40*/  ISETP.GT.U32.AND P1, PT, R3, R47, PT ;  /* 0x0000002f0300720c */ /* 0x000fe20003f24070 */
[----:B------:R-:W-:Y:S01]  /*2c50*/  @!P6 IMAD.MOV R44, RZ, RZ, -R44 ;  /* 0x000000ffff2ce224 */ /* 0x000fe200078e0a2c */
[----:B------:R-:W-:Y:S01]  /*2c60*/  IABS R52, R52 ;  /* 0x0000003400347213 */ /* 0x000fe20000000000 */
[----:B------:R-:W-:Y:S01]  /*2c70*/  @!P2 IMAD.MOV R45, RZ, RZ, -R45 ;  /* 0x000000ffff2da224 */ /* 0x000fe200078e0a2d */
[----:B------:R-:W-:Y:S02]  /*2c80*/  ISETP.GE.AND P4, PT, R49, RZ, PT ;  /* 0x000000ff3100720c */ /* 0x000fe40003f86270 */
[----:B------:R-:W-:Y:S01]  /*2c90*/  LOP3.LUT R49, R57, 0xcc, RZ, 0xfc, !PT ;  /* 0x000000cc39317812 */ /* 0x000fe200078efcff */
[----:B------:R-:W-:Y:S01]  /*2ca0*/  IMAD.HI.U32 R54, R4, R52, RZ ;  /* 0x0000003404367227 */ /* 0x000fe200078e00ff */
[----:B------:R-:W-:-:S02]  /*2cb0*/  IABS R50, R48 ;  /* 0x0000003000327213 */ /* 0x000fc40000000000 */
[----:B------:R-:W-:Y:S01]  /*2cc0*/  ISETP.GE.AND P2, PT, R48, RZ, PT ;  /* 0x000000ff3000720c */ /* 0x000fe20003f46270 */
[----:B------:R-:W-:Y:S01]  /*2cd0*/  IMAD.MOV R48, RZ, RZ, -R54 ;  /* 0x000000ffff307224 */ /* 0x000fe200078e0a36 */
[----:B------:R-:W-:Y:S01]  /*2ce0*/  ISETP.GE.AND P6, PT, R49, RZ, PT ;  /* 0x000000ff3100720c */ /* 0x000fe20003fc6270 */
[--C-:B------:R-:W-:Y:S01]  /*2cf0*/  @!P1 IMAD.IADD R47, R47, 0x1, -R3.reuse ;  /* 0x000000012f2f9824 */ /* 0x100fe200078e0a03 */
[----:B------:R-:W-:Y:S01]  /*2d00*/  IABS R49, R49 ;  /* 0x0000003100317213 */ /* 0x000fe20000000000 */
[----:B------:R-:W-:Y:S01]  /*2d10*/  @!P3 IMAD.IADD R46, R46, 0x1, -R3 ;  /* 0x000000012e2eb824 */ /* 0x000fe200078e0a03 */
[----:B------:R-:W-:Y:S01]  /*2d20*/  IABS R51, R56 ;  /* 0x0000003800337213 */ /* 0x000fe20000000000 */
[C---:B------:R-:W-:Y:S01]  /*2d30*/  IMAD R48, R3.reuse, R48, R52 ;  /* 0x0000003003307224 */ /* 0x040fe200078e0234 */
[----:B------:R-:W-:Y:S01]  /*2d40*/  ISETP.GT.U32.AND P1, PT, R3, R47, PT ;  /* 0x0000002f0300720c */ /* 0x000fe20003f24070 */
[----:B------:R-:W-:Y:S01]  /*2d50*/  IMAD.HI.U32 R53, R4, R49, RZ ;  /* 0x0000003104357227 */ /* 0x000fe200078e00ff */
[----:B------:R-:W-:-:S02]  /*2d60*/  LOP3.LUT R52, R57, 0xd8, RZ, 0xfc, !PT ;  /* 0x000000d839347812 */ /* 0x000fc400078efcff */
[----:B------:R-:W-:Y:S01]  /*2d70*/  ISETP.GT.U32.AND P3, PT, R3, R46, PT ;  /* 0x0000002e0300720c */ /* 0x000fe20003f64070 */
[----:B------:R-:W-:Y:S01]  /*2d80*/  IMAD.HI.U32 R55, R4, R50, RZ ;  /* 0x0000003204377227 */ /* 0x000fe200078e00ff */
[----:B------:R-:W-:-:S03]  /*2d90*/  IABS R57, R9 ;  /* 0x0000000900397213 */ /* 0x000fc60000000000 */
[----:B------:R-:W-:-:S04]  /*2da0*/  IMAD.HI.U32 R58, R4, R51, RZ ;  /* 0x00000033043a7227 */ /* 0x000fc800078e00ff */
[----:B------:R-:W-:Y:S01]  /*2db0*/  @!P1 IMAD.IADD R47, R47, 0x1, -R3 ;  /* 0x000000012f2f9824 */ /* 0x000fe200078e0a03 */
[----:B------:R-:W-:Y:S01]  /*2dc0*/  ISETP.GE.AND P1, PT, R52, RZ, PT ;  /* 0x000000ff3400720c */ /* 0x000fe20003f26270 */
[----:B------:R-:W-:Y:S01]  /*2dd0*/  IMAD.MOV R53, RZ, RZ, -R53 ;  /* 0x000000ffff357224 */ /* 0x000fe200078e0a35 */
[----:B------:R-:W-:Y:S01]  /*2de0*/  IABS R52, R52 ;  /* 0x0000003400347213 */ /* 0x000fe20000000000 */
[----:B------:R-:W-:Y:S02]  /*2df0*/  IMAD.MOV R54, RZ, RZ, -R55 ;  /* 0x000000ffff367224 */ /* 0x000fe400078e0a37 */
[----:B------:R-:W-:Y:S02]  /*2e00*/  IMAD.MOV R55, RZ, RZ, -R58 ;  /* 0x000000ffff377224 */ /* 0x000fe400078e0a3a */
[C---:B------:R-:W-:Y:S01]  /*2e10*/  IMAD R49, R3.reuse, R53, R49 ;  /* 0x0000003503317224 */ /* 0x040fe200078e0231 */
[----:B------:R-:W-:Y:S01]  /*2e20*/  IABS R53, R13 ;  /* 0x0000000d00357213 */ /* 0x000fe20000000000 */
[----:B------:R-:W-:Y:S01]  /*2e30*/  IMAD R50, R3, R54, R50 ;  /* 0x0000003603327224 */ /* 0x000fe200078e0232 */
[----:B------:R-:W-:Y:S01]  /*2e40*/  IABS R54, R0 ;  /* 0x0000000000367213 */ /* 0x000fe20000000000 */
[----:B------:R-:W-:-:S04]  /*2e50*/  IMAD.HI.U32 R58, R4, R52, RZ ;  /* 0x00000034043a7227 */ /* 0x000fc800078e00ff */
[----:B------:R-:W-:Y:S01]  /*2e60*/  IMAD R51, R3, R55, R51 ;  /* 0x0000003703337224 */ /* 0x000fe200078e0233 */
[----:B------:R-:W-:Y:S01]  /*2e70*/  IABS R55, R12 ;  /* 0x0000000c00377213 */ /* 0x000fe20000000000 */
[----:B------:R-:W-:Y:S01]  /*2e80*/  @!P3 IMAD.IADD R46, R46, 0x1, -R3 ;  /* 0x000000012e2eb824 */ /* 0x000fe200078e0a03 */
[----:B------:R-:W-:Y:S01]  /*2e90*/  ISETP.GE.AND P3, PT, R56, RZ, PT ;  /* 0x000000ff3800720c */ /* 0x000fe20003f66270 */
[----:B------:R-:W-:Y:S01]  /*2ea0*/  IMAD.MOV R58, RZ, RZ, -R58 ;  /* 0x000000ffff3a7224 */ /* 0x000fe200078e0a3a */
[----:B------:R-:W-:Y:S01]  /*2eb0*/  IABS R56, R11 ;  /* 0x0000000b00387213 */ /* 0x000fe20000000000 */
[----:B------:R-:W-:-:S04]  /*2ec0*/  IMAD.HI.U32 R59, R4, R53, RZ ;  /* 0x00000035043b7227 */ /* 0x000fc800078e00ff */
[----:B------:R-:W-:-:S04]  /*2ed0*/  IMAD.HI.U32 R60, R4, R54, RZ ;  /* 0x00000036043c7227 */ /* 0x000fc800078e00ff */
[----:B------:R-:W-:-:S04]  /*2ee0*/  IMAD.HI.U32 R61, R4, R55, RZ ;  /* 0x00000037043d7227 */ /* 0x000fc800078e00ff */
[----:B------:R-:W-:Y:S02]  /*2ef0*/  IMAD R52, R3, R58, R52 ;  /* 0x0000003a03347224 */ /* 0x000fe400078e0234 */
[----:B------:R-:W-:Y:S02]  /*2f00*/  IMAD.MOV R58, RZ, RZ, -R59 ;  /* 0x000000ffff3a7224 */ /* 0x000fe400078e0a3b */
[----:B------:R-:W-:Y:S02]  /*2f10*/  IMAD.MOV R59, RZ, RZ, -R60 ;  /* 0x000000ffff3b7224 */ /* 0x000fe400078e0a3c */
[----:B------:R-:W-:-:S04]  /*2f20*/  IMAD.HI.U32 R5, R4, R56, RZ ;  /* 0x0000003804057227 */ /* 0x000fc800078e00ff */
[----:B------:R-:W-:Y:S02]  /*2f30*/  IMAD.MOV R60, RZ, RZ, -R61 ;  /* 0x000000ffff3c7224 */ /* 0x000fe400078e0a3d */
[C---:B------:R-:W-:Y:S01]  /*2f40*/  IMAD R53, R3.reuse, R58, R53 ;  /* 0x0000003a03357224 */ /* 0x040fe200078e0235 */
[----:B------:R-:W-:Y:S01]  /*2f50*/  IABS R58, R8 ;  /* 0x00000008003a7213 */ /* 0x000fe20000000000 */
[----:B------:R-:W-:Y:S01]  /*2f60*/  IMAD.MOV R61, RZ, RZ, -R5 ;  /* 0x000000ffff3d7224 */ /* 0x000fe200078e0a05 */
[----:B------:R-:W-:Y:S01]  /*2f70*/  IABS R5, R6 ;  /* 0x0000000600057213 */ /* 0x000fe20000000000 */
[----:B------:R-:W-:Y:S02]  /*2f80*/  IMAD R55, R3, R60, R55 ;  /* 0x0000003c03377224 */ /* 0x000fe400078e0237 */
[----:B------:R-:W-:-:S04]  /*2f90*/  IMAD.HI.U32 R60, R4, R57, RZ ;  /* 0x00000039043c7227 */ /* 0x000fc800078e00ff */
[----:B------:R-:W-:Y:S02]  /*2fa0*/  IMAD R56, R3, R61, R56 ;  /* 0x0000003d03387224 */ /* 0x000fe400078e0238 */
[----:B------:R-:W-:-:S04]  /*2fb0*/  IMAD.HI.U32 R61, R4, R58, RZ ;  /* 0x0000003a043d7227 */ /* 0x000fc800078e00ff */
[----:B------:R-:W-:Y:S02]  /*2fc0*/  IMAD.MOV R60, RZ, RZ, -R60 ;  /* 0x000000ffff3c7224 */ /* 0x000fe400078e0a3c */
[----:B------:R-:W-:Y:S02]  /*2fd0*/  IMAD.MOV R61, RZ, RZ, -R61 ;  /* 0x000000ffff3d7224 */ /* 0x000fe400078e0a3d */
[C---:B------:R-:W-:Y:S02]  /*2fe0*/  IMAD R57, R3.reuse, R60, R57 ;  /* 0x0000003c03397224 */ /* 0x040fe400078e0239 */
[----:B------:R-:W-:Y:S02]  /*2ff0*/  IMAD.MOV.U32 R60, RZ, RZ, R5 ;  /* 0x000000ffff3c7224 */ /* 0x000fe400078e0005 */
[----:B------:R-:W-:Y:S02]  /*3000*/  IMAD R58, R3, R61, R58 ;  /* 0x0000003d033a7224 */ /* 0x000fe400078e023a */
[----:B------:R-:W-:-:S04]  /*3010*/  IMAD.HI.U32 R61, R4, R60, RZ ;  /* 0x0000003c043d7227 */ /* 0x000fc800078e00ff */
[----:B------:R-:W-:Y:S02]  /*3020*/  IMAD.MOV R61, RZ, RZ, -R61 ;  /* 0x000000ffff3d7224 */ /* 0x000fe400078e0a3d */
[----:B------:R-:W-:Y:S01]  /*3030*/  @!P5 IMAD.MOV R46, RZ, RZ, -R46 ;  /* 0x000000ffff2ed224 */ /* 0x000fe200078e0a2e */
[C---:B------:R-:W-:Y:S01]  /*3040*/  ISETP.GT.U32.AND P5, PT, R3.reuse, R48, PT ;  /* 0x000000300300720c */ /* 0x040fe20003fa4070 */
[C---:B------:R-:W-:Y:S02]  /*3050*/  IMAD R60, R3.reuse, R61, R60 ;  /* 0x0000003d033c7224 */ /* 0x040fe400078e023c */
[----:B------:R-:W2:Y:S01]  /*3060*/  LDL.LU R61, [R1+0x40] ;  /* 0x00004000013d7983 */ /* 0x000ea20000300800 */
[----:B------:R-:W-:Y:S01]  /*3070*/  @!P4 IMAD.MOV R47, RZ, RZ, -R47 ;  /* 0x000000ffff2fc224 */ /* 0x000fe200078e0a2f */
[C---:B------:R-:W-:Y:S01]  /*3080*/  ISETP.GT.U32.AND P4, PT, R3.reuse, R49, PT ;  /* 0x000000310300720c */ /* 0x040fe20003f84070 */
[----:B------:R-:W-:Y:S01]  /*3090*/  IMAD R54, R3, R59, R54 ;  /* 0x0000003b03367224 */ /* 0x000fe200078e0236 */
[----:B------:R-:W-:-:S05]  /*30a0*/  IABS R59, R7 ;  /* 0x00000007003b7213 */ /* 0x000fca0000000000 */
[----:B------:R-:W-:-:S04]  /*30b0*/  IMAD.HI.U32 R5, R4, R59, RZ ;  /* 0x0000003b04057227 */ /* 0x000fc800078e00ff */
[--C-:B------:R-:W-:Y:S02]  /*30c0*/  @!P5 IMAD.IADD R48, R48, 0x1, -R3.reuse ;  /* 0x000000013030d824 */ /* 0x100fe400078e0a03 */
[----:B------:R-:W-:Y:S02]  /*30d0*/  @!P4 IMAD.IADD R49, R49, 0x1, -R3 ;  /* 0x000000013131c824 */ /* 0x000fe400078e0a03 */
[----:B------:R-:W-:Y:S01]  /*30e0*/  IMAD.MOV R4, RZ, RZ, -R5 ;  /* 0x000000ffff047224 */ /* 0x000fe200078e0a05 */
[C---:B------:R-:W-:Y:S02]  /*30f0*/  ISETP.GT.U32.AND P5, PT, R3.reuse, R48, PT ;  /* 0x000000300300720c */ /* 0x040fe40003fa4070 */
[C---:B------:R-:W-:Y:S01]  /*3100*/  ISETP.GT.U32.AND P4, PT, R3.reuse, R49, PT ;  /* 0x000000310300720c */ /* 0x040fe20003f84070 */
[----:B------:R-:W1:Y:S10]  /*3110*/  S2R R5, SR_TID.X ;  /* 0x0000000000057919 */ /* 0x000e740000002100 */
[--C-:B------:R-:W-:Y:S01]  /*3120*/  @!P5 IMAD.IADD R48, R48, 0x1, -R3.reuse ;  /* 0x000000013030d824 */ /* 0x100fe200078e0a03 */
[----:B------:R-:W-:Y:S01]  /*3130*/  ISETP.GT.U32.AND P5, PT, R3, R50, PT ;  /* 0x000000320300720c */ /* 0x000fe20003fa4070 */
[----:B------:R-:W-:Y:S01]  /*3140*/  @!P4 IMAD.IADD R49, R49, 0x1, -R3 ;  /* 0x000000013131c824 */ /* 0x000fe200078e0a03 */
[C---:B------:R-:W-:Y:S01]  /*3150*/  ISETP.GT.U32.AND P4, PT, R3.reuse, R51, PT ;  /* 0x000000330300720c */ /* 0x040fe20003f84070 */
[----:B------:R-:W-:Y:S01]  /*3160*/  @!P0 IMAD.MOV R48, RZ, RZ, -R48 ;  /* 0x000000ffff308224 */ /* 0x000fe200078e0a30 */
[C---:B------:R-:W-:Y:S01]  /*3170*/  ISETP.GT.U32.AND P0, PT, R3.reuse, R52, PT ;  /* 0x000000340300720c */ /* 0x040fe20003f04070 */
[----:B------:R-:W-:Y:S01]  /*3180*/  @!P6 IMAD.MOV R49, RZ, RZ, -R49 ;  /* 0x000000ffff31e224 */ /* 0x000fe200078e0a31 */
[C---:B------:R-:W-:Y:S01]  /*3190*/  ISETP.GT.U32.AND P6, PT, R3.reuse, R53, PT ;  /* 0x000000350300720c */ /* 0x040fe20003fc4070 */
[----:B------:R-:W-:-:S06]  /*31a0*/  IMAD R59, R3, R4, R59 ;  /* 0x00000004033b7224 */ /* 0x000fcc00078e023b */
[--C-:B------:R-:W-:Y:S02]  /*31b0*/  @!P5 IMAD.IADD R50, R50, 0x1, -R3.reuse ;  /* 0x000000013232d824 */ /* 0x100fe400078e0a03 */
[--C-:B------:R-:W-:Y:S01]  /*31c0*/  @!P4 IMAD.IADD R51, R51, 0x1, -R3.reuse ;  /* 0x000000013333c824 */ /* 0x100fe200078e0a03 */
[C---:B------:R-:W-:Y:S01]  /*31d0*/  ISETP.GT.U32.AND P4, PT, R3.reuse, R55, PT ;  /* 0x000000370300720c */ /* 0x040fe20003f84070 */
[--C-:B------:R-:W-:Y:S01]  /*31e0*/  @!P0 IMAD.IADD R52, R52, 0x1, -R3.reuse ;  /* 0x0000000134348824 */ /* 0x100fe200078e0a03 */
[----:B------:R-:W-:Y:S01]  /*31f0*/  ISETP.GT.U32.AND P5, PT, R3, R50, PT ;  /* 0x000000320300720c */ /* 0x000fe20003fa4070 */
[----:B------:R-:W-:Y:S01]  /*3200*/  @!P6 IMAD.IADD R53, R53, 0x1, -R3 ;  /* 0x000000013535e824 */ /* 0x000fe200078e0a03 */
[C---:B------:R-:W-:Y:S02]  /*3210*/  ISETP.GT.U32.AND P0, PT, R3.reuse, R51, PT ;  /* 0x000000330300720c */ /* 0x040fe40003f04070 */
[----:B------:R-:W-:-:S07]  /*3220*/  ISETP.GT.U32.AND P6, PT, R3, R52, PT ;  /* 0x000000340300720c */ /* 0x000fce0003fc4070 */
[--C-:B------:R-:W-:Y:S01]  /*3230*/  @!P4 IMAD.IADD R55, R55, 0x1, -R3.reuse ;  /* 0x000000013737c824 */ /* 0x100fe200078e0a03 */
[----:B-1----:R-:W-:Y:S01]  /*3240*/  LOP3.LUT R4, R5, 0x3f, RZ, 0xc0, !PT ;  /* 0x0000003f05047812 */ /* 0x002fe200078ec0ff */
[--C-:B------:R-:W-:Y:S01]  /*3250*/  @!P5 IMAD.IADD R50, R50, 0x1, -R3.reuse ;  /* 0x000000013232d824 */ /* 0x100fe200078e0a03 */
[C---:B------:R-:W-:Y:S02]  /*3260*/  ISETP.GT.U32.AND P5, PT, R3.reuse, R54, PT ;  /* 0x000000360300720c */ /* 0x040fe40003fa4070 */
[C---:B------:R-:W-:Y:S01]  /*3270*/  ISETP.GT.U32.AND P4, PT, R3.reuse, R55, PT ;  /* 0x000000370300720c */ /* 0x040fe20003f84070 */
[----:B------:R-:W-:Y:S01]  /*3280*/  @!P6 IMAD.IADD R52, R52, 0x1, -R3 ;  /* 0x000000013434e824 */ /* 0x000fe200078e0a03 */
[----:B------:R-:W-:Y:S01]  /*3290*/  ISETP.GT.U32.AND P6, PT, R3, R57, PT ;  /* 0x000000390300720c */ /* 0x000fe20003fc4070 */
[----:B------:R-:W-:-:S08]  /*32a0*/  @!P2 IMAD.MOV R50, RZ, RZ, -R50 ;  /* 0x000000ffff32a224 */ /* 0x000fd000078e0a32 */
[--C-:B------:R-:W-:Y:S01]  /*32b0*/  @!P5 IMAD.IADD R54, R54, 0x1, -R3.reuse ;  /* 0x000000013636d824 */ /* 0x100fe200078e0a03 */
[----:B------:R-:W-:Y:S01]  /*32c0*/  ISETP.GT.U32.AND P5, PT, R3, R53, PT ;  /* 0x000000350300720c */ /* 0x000fe20003fa4070 */
[--C-:B------:R-:W-:Y:S01]  /*32d0*/  @!P4 IMAD.IADD R55, R55, 0x1, -R3.reuse ;  /* 0x000000013737c824 */ /* 0x100fe200078e0a03 */
[----:B------:R-:W-:Y:S01]  /*32e0*/  ISETP.GE.AND P4, PT, R13, RZ, PT ;  /* 0x000000ff0d00720c */ /* 0x000fe20003f86270 */
[----:B------:R-:W-:Y:S01]  /*32f0*/  @!P6 IMAD.IADD R57, R57, 0x1, -R3 ;  /* 0x000000013939e824 */ /* 0x000fe200078e0a03 */
[----:B------:R-:W3:Y:S01]  /*3300*/  LDL.LU R13, [R1+0x660] ;  /* 0x00066000010d7983 */ /* 0x000ee20000300800 */
[----:B------:R-:W-:Y:S02]  /*3310*/  ISETP.GE.AND P6, PT, R0, RZ, PT ;  /* 0x000000ff0000720c */ /* 0x000fe40003fc6270 */
[----:B------:R-:W-:Y:S01]  /*3320*/  ISETP.GT.U32.AND P2, PT, R3, R54, PT ;  /* 0x000000360300720c */ /* 0x000fe20003f44070 */
[----:B--2---:R-:W-:-:S05]  /*3330*/  IMAD R4, R61, 0x40, R4 ;  /* 0x000000403d047824 */ /* 0x004fca00078e0204 */
[----:B------:R1:W-:Y:S04]  /*3340*/  STL [R1+0x36c], R4 ;  /* 0x00036c0401007387 */ /* 0x0003e80000100800 */
[----:B------:R-:W2:Y:S01]  /*3350*/  LDL.LU R0, [R1+0x65c] ;  /* 0x00065c0001007983 */ /* 0x000ea20000300800 */
[--C-:B------:R-:W-:Y:S01]  /*3360*/  @!P0 IMAD.IADD R51, R51, 0x1, -R3.reuse ;  /* 0x0000000133338824 */ /* 0x100fe200078e0a03 */
[----:B------:R-:W-:Y:S01]  /*3370*/  ISETP.GT.U32.AND P0, PT, R3, R56, PT ;  /* 0x000000380300720c */ /* 0x000fe20003f04070 */
[--C-:B------:R-:W-:Y:S01]  /*3380*/  @!P5 IMAD.IADD R53, R53, 0x1, -R3.reuse ;  /* 0x000000013535d824 */ /* 0x100fe200078e0a03 */
[C---:B------:R-:W-:Y:S01]  /*3390*/  ISETP.GT.U32.AND P5, PT, R3.reuse, R58, PT ;  /* 0x0000003a0300720c */ /* 0x040fe20003fa4070 */
[----:B------:R-:W-:Y:S01]  /*33a0*/  @!P2 IMAD.IADD R54, R54, 0x1, -R3 ;  /* 0x000000013636a824 */ /* 0x000fe200078e0a03 */
[----:B------:R-:W-:-:S09]  /*33b0*/  ISETP.GT.U32.AND P2, PT, R3, R59, PT ;  /* 0x0000003b0300720c */ /* 0x000fd20003f44070 */
[--C-:B------:R-:W-:Y:S01]  /*33c0*/  @!P0 IMAD.IADD R56, R56, 0x1, -R3.reuse ;  /* 0x0000000138388824 */ /* 0x100fe200078e0a03 */
[----:B------:R-:W-:Y:S01]  /*33d0*/  ISETP.GT.U32.AND P0, PT, R3, R60, PT ;  /* 0x0000003c0300720c */ /* 0x000fe20003f04070 */
[--C-:B------:R-:W-:Y:S01]  /*33e0*/  @!P5 IMAD.IADD R58, R58, 0x1, -R3.reuse ;  /* 0x000000013a3ad824 */ /* 0x100fe200078e0a03 */
[----:B------:R-:W-:Y:S01]  /*33f0*/  ISETP.GE.AND P5, PT, R12, RZ, PT ;  /* 0x000000ff0c00720c */ /* 0x000fe20003fa6270 */
[----:B------:R-:W-:Y:S01]  /*3400*/  @!P2 IMAD.IADD R59, R59, 0x1, -R3 ;  /* 0x000000013b3ba824 */ /* 0x000fe200078e0a03 */
[----:B-1----:R-:W-:Y:S01]  /*3410*/  IABS R4, R4 ;  /* 0x0000000400047213 */ /* 0x002fe20000000000 */
[----:B------:R-:W-:-:S03]  /*3420*/  @!P4 IMAD.MOV R53, RZ, RZ, -R53 ;  /* 0x000000ffff35c224 */ /* 0x000fc600078e0a35 */
[----:B------:R-:W-:Y:S01]  /*3430*/  ISETP.GT.U32.AND P4, PT, R3, R59, PT ;  /* 0x0000003b0300720c */ /* 0x000fe20003f84070 */
[----:B----4-:R-:W-:-:S04]  /*3440*/  IMAD.HI.U32 R61, R10, R4, RZ ;  /* 0x000000040a3d7227 */ /* 0x010fc800078e00ff */
[----:B------:R-:W-:Y:S01]  /*3450*/  @!P0 IMAD.IADD R60, R60, 0x1, -R3 ;  /* 0x000000013c3c8824 */ /* 0x000fe200078e0a03 */
[C---:B------:R-:W-:Y:S01]  /*3460*/  ISETP.GT.U32.AND P0, PT, R3.reuse, R56, PT ;  /* 0x000000380300720c */ /* 0x040fe20003f04070 */
[----:B------:R-:W-:Y:S01]  /*3470*/  @!P3 IMAD.MOV R51, RZ, RZ, -R51 ;  /* 0x000000ffff33b224 */ /* 0x000fe200078e0a33 */
[C---:B------:R-:W-:Y:S01]  /*3480*/  ISETP.GT.U32.AND P3, PT, R3.reuse, R58, PT ;  /* 0x0000003a0300720c */ /* 0x040fe20003f64070 */
[----:B------:R-:W-:Y:S01]  /*3490*/  @!P1 IMAD.MOV R52, RZ, RZ, -R52 ;  /* 0x000000ffff349224 */ /* 0x000fe200078e0a34 */
[C---:B------:R-:W-:Y:S01]  /*34a0*/  ISETP.GT.U32.AND P1, PT, R3.reuse, R57, PT ;  /* 0x000000390300720c */ /* 0x040fe20003f24070 */
[----:B------:R-:W-:Y:S01]  /*34b0*/  @!P5 IMAD.MOV R55, RZ, RZ, -R55 ;  /* 0x000000ffff37d224 */ /* 0x000fe200078e0a37 */
[----:B------:R-:W-:Y:S01]  /*34c0*/  ISETP.GT.U32.AND P5, PT, R3, R60, PT ;  /* 0x0000003c0300720c */ /* 0x000fe20003fa4070 */
[----:B------:R-:W-:Y:S01]  /*34d0*/  IMAD.MOV R61, RZ, RZ, -R61 ;  /* 0x000000ffff3d7224 */ /* 0x000fe200078e0a3d */
[----:B------:R-:W-:Y:S01]  /*34e0*/  UIADD3 UR5, UPT, UPT, UR20, 0x7f, URZ ;  /* 0x0000007f14057890 */ /* 0x000fe2000fffe0ff */
[--C-:B------:R-:W-:Y:S01]  /*34f0*/  @!P4 IMAD.IADD R59, R59, 0x1, -R3.reuse ;  /* 0x000000013b3bc824 */ /* 0x100fe200078e0a03 */
[----:B------:R-:W-:Y:S01]  /*3500*/  ISETP.GE.AND P2, PT, R11, RZ, PT ;  /* 0x000000ff0b00720c */ /* 0x000fe20003f46270 */
[----:B------:R-:W-:Y:S01]  /*3510*/  UIADD3 UR7, UPT, UPT, UR10, -0x80, URZ ;  /* 0xffffff800a077890 */ /* 0x000fe2000fffe0ff */
[----:B------:R-:W-:Y:S01]  /*3520*/  @!P6 IMAD.MOV R54, RZ, RZ, -R54 ;  /* 0x000000ffff36e224 */ /* 0x000fe200078e0a36 */
[----:B------:R-:W-:Y:S01]  /*3530*/  UISETP.GT.AND UP0, UPT, UR5, 0x7f, UPT ;  /* 0x0000007f0500788c */ /* 0x000fe2000bf04270 */
[--C-:B------:R-:W-:Y:S01]  /*3540*/  @!P0 IMAD.IADD R56, R56, 0x1, -R3.reuse ;  /* 0x0000000138388824 */ /* 0x100fe200078e0a03 */
[----:B------:R-:W4:Y:S01]  /*3550*/  LDL.LU R10, [R1+0x14] ;  /* 0x00001400010a7983 */ /* 0x000f220000300800 */
[----:B------:R-:W-:-:S02]  /*3560*/  @!P3 IMAD.IADD R58, R58, 0x1, -R3 ;  /* 0x000000013a3ab824 */ /* 0x000fc400078e0a03 */
[--C-:B------:R-:W-:Y:S02]  /*3570*/  @!P1 IMAD.IADD R57, R57, 0x1, -R3.reuse ;  /* 0x0000000139399824 */ /* 0x100fe400078e0a03 */
[----:B------:R-:W-:Y:S01]  /*3580*/  @!P5 IMAD.IADD R60, R60, 0x1, -R3 ;  /* 0x000000013c3cd824 */ /* 0x000fe200078e0a03 */
[----:B------:R-:W-:Y:S01]  /*3590*/  SHF.R.U32.HI R3, RZ, 0x6, R5 ;  /* 0x00000006ff037819 */ /* 0x000fe20000011605 */
[----:B------:R-:W-:Y:S01]  /*35a0*/  USEL UR4, URZ, 0x4, !UP0 ;  /* 0x00000004ff047887 */ /* 0x000fe2000c000000 */
[----:B------:R-:W-:Y:S02]  /*35b0*/  LEA.HI R5, R5, 0x8, RZ, 0x1a ;  /* 0x0000000805057811 */ /* 0x000fe400078fd0ff */
[----:B------:R-:W-:Y:S01]  /*35c0*/  SGXT.U32 R11, R3, 0x3 ;  /* 0x00000003030b781a */ /* 0x000fe20000000000 */
[----:B------:R-:W-:Y:S01]  /*35d0*/  UISETP.GT.AND UP0, UPT, UR5, 0xff, UPT ;  /* 0x000000ff0500788c */ /* 0x000fe2000bf04270 */
[----:B------:R-:W-:Y:S01]  /*35e0*/  ISETP.GE.AND P0, PT, R8, RZ, PT ;  /* 0x000000ff0800720c */ /* 0x000fe20003f06270 */
[----:B------:R-:W-:Y:S01]  /*35f0*/  IMAD.U32 R3, RZ, RZ, UR4 ;  /* 0x00000004ff037e24 */ /* 0x000fe2000f8e00ff */
[----:B------:R-:W-:-:S02]  /*3600*/  ISETP.GE.AND P5, PT, R11, UR20, PT ;  /* 0x000000140b007c0c */ /* 0x000fc4000bfa6270 */
[----:B------:R-:W-:Y:S02]  /*3610*/  ISETP.GE.AND P6, PT, R9, RZ, PT ;  /* 0x000000ff0900720c */ /* 0x000fe40003fc6270 */
[----:B------:R-:W-:Y:S01]  /*3620*/  LOP3.LUT R12, R11, 0x10, RZ, 0xfc, !PT ;  /* 0x000000100b0c7812 */ /* 0x000fe200078efcff */
[----:B------:R-:W-:Y:S01]  /*3630*/  @!P2 IMAD.MOV R56, RZ, RZ, -R56 ;  /* 0x000000ffff38a224 */ /* 0x000fe200078e0a38 */
[----:B------:R-:W-:Y:S01]  /*3640*/  ISETP.GE.AND P1, PT, R7, RZ, PT ;  /* 0x000000ff0700720c */ /* 0x000fe20003f26270 */
[----:B------:R-:W3:Y:S01]  /*3650*/  LDL.LU R9, [R1+0x10] ;  /* 0x0000100001097983 */ /* 0x000ee20000300800 */
[----:B------:R-:W-:Y:S02]  /*3660*/  SEL R11, R3, RZ, !P5 ;  /* 0x000000ff030b7207 */ /* 0x000fe40006800000 */
[----:B------:R-:W-:Y:S01]  /*3670*/  PLOP3.LUT P5, PT, PT, PT, UP0, 0x80, 0x8 ;  /* 0x000000000008781c */ /* 0x000fe20003faf008 */
[----:B------:R-:W-:Y:S01]  /*3680*/  @!P0 IMAD.MOV R58, RZ, RZ, -R58 ;  /* 0x000000ffff3a8224 */ /* 0x000fe200078e0a3a */
[----:B------:R-:W-:Y:S01]  /*3690*/  ISETP.GE.AND P2, PT, R5, UR20, PT ;  /* 0x0000001405007c0c */ /* 0x000fe2000bf46270 */
[----:B------:R-:W3:Y:S01]  /*36a0*/  LDL.LU R8, [R1+0xc] ;  /* 0x00000c0001087983 */ /* 0x000ee20000300800 */
[----:B------:R-:W-:Y:S01]  /*36b0*/  ISETP.GE.AND P3, PT, R6, RZ, PT ;  /* 0x000000ff0600720c */ /* 0x000fe20003f66270 */
[----:B------:R-:W-:-:S02]  /*36c0*/  @!P6 IMAD.MOV R57, RZ, RZ, -R57 ;  /* 0x000000ffff39e224 */ /* 0x000fc400078e0a39 */
[----:B------:R-:W3:Y:S01]  /*36d0*/  LDL.LU R7, [R1+0x8] ;  /* 0x0000080001077983 */ /* 0x000ee20000300800 */
[----:B------:R-:W-:Y:S01]  /*36e0*/  ISETP.GE.AND P6, PT, R12, UR7, PT ;  /* 0x000000070c007c0c */ /* 0x000fe2000bfc6270 */
[----:B------:R-:W-:Y:S02]  /*36f0*/  @!P1 IMAD.MOV R59, RZ, RZ, -R59 ;  /* 0x000000ffff3b9224 */ /* 0x000fe400078e0a3b */
[----:B------:R-:W3:Y:S01]  /*3700*/  LDL.LU R6, [R1+0x4] ;  /* 0x0000040001067983 */ /* 0x000ee20000300800 */
[----:B------:R-:W-:Y:S01]  /*3710*/  ISETP.NE.U32.AND P1, PT, R11, RZ, PT ;  /* 0x000000ff0b00720c */ /* 0x000fe20003f25070 */
[----:B--2---:R-:W-:-:S05]  /*3720*/  IMAD R4, R0, R61, R4 ;  /* 0x0000003d00047224 */ /* 0x004fca00078e0204 */
[----:B------:R-:W-:-:S13]  /*3730*/  ISETP.GT.U32.AND P4, PT, R0, R4, PT ;  /* 0x000000040000720c */ /* 0x000fda0003f84070 */
[----:B------:R-:W-:Y:S01]  /*3740*/  @!P4 IMAD.IADD R4, R4, 0x1, -R0 ;  /* 0x000000010404c824 */ /* 0x000fe200078e0a00 */
[----:B------:R-:W-:Y:S02]  /*3750*/  ISETP.GE.AND P4, PT, R5, UR7, PT ;  /* 0x0000000705007c0c */ /* 0x000fe4000bf86270 */
[----:B------:R-:W2:Y:S02]  /*3760*/  LDL.LU R5, [R1] ;  /* 0x0000000001057983 */ /* 0x000ea40000300800 */
[----:B------:R-:W-:-:S04]  /*3770*/  SEL R61, RZ, 0x4, P4 ;  /* 0x00000004ff3d7807 */ /* 0x000fc80002000000 */
[----:B------:R-:W-:-:S04]  /*3780*/  SEL R61, R61, RZ, P5 ;  /* 0x000000ff3d3d7207 */ /* 0x000fc80002800000 */
[----:B------:R-:W-:Y:S02]  /*3790*/  ISETP.NE.U32.AND P0, PT, R61, RZ, PT ;  /* 0x000000ff3d00720c */ /* 0x000fe40003f05070 */
[----:B------:R-:W-:Y:S02]  /*37a0*/  SEL R61, R3, RZ, !P2 ;  /* 0x000000ff033d7207 */ /* 0x000fe40005000000 */
[----:B------:R-:W-:Y:S02]  /*37b0*/  ISETP.GE.AND P4, PT, R12, UR20, PT ;  /* 0x000000140c007c0c */ /* 0x000fe4000bf86270 */
[----:B------:R-:W2:Y:S01]  /*37c0*/  LDL.LU R12, [R1+0x658] ;  /* 0x00065800010c7983 */ /* 0x000ea20000300800 */
[----:B------:R-:W-:-:S03]  /*37d0*/  ISETP.NE.U32.AND P2, PT, R61, RZ, PT ;  /* 0x000000ff3d00720c */ /* 0x000fc60003f45070 */
[----:B------:R-:W2:Y:S04]  /*37e0*/  LDL.LU R11, [R1+0x654] ;  /* 0x00065400010b7983 */ /* 0x000ea80000300800 */
[----:B------:R-:W2:Y:S01]  /*37f0*/  LDL R61, [R1+0x23c] ;  /* 0x00023c00013d7983 */ /* 0x000ea20000100800 */
[----:B------:R-:W-:Y:S01]  /*3800*/  @!P3 IMAD.MOV R60, RZ, RZ, -R60 ;  /* 0x000000ffff3cb224 */ /* 0x000fe200078e0a3c */
[----:B--2---:R-:W-:Y:S02]  /*3810*/  ISETP.NE.AND P3, PT, R61, RZ, PT ;  /* 0x000000ff3d00720c */ /* 0x004fe40003f65270 */
[----:B------:R-:W-:-:S04]  /*3820*/  LOP3.LUT R61, RZ, R61, RZ, 0x33, !PT ;  /* 0x0000003dff3d7212 */ /* 0x000fc800078e33ff */
[C---:B----4-:R-:W-:Y:S02]  /*3830*/  SEL R10, R61.reuse, R10, !P3 ;  /* 0x0000000a3d0a7207 */ /* 0x050fe40005800000 */
[C---:B---3--:R-:W-:Y:S02]  /*3840*/  SEL R9, R61.reuse, R9, !P3 ;  /* 0x000000093d097207 */ /* 0x048fe40005800000 */
[C---:B------:R-:W-:Y:S01]  /*3850*/  SEL R8, R61.reuse, R8, !P3 ;  /* 0x000000083d087207 */ /* 0x040fe20005800000 */
[----:B------:R1:W-:Y:S01]  /*3860*/  STL [R1+0x18], R10 ;  /* 0x0000180a01007387 */ /* 0x0003e20000100800 */
[C---:B------:R-:W-:Y:S02]  /*3870*/  SEL R7, R61.reuse, R7, !P3 ;  /* 0x000000073d077207 */ /* 0x040fe40005800000 */
[C---:B------:R-:W-:Y:S02]  /*3880*/  SEL R6, R61.reuse, R6, !P3 ;  /* 0x000000063d067207 */ /* 0x040fe40005800000 */
[C---:B------:R-:W-:Y:S01]  /*3890*/  SEL R5, R61.reuse, R5, !P3 ;  /* 0x000000053d057207 */ /* 0x040fe20005800000 */
[----:B-1----:R-:W2:Y:S04]  /*38a0*/  LDL.LU R10, [R1+0x650] ;  /* 0x00065000010a7983 */ /* 0x002ea80000300800 */
[----:B------:R1:W-:Y:S01]  /*38b0*/  STL [R1+0x14], R9 ;  /* 0x0000140901007387 */ /* 0x0003e20000100800 */
[----:B------:R-:W-:-:S02]  /*38c0*/  SEL R33, R61, R33, !P3 ;  /* 0x000000213d217207 */ /* 0x000fc40005800000 */
[C---:B------:R-:W-:Y:S01]  /*38d0*/  SEL R34, R61.reuse, R34, !P3 ;  /* 0x000000223d227207 */ /* 0x040fe20005800000 */
[----:B-1----:R-:W3:Y:S04]  /*38e0*/  LDL.LU R9, [R1+0x64c] ;  /* 0x00064c0001097983 */ /* 0x002ee80000300800 */
[----:B------:R1:W-:Y:S01]  /*38f0*/  STL [R1+0x10], R8 ;  /* 0x0000100801007387 */ /* 0x0003e20000100800 */
[C---:B------:R-:W-:Y:S02]  /*3900*/  SEL R35, R61.reuse, R35, !P3 ;  /* 0x000000233d237207 */ /* 0x040fe40005800000 */
[C---:B------:R-:W-:Y:S01]  /*3910*/  SEL R36, R61.reuse, R36, !P3 ;  /* 0x000000243d247207 */ /* 0x040fe20005800000 */
[----:B-1----:R-:W4:Y:S04]  /*3920*/  LDL.LU R8, [R1+0x648] ;  /* 0x0006480001087983 */ /* 0x002f280000300800 */
[----:B------:R1:W-:Y:S01]  /*3930*/  STL [R1+0xc], R7 ;  /* 0x00000c0701007387 */ /* 0x0003e20000100800 */
[----:B------:R-:W-:-:S02]  /*3940*/  SEL R37, R61, R37, !P3 ;  /* 0x000000253d257207 */ /* 0x000fc40005800000 */
[C---:B------:R-:W-:Y:S01]  /*3950*/  SEL R38, R61.reuse, R38, !P3 ;  /* 0x000000263d267207 */ /* 0x040fe20005800000 */
[----:B-1----:R-:W5:Y:S04]  /*3960*/  LDL.LU R7, [R1+0x644] ;  /* 0x0006440001077983 */ /* 0x002f680000300800 */
[----:B------:R1:W-:Y:S01]  /*3970*/  STL [R1+0x4], R6 ;  /* 0x0000040601007387 */ /* 0x0003e20000100800 */
[----:B------:R-:W-:-:S03]  /*3980*/  SEL R39, R61, R39, !P3 ;  /* 0x000000273d277207 */ /* 0x000fc60005800000 */
[----:B-1----:R-:W5:Y:S04]  /*3990*/  LDL.LU R6, [R1+0x640] ;  /* 0x0006400001067983 */ /* 0x002f680000300800 */
[----:B------:R1:W-:Y:S04]  /*39a0*/  STL [R1], R5 ;  /* 0x0000000501007387 */ /* 0x0003e80000100800 */
[----:B-1----:R-:W5:Y:S04]  /*39b0*/  LDL.LU R5, [R1+0x63c] ;  /* 0x00063c0001057983 */ /* 0x002f680000300800 */
[----:B------:R1:W-:Y:S04]  /*39c0*/  STL [R1+0x630], R33 ;  /* 0x0006302101007387 */ /* 0x0003e80000100800 */
[----:B------:R-:W-:Y:S04]  /*39d0*/  STL [R1+0x628], R34 ;  /* 0x0006282201007387 */ /* 0x000fe80000100800 */
[----:B------:R-:W-:Y:S04]  /*39e0*/  STL [R1+0x620], R35 ;  /* 0x0006202301007387 */ /* 0x000fe80000100800 */
[----:B------:R-:W-:Y:S01]  /*39f0*/  STL [R1+0x618], R36 ;  /* 0x0006182401007387 */ /* 0x000fe20000100800 */
[----:B-1----:R-:W-:-:S03]  /*3a00*/  SEL R33, R61, R2, !P3 ;  /* 0x000000023d217207 */ /* 0x002fc60005800000 */
[----:B------:R-:W-:Y:S04]  /*3a10*/  STL [R1+0x610], R37 ;  /* 0x0006102501007387 */ /* 0x000fe80000100800 */
[----:B------:R-:W-:Y:S04]  /*3a20*/  STL [R1+0x608], R38 ;  /* 0x0006082601007387 */ /* 0x000fe80000100800 */
[----:B------:R-:W-:Y:S04]  /*3a30*/  STL [R1+0x600], R39 ;  /* 0x0006002701007387 */ /* 0x000fe80000100800 */
[----:B------:R-:W5:Y:S01]  /*3a40*/  LDL.LU R2, [R1+0x638] ;  /* 0x0006380001027983 */ /* 0x000f620000300800 */
[----:B------:R-:W-:-:S02]  /*3a50*/  SEL R40, R61, R40, !P3 ;  /* 0x000000283d287207 */ /* 0x000fc40005800000 */
[C---:B------:R-:W-:Y:S02]  /*3a60*/  SEL R41, R61.reuse, R41, !P3 ;  /* 0x000000293d297207 */ /* 0x040fe40005800000 */
[C---:B------:R-:W-:Y:S01]  /*3a70*/  SEL R42, R61.reuse, R42, !P3 ;  /* 0x0000002a3d2a7207 */ /* 0x040fe20005800000 */
[----:B------:R-:W-:Y:S01]  /*3a80*/  STL [R1+0x5f0], R40 ;  /* 0x0005f02801007387 */ /* 0x000fe20000100800 */
[C---:B------:R-:W-:Y:S02]  /*3a90*/  SEL R43, R61.reuse, R43, !P3 ;  /* 0x0000002b3d2b7207 */ /* 0x040fe40005800000 */
[----:B------:R-:W-:Y:S01]  /*3aa0*/  ISETP.GT.U32.AND P5, PT, R0, R4, PT ;  /* 0x000000040000720c */ /* 0x000fe20003fa4070 */
[----:B------:R1:W-:Y:S01]  /*3ab0*/  STL [R1+0x8], R33 ;  /* 0x0000082101007387 */ /* 0x0003e20000100800 */
[C---:B------:R-:W-:Y:S02]  /*3ac0*/  SEL R44, R61.reuse, R44, !P3 ;  /* 0x0000002c3d2c7207 */ /* 0x040fe40005800000 */
[C---:B------:R-:W-:Y:S01]  /*3ad0*/  SEL R45, R61.reuse, R45, !P3 ;  /* 0x0000002d3d2d7207 */ /* 0x040fe20005800000 */
[----:B------:R-:W-:Y:S01]  /*3ae0*/  STL [R1+0x5f4], R41 ;  /* 0x0005f42901007387 */ /* 0x000fe20000100800 */
[----:B------:R-:W-:-:S02]  /*3af0*/  SEL R46, R61, R46, !P3 ;  /* 0x0000002e3d2e7207 */ /* 0x000fc40005800000 */
[C---:B------:R-:W-:Y:S01]  /*3b00*/  SEL R47, R61.reuse, R47, !P3 ;  /* 0x0000002f3d2f7207 */ /* 0x040fe20005800000 */
[----:B------:R-:W-:Y:S01]  /*3b10*/  STL [R1+0x5f8], R42 ;  /* 0x0005f82a01007387 */ /* 0x000fe20000100800 */
[C---:B------:R-:W-:Y:S02]  /*3b20*/  SEL R48, R61.reuse, R48, !P3 ;  /* 0x000000303d307207 */ /* 0x040fe40005800000 */
[C---:B------:R-:W-:Y:S01]  /*3b30*/  SEL R49, R61.reuse, R49, !P3 ;  /* 0x000000313d317207 */ /* 0x040fe20005800000 */
[----:B------:R-:W-:Y:S01]  /*3b40*/  STL [R1+0x5fc], R43 ;  /* 0x0005fc2b01007387 */ /* 0x000fe20000100800 */
[----:B------:R-:W-:-:S03]  /*3b50*/  SEL R50, R61, R50, !P3 ;  /* 0x000000323d327207 */ /* 0x000fc60005800000 */
[----:B------:R-:W-:Y:S01]  /*3b60*/  STL [R1+0x604], R44 ;  /* 0x0006042c01007387 */ /* 0x000fe20000100800 */
[----:B-1----:R-:W-:-:S03]  /*3b70*/  SEL R33, R61, R51, !P3 ;  /* 0x000000333d217207 */ /* 0x002fc60005800000 */
[----:B------:R-:W-:Y:S04]  /*3b80*/  STL [R1+0x60c], R45 ;  /* 0x00060c2d01007387 */ /* 0x000fe80000100800 */
[----:B------:R-:W-:Y:S04]  /*3b90*/  STL [R1+0x614], R46 ;  /* 0x0006142e01007387 */ /* 0x000fe80000100800 */
[----:B------:R-:W-:Y:S04]  /*3ba0*/  STL [R1+0x61c], R47 ;  /* 0x00061c2f01007387 */ /* 0x000fe80000100800 */
[----:B------:R-:W-:Y:S01]  /*3bb0*/  STL [R1+0x624], R48 ;  /* 0x0006243001007387 */ /* 0x000fe20000100800 */
[----:B------:R-:W-:-:S03]  /*3bc0*/  @!P5 IMAD.IADD R4, R4, 0x1, -R0 ;  /* 0x000000010404d824 */ /* 0x000fc600078e0a00 */
[----:B------:R-:W-:Y:S04]  /*3bd0*/  STL [R1+0x62c], R49 ;  /* 0x00062c3101007387 */ /* 0x000fe80000100800 */
[----:B------:R1:W-:Y:S01]  /*3be0*/  STL [R1+0x634], R50 ;  /* 0x0006343201007387 */ /* 0x0003e20000100800 */
[C---:B------:R-:W-:Y:S01]  /*3bf0*/  SEL R35, R61.reuse, R58, !P3 ;  /* 0x0000003a3d237207 */ /* 0x040fe20005800000 */
[----:B------:R-:W1:Y:S01]  /*3c00*/  S2R R0, SR_TID.X ;  /* 0x0000000000007919 */ /* 0x000e620000002100 */
[C---:B------:R-:W-:Y:S01]  /*3c10*/  SEL R34, R61.reuse, R59, !P3 ;  /* 0x0000003b3d227207 */ /* 0x040fe20005800000 */
[----:B-1----:R-:W5:Y:S04]  /*3c20*/  LDL R50, [R1+0x238] ;  /* 0x0002380001327983 */ /* 0x002f680000100800 */
[----:B------:R1:W-:Y:S02]  /*3c30*/  STL [R1+0x20], R33 ;  /* 0x0000202101007387 */ /* 0x0003e40000100800 */
[----:B-1----:R-:W-:-:S05]  /*3c40*/  SEL R33, R61, R57, !P3 ;  /* 0x000000393d217207 */ /* 0x002fca0005800000 */
[----:B------:R-:W-:Y:S04]  /*3c50*/  STL [R1+0x2c], R33 ;  /* 0x00002c2101007387 */ /* 0x000fe80000100800 */
[----:B------:R-:W-:Y:S04]  /*3c60*/  STL [R1+0x178], R35 ;  /* 0x0001782301007387 */ /* 0x000fe80000100800 */
[----:B------:R1:W-:Y:S01]  /*3c70*/  STL [R1+0x17c], R34 ;  /* 0x00017c2201007387 */ /* 0x0003e20000100800 */
[C---:B------:R-:W-:Y:S02]  /*3c80*/  SEL R11, R61.reuse, R11, !P3 ;  /* 0x0000000b3d0b7207 */ /* 0x040fe40005800000 */
[----:B------:R-:W-:-:S02]  /*3c90*/  SEL R12, R61, R12, !P3 ;  /* 0x0000000c3d0c7207 */ /* 0x000fc40005800000 */
[C---:B------:R-:W-:Y:S01]  /*3ca0*/  SEL R13, R61.reuse, R13, !P3 ;  /* 0x0000000d3d0d7207 */ /* 0x040fe20005800000 */
[----:B-1----:R-:W1:Y:S01]  /*3cb0*/  S2R R34, SR_TID.X ;  /* 0x0000000000227919 */ /* 0x002e620000002100 */
[C---:B------:R-:W-:Y:S02]  /*3cc0*/  SEL R14, R61.reuse, R14, !P3 ;  /* 0x0000000e3d0e7207 */ /* 0x040fe40005800000 */
[C---:B------:R-:W-:Y:S02]  /*3cd0*/  SEL R15, R61.reuse, R15, !P3 ;  /* 0x0000000f3d0f7207 */ /* 0x040fe40005800000 */
[C---:B------:R-:W-:Y:S02]  /*3ce0*/  SEL R16, R61.reuse, R16, !P3 ;  /* 0x000000103d107207 */ /* 0x040fe40005800000 */
[C---:B------:R-:W-:Y:S02]  /*3cf0*/  SEL R17, R61.reuse, R17, !P3 ;  /* 0x000000113d117207 */ /* 0x040fe40005800000 */
[----:B------:R-:W-:-:S02]  /*3d00*/  SEL R18, R61, R18, !P3 ;  /* 0x000000123d127207 */ /* 0x000fc40005800000 */
[C---:B------:R-:W-:Y:S02]  /*3d10*/  SEL R19, R61.reuse, R19, !P3 ;  /* 0x000000133d137207 */ /* 0x040fe40005800000 */
        /* <DEDUP_REMOVED lines=19> */
[----:B------:R-:W-:Y:S02]  /*3e50*/  LOP3.LUT R0, R0, 0x7f, RZ, 0xc0, !PT ;  /* 0x0000007f00007812 */ /* 0x000fe400078ec0ff */
[----:B-1----:R-:W-:Y:S01]  /*3e60*/  LEA.HI R34, R34, 0x8, RZ, 0x1a ;  /* 0x0000000822227811 */ /* 0x002fe200078fd0ff */
[----:B------:R1:W-:Y:S02]  /*3e70*/  STL [R1+0x188], R33 ;  /* 0x0001882101007387 */ /* 0x0003e40000100800 */
[----:B------:R-:W-:Y:S02]  /*3e80*/  IMAD R0, R0, UR23, RZ ;  /* 0x0000001700007c24 */ /* 0x000fe4000f8e02ff */
[----:B------:R-:W-:Y:S01]  /*3e90*/  IMAD R36, R34, UR22, RZ ;  /* 0x0000001622247c24 */ /* 0x000fe2000f8e02ff */
[----:B--2---:R-:W-:-:S02]  /*3ea0*/  SEL R10, R61, R10, !P3 ;  /* 0x0000000a3d0a7207 */ /* 0x004fc40005800000 */
[C---:B---3--:R-:W-:Y:S02]  /*3eb0*/  SEL R9, R61.reuse, R9, !P3 ;  /* 0x000000093d097207 */ /* 0x048fe40005800000 */
[C---:B----4-:R-:W-:Y:S02]  /*3ec0*/  SEL R8, R61.reuse, R8, !P3 ;  /* 0x000000083d087207 */ /* 0x050fe40005800000 */
[C---:B-----5:R-:W-:Y:S02]  /*3ed0*/  SEL R7, R61.reuse, R7, !P3 ;  /* 0x000000073d077207 */ /* 0x060fe40005800000 */
[C---:B------:R-:W-:Y:S02]  /*3ee0*/  SEL R6, R61.reuse, R6, !P3 ;  /* 0x000000063d067207 */ /* 0x040fe40005800000 */
[C---:B------:R-:W-:Y:S02]  /*3ef0*/  SEL R5, R61.reuse, R5, !P3 ;  /* 0x000000053d057207 */ /* 0x040fe40005800000 */
[----:B------:R-:W-:-:S02]  /*3f00*/  SEL R2, R61, R2, !P3 ;  /* 0x000000023d027207 */ /* 0x000fc40005800000 */
[----:B------:R-:W2:Y:S03]  /*3f10*/  S2R R61, SR_TID.X ;  /* 0x00000000003d7919 */ /* 0x000ea60000002100 */
[----:B------:R3:W-:Y:S04]  /*3f20*/  STL [R1+0x18c], R2 ;  /* 0x00018c0201007387 */ /* 0x0007e80000100800 */
[----:B------:R-:W4:Y:S04]  /*3f30*/  LDL R45, [R1+0x36c] ;  /* 0x00036c00012d7983 */ /* 0x000f280000100800 */
[----:B-1----:R-:W5:Y:S01]  /*3f40*/  LDL.LU R33, [R1+0x18] ;  /* 0x0000180001217983 */ /* 0x002f620000300800 */
[----:B---3--:R-:W-:-:S03]  /*3f50*/  IMAD.SHL.U32 R2, R0, 0x4, RZ ;  /* 0x0000000400027824 */ /* 0x008fc600078e00ff */
[----:B------:R1:W-:Y:S04]  /*3f60*/  STL [R1+0x228], R0 ;  /* 0x0002280001007387 */ /* 0x0003e80000100800 */
[----:B------:R-:W-:Y:S01]  /*3f70*/  STL [R1+0x5e8], R2 ;  /* 0x0005e80201007387 */ /* 0x000fe20000100800 */
[----:B------:R-:W-:-:S03]  /*3f80*/  IADD3 R60, P5, PT, R2, UR18, RZ ;  /* 0x00000012023c7c10 */ /* 0x000fc6000ffbe0ff */
[----:B------:R-:W3:Y:S04]  /*3f90*/  LDL.LU R38, [R1+0x14] ;  /* 0x0000140001267983 */ /* 0x000ee80000300800 */
[----:B------:R-:W3:Y:S01]  /*3fa0*/  LDL.LU R34, [R1+0x10] ;  /* 0x0000100001227983 */ /* 0x000ee20000300800 */
[----:B--2---:R-:W-:-:S03]  /*3fb0*/  LEA.HI R35, R61, 0x18, RZ, 0x1a ;  /* 0x000000183d237811 */ /* 0x004fc600078fd0ff */
[----:B------:R-:W2:Y:S01]  /*3fc0*/  LDL.LU R37, [R1+0xc] ;  /* 0x00000c0001257983 */ /* 0x000ea20000300800 */
[----:B-1----:R-:W-:-:S03]  /*3fd0*/  LEA.HI.X.SX32 R0, R0, UR19, 0x2, P5 ;  /* 0x0000001300007c11 */ /* 0x002fc6000a8f16ff */
[----:B------:R1:W-:Y:S01]  /*3fe0*/  STL [R1+0x298], R36 ;  /* 0x0002982401007387 */ /* 0x0003e20000100800 */
[C---:B------:R-:W-:Y:S01]  /*3ff0*/  ISETP.GE.AND P5, PT, R35.reuse, UR20, PT ;  /* 0x0000001423007c0c */ /* 0x040fe2000bfa6270 */
[----:B-1----:R-:W-:Y:S02]  /*4000*/  IMAD R36, R35, UR22, RZ ;  /* 0x0000001623247c24 */ /* 0x002fe4000f8e02ff */
[----:B------:R-:W2:Y:S04]  /*4010*/  LDL.LU R35, [R1+0x4] ;  /* 0x0000040001237983 */ /* 0x000ea80000300800 */
[----:B------:R1:W-:Y:S04]  /*4020*/  STL [R1+0x2a4], R36 ;  /* 0x0002a42401007387 */ /* 0x0003e80000100800 */
[----:B-1----:R-:W2:Y:S01]  /*4030*/  LDL.LU R36, [R1] ;  /* 0x0000000001247983 */ /* 0x002ea20000300800 */
[----:B------:R-:W1:Y:S01]  /*4040*/  S2R R46, SR_TID.X ;  /* 0x00000000002e7919 */ /* 0x000e620000002100 */
[----:B------:R-:W1:Y:S01]  /*4050*/  S2R R2, SR_TID.X ;  /* 0x0000000000027919 */ /* 0x000e620000002100 */
[----:B------:R-:W-:-:S02]  /*4060*/  LEA.HI R47, R61, 0x28, RZ, 0x1a ;  /* 0x000000283d2f7811 */ /* 0x000fc400078fd0ff */
[C---:B------:R-:W-:Y:S02]  /*4070*/  LEA.HI R44, R61.reuse, 0x38, RZ, 0x1a ;  /* 0x000000383d2c7811 */ /* 0x040fe400078fd0ff */
[----:B------:R-:W-:Y:S01]  /*4080*/  LEA.HI R43, R61, 0x48, RZ, 0x1a ;  /* 0x000000483d2b7811 */ /* 0x000fe200078fd0ff */
[----:B------:R-:W-:Y:S01]  /*4090*/  IMAD R47, R47, UR22, RZ ;  /* 0x000000162f2f7c24 */ /* 0x000fe2000f8e02ff */
[----:B------:R-:W-:-:S04]  /*40a0*/  LEA.HI R40, R61, 0x58, RZ, 0x1a ;  /* 0x000000583d287811 */ /* 0x000fc800078fd0ff */
[----:B------:R-:W-:Y:S01]  /*40b0*/  STL [R1+0x2a0], R47 ;  /* 0x0002a02f01007387 */ /* 0x000fe20000100800 */
[----:B------:R-:W-:Y:S01]  /*40c0*/  IMAD.U32 R39, RZ, RZ, UR22 ;  /* 0x00000016ff277e24 */ /* 0x000fe2000f8e00ff */
[----:B-1----:R-:W-:Y:S01]  /*40d0*/  SHF.R.U32.HI R59, RZ, 0x6, R46 ;  /* 0x00000006ff3b7819 */ /* 0x002fe2000001162e */
[----:B------:R-:W-:-:S03]  /*40e0*/  IMAD R46, R44, UR22, RZ ;  /* 0x000000162c2e7c24 */ /* 0x000fc6000f8e02ff */
[----:B------:R-:W-:Y:S01]  /*40f0*/  SGXT.U32 R59, R59, 0x3 ;  /* 0x000000033b3b781a */ /* 0x000fe20000000000 */
[----:B------:R-:W-:Y:S01]  /*4100*/  IMAD R44, R43, UR22, RZ ;  /* 0x000000162b2c7c24 */ /* 0x000fe2000f8e02ff */
[----:B------:R-:W-:Y:S01]  /*4110*/  LEA.HI R42, R2, 0x68, RZ, 0x1a ;  /* 0x00000068022a7811 */ /* 0x000fe200078fd0ff */
[----:B------:R1:W-:Y:S01]  /*4120*/  STL [R1+0x29c], R46 ;  /* 0x00029c2e01007387 */ /* 0x0003e20000100800 */
[----:B------:R-:W-:Y:S01]  /*4130*/  IMAD R43, R40, UR22, RZ ;  /* 0x00000016282b7c24 */ /* 0x000fe2000f8e02ff */
[----:B------:R-:W-:Y:S01]  /*4140*/  LEA.HI R41, R2, 0x78, RZ, 0x1a ;  /* 0x0000007802297811 */ /* 0x000fe200078fd0ff */
[----:B------:R-:W-:Y:S01]  /*4150*/  IMAD R40, R59, UR22, RZ ;  /* 0x000000163b287c24 */ /* 0x000fe2000f8e02ff */
[----:B------:R1:W-:Y:S01]  /*4160*/  STL [R1+0x214], R44 ;  /* 0x0002142c01007387 */ /* 0x0003e20000100800 */
[----:B------:R-:W-:Y:S01]  /*4170*/  IMAD R42, R42, UR22, RZ ;  /* 0x000000162a2a7c24 */ /* 0x000fe2000f8e02ff */
[----:B-1----:R-:W-:Y:S01]  /*4180*/  SEL R46, R3, RZ, !P4 ;  /* 0x000000ff032e7207 */ /* 0x002fe20006000000 */
[----:B------:R-:W-:-:S02]  /*4190*/  IMAD R41, R41, UR22, RZ ;  /* 0x0000001629297c24 */ /* 0x000fc4000f8e02ff */
[----:B------:R-:W-:Y:S02]  /*41a0*/  IMAD.SHL.U32 R44, R44, 0x4, RZ ;  /* 0x000000042c2c7824 */ /* 0x000fe400078e00ff */
[----:B------:R-:W-:Y:S04]  /*41b0*/  STL [R1+0x174], R46 ;  /* 0x0001742e01007387 */ /* 0x000fe80000100800 */
[----:B------:R1:W-:Y:S04]  /*41c0*/  STL [R1+0x294], R40 ;  /* 0x0002942801007387 */ /* 0x0003e80000100800 */
[----:B------:R1:W-:Y:S04]  /*41d0*/  STL [R1+0x218], R43 ;  /* 0x0002182b01007387 */ /* 0x0003e80000100800 */
[----:B------:R1:W-:Y:S02]  /*41e0*/  STL [R1+0x21c], R42 ;  /* 0x00021c2a01007387 */ /* 0x0003e40000100800 */
[----:B-1----:R-:W-:-:S02]  /*41f0*/  IMAD R40, R39, 0x10, R40 ;  /* 0x0000001027287824 */ /* 0x002fc400078e0228 */
[----:B------:R-:W-:Y:S01]  /*4200*/  STL [R1+0x2c4], R44 ;  /* 0x0002c42c01007387 */ /* 0x000fe20000100800 */
[----:B------:R-:W-:-:S03]  /*4210*/  IMAD.SHL.U32 R43, R43, 0x4, RZ ;  /* 0x000000042b2b7824 */ /* 0x000fc600078e00ff */
[----:B------:R1:W-:Y:S01]  /*4220*/  STL [R1+0x220], R41 ;  /* 0x0002202901007387 */ /* 0x0003e20000100800 */
[----:B------:R-:W-:-:S03]  /*4230*/  IMAD.SHL.U32 R42, R42, 0x4, RZ ;  /* 0x000000042a2a7824 */ /* 0x000fc600078e00ff */
[----:B------:R1:W-:Y:S01]  /*4240*/  STL [R1+0x28c], R40 ;  /* 0x00028c2801007387 */ /* 0x0003e20000100800 */
[----:B------:R-:W-:Y:S01]  /*4250*/  IMAD.MOV.U32 R51, RZ, RZ, R4 ;  /* 0x000000ffff337224 */ /* 0x000fe200078e0004 */
[----:B------:R-:W-:Y:S02]  /*4260*/  SEL R4, R3, RZ, !P5 ;  /* 0x000000ff03047207 */ /* 0x000fe40006800000 */
[----:B------:R-:W-:Y:S01]  /*4270*/  STL [R1+0x2c0], R43 ;  /* 0x0002c02b01007387 */ /* 0x000fe20000100800 */
[----:B-1----:R-:W-:-:S03]  /*4280*/  IMAD.SHL.U32 R41, R41, 0x4, RZ ;  /* 0x0000000429297824 */ /* 0x002fc600078e00ff */
[----:B------:R-:W-:Y:S01]  /*4290*/  STL [R1+0x2bc], R42 ;  /* 0x0002bc2a01007387 */ /* 0x000fe20000100800 */
[----:B------:R-:W-:-:S03]  /*42a0*/  IMAD R40, R39, 0x10, R40 ;  /* 0x0000001027287824 */ /* 0x000fc600078e0228 */
[----:B------:R1:W-:Y:S04]  /*42b0*/  STL [R1+0x5ec], R2 ;  /* 0x0005ec0201007387 */ /* 0x0003e80000100800 */
[----:B------:R1:W-:Y:S02]  /*42c0*/  STL [R1+0x2b8], R41 ;  /* 0x0002b82901007387 */ /* 0x0003e40000100800 */
[----:B-1----:R-:W-:Y:S02]  /*42d0*/  IMAD R2, R39, 0x10, R40 ;  /* 0x0000001027027824 */ /* 0x002fe400078e0228 */
[----:B------:R1:W-:Y:S04]  /*42e0*/  STL [R1+0x288], R40 ;  /* 0x0002882801007387 */ /* 0x0003e80000100800 */
[----:B------:R1:W-:Y:S01]  /*42f0*/  STL [R1+0x170], R4 ;  /* 0x0001700401007387 */ /* 0x0003e20000100800 */
[----:B------:R-:W-:-:S03]  /*4300*/  IMAD R46, R6, UR6, RZ ;  /* 0x00000006062e7c24 */ /* 0x000fc6000f8e02ff */
[----:B------:R-:W-:Y:S01]  /*4310*/  STL [R1+0x290], R2 ;  /* 0x0002900201007387 */ /* 0x000fe20000100800 */
[----:B------:R-:W-:Y:S02]  /*4320*/  IMAD R44, R10, UR6, RZ ;  /* 0x000000060a2c7c24 */ /* 0x000fe4000f8e02ff */
[----:B------:R-:W-:Y:S02]  /*4330*/  IMAD R39, R11, UR6, RZ ;  /* 0x000000060b277c24 */ /* 0x000fe4000f8e02ff */
[----:B------:R-:W-:Y:S02]  /*4340*/  IMAD R43, R12, UR6, RZ ;  /* 0x000000060c2b7c24 */ /* 0x000fe4000f8e02ff */
[----:B------:R-:W-:Y:S02]  /*4350*/  IMAD R42, R13, UR6, RZ ;  /* 0x000000060d2a7c24 */ /* 0x000fe4000f8e02ff */
[----:B------:R-:W-:Y:S02]  /*4360*/  IMAD R41, R14, UR6, RZ ;  /* 0x000000060e297c24 */ /* 0x000fe4000f8e02ff */
[----:B-1----:R-:W-:-:S02]  /*4370*/  IMAD R40, R15, UR6, RZ ;  /* 0x000000060f287c24 */ /* 0x002fc4000f8e02ff */
[----:B------:R-:W-:Y:S02]  /*4380*/  IMAD R13, R16, UR6, RZ ;  /* 0x00000006100d7c24 */ /* 0x000fe4000f8e02ff */
[----:B------:R-:W-:Y:S02]  /*4390*/  IMAD R17, R17, UR6, RZ ;  /* 0x0000000611117c24 */ /* 0x000fe4000f8e02ff */
[----:B------:R-:W-:Y:S02]  /*43a0*/  IMAD R12, R18, UR6, RZ ;  /* 0x00000006120c7c24 */ /* 0x000fe4000f8e02ff */
[----:B------:R-:W-:Y:S01]  /*43b0*/  IMAD R19, R19, UR6, RZ ;  /* 0x0000000613137c24 */ /* 0x000fe2000f8e02ff */
[----:B------:R-:W-:Y:S01]  /*43c0*/  ISETP.NE.AND P3, PT, R50, RZ, PT ;  /* 0x000000ff3200720c */ /* 0x000fe20003f65270 */
[----:B------:R-:W-:Y:S02]  /*43d0*/  IMAD R11, R20, UR6, RZ ;  /* 0x00000006140b7c24 */ /* 0x000fe4000f8e02ff */
[----:B------:R-:W-:-:S02]  /*43e0*/  IMAD R21, R21, UR6, RZ ;  /* 0x0000000615157c24 */ /* 0x000fc4000f8e02ff */
[----:B------:R-:W-:Y:S02]  /*43f0*/  IMAD R10, R22, UR6, RZ ;  /* 0x00000006160a7c24 */ /* 0x000fe4000f8e02ff */
[----:B------:R-:W-:Y:S02]  /*4400*/  IMAD R23, R23, UR6, RZ ;  /* 0x0000000617177c24 */ /* 0x000fe4000f8e02ff */
[----:B------:R-:W-:Y:S02]  /*4410*/  IMAD R25, R25, UR6, RZ ;  /* 0x0000000619197c24 */ /* 0x000fe4000f8e02ff */
[----:B------:R-:W-:Y:S02]  /*4420*/  IMAD R27, R27, UR6, RZ ;  /* 0x000000061b1b7c24 */ /* 0x000fe4000f8e02ff */
[----:B------:R-:W-:Y:S02]  /*4430*/  IMAD R58, R28, UR6, RZ ;  /* 0x000000061c3a7c24 */ /* 0x000fe4000f8e02ff */
[----:B------:R-:W-:-:S02]  /*4440*/  IMAD R29, R29, UR6, RZ ;  /* 0x000000061d1d7c24 */ /* 0x000fc4000f8e02ff */
[----:B------:R-:W-:Y:S02]  /*4450*/  IMAD R57, R30, UR6, RZ ;  /* 0x000000061e397c24 */ /* 0x000fe4000f8e02ff */
[----:B------:R-:W-:Y:S02]  /*4460*/  IMAD R31, R31, UR6, RZ ;  /* 0x000000061f1f7c24 */ /* 0x000fe4000f8e02ff */
[----:B------:R-:W-:Y:S02]  /*4470*/  IMAD R14, R32, UR6, RZ ;  /* 0x00000006200e7c24 */ /* 0x000fe4000f8e02ff */
[----:B-----5:R-:W-:Y:S01]  /*4480*/  IMAD R33, R33, UR6, RZ ;  /* 0x0000000621217c24 */ /* 0x020fe2000f8e02ff */
[----:B----4-:R-:W-:-:S04]  /*4490*/  ISETP.GE.AND P4, PT, R45, RZ, PT ;  /* 0x000000ff2d00720c */ /* 0x010fc80003f86270 */
[----:B------:R1:W-:Y:S01]  /*44a0*/  STL [R1+0x368], R33 ;  /* 0x0003682101007387 */ /* 0x0003e20000100800 */
[----:B---3--:R-:W-:Y:S02]  /*44b0*/  IMAD R49, R38, UR6, RZ ;  /* 0x0000000626317c24 */ /* 0x008fe4000f8e02ff */
[----:B------:R-:W-:-:S03]  /*44c0*/  IMAD R34, R34, UR6, RZ ;  /* 0x0000000622227c24 */ /* 0x000fc6000f8e02ff */
[----:B------:R3:W-:Y:S01]  /*44d0*/  STL [R1+0x364], R49 ;  /* 0x0003643101007387 */ /* 0x0007e20000100800 */
[----:B--2---:R-:W-:-:S03]  /*44e0*/  IMAD R48, R37, UR6, RZ ;  /* 0x0000000625307c24 */ /* 0x004fc6000f8e02ff */
[----:B------:R-:W-:Y:S01]  /*44f0*/  STL [R1+0x360], R34 ;  /* 0x0003602201007387 */ /* 0x000fe20000100800 */
[----:B------:R-:W-:Y:S02]  /*4500*/  IMAD R37, R7, UR6, RZ ;  /* 0x0000000607257c24 */ /* 0x000fe4000f8e02ff */
[----:B------:R-:W-:Y:S01]  /*4510*/  IMAD R45, R8, UR6, RZ ;  /* 0x00000006082d7c24 */ /* 0x000fe2000f8e02ff */
[----:B------:R-:W-:Y:S01]  /*4520*/  STL [R1+0x35c], R48 ;  /* 0x00035c3001007387 */ /* 0x000fe20000100800 */
[----:B------:R-:W-:Y:S02]  /*4530*/  IMAD R38, R9, UR6, RZ ;  /* 0x0000000609267c24 */ /* 0x000fe4000f8e02ff */
[----:B------:R-:W-:-:S05]  /*4540*/  IMAD R35, R35, UR6, RZ ;  /* 0x0000000623237c24 */ /* 0x000fca000f8e02ff */
[----:B------:R-:W-:Y:S01]  /*4550*/  STL [R1+0x358], R35 ;  /* 0x0003582301007387 */ /* 0x000fe20000100800 */
[----:B------:R-:W-:Y:S02]  /*4560*/  IMAD R47, R36, UR6, RZ ;  /* 0x00000006242f7c24 */ /* 0x000fe4000f8e02ff */
[----:B------:R-:W-:-:S03]  /*4570*/  IMAD R36, R5, UR6, RZ ;  /* 0x0000000605247c24 */ /* 0x000fc6000f8e02ff */
[----:B------:R-:W-:Y:S04]  /*4580*/  STL [R1+0x354], R47 ;  /* 0x0003542f01007387 */ /* 0x000fe80000100800 */
        /* <DEDUP_REMOVED lines=10> */
[----:B------:R-:W-:Y:S01]  /*4630*/  STL [R1+0x328], R40 ;  /* 0x0003282801007387 */ /* 0x000fe20000100800 */
[----:B------:R-:W-:-:S03]  /*4640*/  IMAD R9, R24, UR6, RZ ;  /* 0x0000000618097c24 */ /* 0x000fc6000f8e02ff */
[----:B------:R-:W-:Y:S04]  /*4650*/  STL [R1+0x324], R13 ;  /* 0x0003240d01007387 */ /* 0x000fe80000100800 */
[----:B------:R-:W-:Y:S01]  /*4660*/  STL [R1+0x320], R17 ;  /* 0x0003201101007387 */ /* 0x000fe20000100800 */
[----:B------:R-:W-:-:S03]  /*4670*/  IMAD R8, R26, UR6, RZ ;  /* 0x000000061a087c24 */ /* 0x000fc6000f8e02ff */
[----:B------:R-:W-:Y:S04]  /*4680*/  STL [R1+0x318], R12 ;  /* 0x0003180c01007387 */ /* 0x000fe80000100800 */
[----:B------:R-:W-:Y:S04]  /*4690*/  STL [R1+0x314], R19 ;  /* 0x0003141301007387 */ /* 0x000fe80000100800 */
[----:B------:R-:W-:Y:S04]  /*46a0*/  STL [R1+0x310], R11 ;  /* 0x0003100b01007387 */ /* 0x000fe80000100800 */
[----:B------:R-:W-:Y:S04]  /*46b0*/  STL [R1+0x30c], R21 ;  /* 0x00030c1501007387 */ /* 0x000fe80000100800 */
[----:B------:R-:W-:Y:S01]  /*46c0*/  STL [R1+0x308], R10 ;  /* 0x0003080a01007387 */ /* 0x000fe20000100800 */
[----:B------:R-:W-:-:S03]  /*46d0*/  @!P4 IMAD.MOV R51, RZ, RZ, -R51 ;  /* 0x000000ffff33c224 */ /* 0x000fc600078e0a33 */
[----:B------:R-:W-:Y:S01]  /*46e0*/  STL [R1+0x304], R23 ;  /* 0x0003041701007387 */ /* 0x000fe20000100800 */
[----:B------:R-:W-:-:S03]  /*46f0*/  LEA R4, P4, R33, R60, 0x2 ;  /* 0x0000003c21047211 */ /* 0x000fc600078810ff */
[----:B------:R-:W-:Y:S04]  /*4700*/  STL [R1+0x300], R9 ;  /* 0x0003000901007387 */ /* 0x000fe80000100800 */
[----:B------:R-:W-:Y:S01]  /*4710*/  STL [R1+0x2fc], R25 ;  /* 0x0002fc1901007387 */ /* 0x000fe20000100800 */
[----:B------:R-:W-:-:S03]  /*4720*/  @!P3 LOP3.LUT R51, RZ, R50, RZ, 0x33, !PT ;  /* 0x00000032ff33b212 */ /* 0x000fc600078e33ff */
[----:B------:R-:W-:Y:S04]  /*4730*/  STL [R1+0x2f8], R8 ;  /* 0x0002f80801007387 */ /* 0x000fe80000100800 */
[----:B------:R-:W-:Y:S01]  /*4740*/  STL [R1+0x2f4], R27 ;  /* 0x0002f41b01007387 */ /* 0x000fe20000100800 */
[----:B------:R-:W-:-:S03]  /*4750*/  LEA.HI.X.SX32 R5, R33, R0, 0x2, P4 ;  /* 0x0000000021057211 */ /* 0x000fc600020f16ff */
[----:B------:R-:W-:Y:S01]  /*4760*/  STL [R1+0x2f0], R58 ;  /* 0x0002f03a01007387 */ /* 0x000fe20000100800 */
[----:B------:R-:W-:-:S03]  /*4770*/  LEA R6, P3, R49, R60, 0x2 ;  /* 0x0000003c31067211 */ /* 0x000fc600078610ff */
[----:B------:R-:W-:Y:S04]  /*4780*/  STL [R1+0x2ec], R29 ;  /* 0x0002ec1d01007387 */ /* 0x000fe80000100800 */
[----:B------:R-:W2:Y:S04]  /*4790*/  LDL.LU R50, [R1+0x634] ;  /* 0x0006340001327983 */ /* 0x000ea80000300800 */
[----:B------:R-:W-:Y:S04]  /*47a0*/  STL [R1+0x2e8], R57 ;  /* 0x0002e83901007387 */ /* 0x000fe80000100800 */
[----:B-1----:R-:W4:Y:S01]  /*47b0*/  LDL.LU R33, [R1+0x630] ;  /* 0x0006300001217983 */ /* 0x002f220000300800 */
[----:B------:R-:W-:-:S03]  /*47c0*/  LEA.HI.X.SX32 R7, R49, R0, 0x2, P3 ;  /* 0x0000000031077211 */ /* 0x000fc600018f16ff */
[----:B------:R-:W-:Y:S04]  /*47d0*/  STL [R1+0x2e4], R31 ;  /* 0x0002e41f01007387 */ /* 0x000fe80000100800 */
[----:B------:R1:W-:Y:S04]  /*47e0*/  STL.64 [R1+0x160], R4 ;  /* 0x0001600401007387 */ /* 0x0003e80000100a00 */
[----:B---3--:R-:W3:Y:S04]  /*47f0*/  LDL.LU R49, [R1+0x62c] ;  /* 0x00062c0001317983 */ /* 0x008ee80000300800 */
[----:B------:R5:W-:Y:S01]  /*4800*/  STL.64 [R1+0x158], R6 ;  /* 0x0001580601007387 */ /* 0x000be20000100a00 */
[----:B-1----:R-:W-:-:S04]  /*4810*/  LEA R4, P4, R34, R60, 0x2 ;  /* 0x0000003c22047211 */ /* 0x002fc800078810ff */
[----:B------:R-:W-:Y:S02]  /*4820*/  LEA.HI.X.SX32 R5, R34, R0, 0x2, P4 ;  /* 0x0000000022057211 */ /* 0x000fe400020f16ff */
[----:B------:R-:W2:Y:S01]  /*4830*/  LDL.LU R34, [R1+0x628] ;  /* 0x0006280001227983 */ /* 0x000ea20000300800 */
[----:B-----5:R-:W-:-:S03]  /*4840*/  LEA R6, P3, R48, R60, 0x2 ;  /* 0x0000003c30067211 */ /* 0x020fc600078610ff */
[----:B------:R-:W-:Y:S01]  /*4850*/  STL [R1+0x2e0], R14 ;  /* 0x0002e00e01007387 */ /* 0x000fe20000100800 */
[----:B------:R-:W-:-:S03]  /*4860*/  LEA.HI.X.SX32 R7, R48, R0, 0x2, P3 ;  /* 0x0000000030077211 */ /* 0x000fc600018f16ff */
[----:B------:R1:W-:Y:S04]  /*4870*/  STL.64 [R1+0x150], R4 ;  /* 0x0001500401007387 */ /* 0x0003e80000100a00 */
[----:B------:R-:W5:Y:S04]  /*4880*/  LDL.LU R48, [R1+0x624] ;  /* 0x0006240001307983 */ /* 0x000f680000300800 */
[----:B------:R1:W-:Y:S02]  /*4890*/  STL.64 [R1+0x148], R6 ;  /* 0x0001480601007387 */ /* 0x0003e40000100a00 */
[----:B-1----:R-:W-:-:S04]  /*48a0*/  LEA R4, P4, R35, R60, 0x2 ;  /* 0x0000003c23047211 */ /* 0x002fc800078810ff */
[----:B------:R-:W-:Y:S02]  /*48b0*/  LEA.HI.X.SX32 R5, R35, R0, 0x2, P4 ;  /* 0x0000000023057211 */ /* 0x000fe400020f16ff */
[----:B------:R-:W3:Y:S01]  /*48c0*/  LDL.LU R35, [R1+0x620] ;  /* 0x0006200001237983 */ /* 0x000ee20000300800 */
[----:B------:R-:W-:-:S04]  /*48d0*/  LEA R6, P3, R47, R60, 0x2 ;  /* 0x0000003c2f067211 */ /* 0x000fc800078610ff */
[----:B------:R-:W-:Y:S01]  /*48e0*/  LEA.HI.X.SX32 R7, R47, R0, 0x2, P3 ;  /* 0x000000002f077211 */ /* 0x000fe200018f16ff */
[----:B----4-:R-:W-:-:S05]  /*48f0*/  IMAD R16, R33, UR6, RZ ;  /* 0x0000000621107c24 */ /* 0x010fca000f8e02ff */
[----:B------:R-:W-:Y:S04]  /*4900*/  STL [R1+0x2dc], R16 ;  /* 0x0002dc1001007387 */ /* 0x000fe80000100800 */
[----:B------:R1:W-:Y:S04]  /*4910*/  STL.64 [R1+0x140], R4 ;  /* 0x0001400401007387 */ /* 0x0003e80000100a00 */
[----:B------:R-:W4:Y:S04]  /*4920*/  LDL.LU R47, [R1+0x61c] ;  /* 0x00061c00012f7983 */ /* 0x000f280000300800 */
[----:B------:R2:W-:Y:S01]  /*4930*/  STL.64 [R1+0x138], R6 ;  /* 0x0001380601007387 */ /* 0x0005e20000100a00 */
[----:B-1----:R-:W-:-:S04]  /*4940*/  LEA R4, P4, R36, R60, 0x2 ;  /* 0x0000003c24047211 */ /* 0x002fc800078810ff */
[----:B------:R-:W-:Y:S01]  /*4950*/  LEA.HI.X.SX32 R5, R36, R0, 0x2, P4 ;  /* 0x0000000024057211 */ /* 0x000fe200020f16ff */
[----:B--2---:R-:W-:Y:S01]  /*4960*/  IMAD R18, R34, UR6, RZ ;  /* 0x0000000622127c24 */ /* 0x004fe2000f8e02ff */
[----:B------:R-:W2:Y:S01]  /*4970*/  LDL.LU R36, [R1+0x618] ;  /* 0x0006180001247983 */ /* 0x000ea20000300800 */
[----:B------:R-:W-:-:S03]  /*4980*/  LEA R6, P3, R46, R60, 0x2 ;  /* 0x0000003c2e067211 */ /* 0x000fc600078610ff */
[----:B------:R-:W4:Y:S01]  /*4990*/  LDL.LU R15, [R1+0x8] ;  /* 0x00000800010f7983 */ /* 0x000f220000300800 */
[----:B------:R-:W-:-:S03]  /*49a0*/  LEA.HI.X.SX32 R7, R46, R0, 0x2, P3 ;  /* 0x000000002e077211 */ /* 0x000fc600018f16ff */
[----:B------:R-:W-:Y:S04]  /*49b0*/  STL [R1+0x2d8], R18 ;  /* 0x0002d81201007387 */ /* 0x000fe80000100800 */
[----:B------:R1:W-:Y:S04]  /*49c0*/  STL.64 [R1+0x130], R4 ;  /* 0x0001300401007387 */ /* 0x0003e80000100a00 */
[----:B------:R-:W4:Y:S04]  /*49d0*/  LDL.LU R46, [R1+0x614] ;  /* 0x00061400012e7983 */ /* 0x000f280000300800 */
[----:B------:R5:W-:Y:S01]  /*49e0*/  STL.64 [R1+0x128], R6 ;  /* 0x0001280601007387 */ /* 0x000be20000100a00 */
[----:B-1----:R-:W-:Y:S01]  /*49f0*/  LEA R4, P4, R37, R60, 0x2 ;  /* 0x0000003c25047211 */ /* 0x002fe200078810ff */
[----:B---3--:R-:W-:-:S03]  /*4a00*/  IMAD R20, R35, UR6, RZ ;  /* 0x0000000623147c24 */ /* 0x008fc6000f8e02ff */
[----:B------:R-:W-:Y:S02]  /*4a10*/  LEA.HI.X.SX32 R5, R37, R0, 0x2, P4 ;  /* 0x0000000025057211 */ /* 0x000fe400020f16ff */
[----:B------:R-:W3:Y:S01]  /*4a20*/  LDL.LU R37, [R1+0x610] ;  /* 0x0006100001257983 */ /* 0x000ee20000300800 */
        /* <DEDUP_REMOVED lines=8> */
[----:B------:R-:W4:Y:S01]  /*4ab0*/  LDL.LU R38, [R1+0x608] ;  /* 0x0006080001267983 */ /* 0x000f220000300800 */
[----:B------:R-:W-:-:S04]  /*4ac0*/  LEA R6, P3, R44, R60, 0x2 ;  /* 0x0000003c2c067211 */ /* 0x000fc800078610ff */
[----:B------:R-:W-:Y:S01]  /*4ad0*/  LEA.HI.X.SX32 R7, R44, R0, 0x2, P3 ;  /* 0x000000002c077211 */ /* 0x000fe200018f16ff */
[----:B--2---:R-:W-:-:S05]  /*4ae0*/  IMAD R22, R36, UR6, RZ ;  /* 0x0000000624167c24 */ /* 0x004fca000f8e02ff */
[----:B------:R-:W-:Y:S04]  /*4af0*/  STL [R1+0x2d0], R22 ;  /* 0x0002d01601007387 */ /* 0x000fe80000100800 */
[----:B------:R1:W-:Y:S04]  /*4b00*/  STL.64 [R1+0x110], R4 ;  /* 0x0001100401007387 */ /* 0x0003e80000100a00 */
[----:B------:R-:W2:Y:S04]  /*4b10*/  LDL.LU R44, [R1+0x604] ;  /* 0x00060400012c7983 */ /* 0x000ea80000300800 */
[----:B------:R3:W-:Y:S01]  /*4b20*/  STL.64 [R1+0x108], R6 ;  /* 0x0001080601007387 */ /* 0x0007e20000100a00 */
[----:B-1----:R-:W-:-:S04]  /*4b30*/  LEA R4, P4, R39, R60, 0x2 ;  /* 0x0000003c27047211 */ /* 0x002fc800078810ff */
[----:B------:R-:W-:Y:S02]  /*4b40*/  LEA.HI.X.SX32 R5, R39, R0, 0x2, P4 ;  /* 0x0000000027057211 */ /* 0x000fe400020f16ff */
[----:B------:R-:W2:Y:S01]  /*4b50*/  LDL.LU R39, [R1+0x600] ;  /* 0x0006000001277983 */ /* 0x000ea20000300800 */
[----:B---3--:R-:W-:Y:S01]  /*4b60*/  IMAD R24, R37, UR6, RZ ;  /* 0x0000000625187c24 */ /* 0x008fe2000f8e02ff */
[----:B------:R-:W-:-:S04]  /*4b70*/  LEA R6, P3, R43, R60, 0x2 ;  /* 0x0000003c2b067211 */ /* 0x000fc800078610ff */
[----:B------:R-:W-:Y:S01]  /*4b80*/  STL [R1+0x2cc], R24 ;  /* 0x0002cc1801007387 */ /* 0x000fe20000100800 */
[----:B------:R-:W-:-:S03]  /*4b90*/  LEA.HI.X.SX32 R7, R43, R0, 0x2, P3 ;  /* 0x000000002b077211 */ /* 0x000fc600018f16ff */
[----:B------:R1:W-:Y:S04]  /*4ba0*/  STL.64 [R1+0x100], R4 ;  /* 0x0001000401007387 */ /* 0x0003e80000100a00 */
[----:B------:R-:W3:Y:S04]  /*4bb0*/  LDL.LU R43, [R1+0x5fc] ;  /* 0x0005fc00012b7983 */ /* 0x000ee80000300800 */
[----:B------:R5:W-:Y:S01]  /*4bc0*/  STL.64 [R1+0xf8], R6 ;  /* 0x0000f80601007387 */ /* 0x000be20000100a00 */
[----:B-1----:R-:W-:-:S04]  /*4bd0*/  LEA R4, P4, R42, R60, 0x2 ;  /* 0x0000003c2a047211 */ /* 0x002fc800078810ff */
[----:B------:R-:W-:Y:S01]  /*4be0*/  LEA.HI.X.SX32 R5, R42, R0, 0x2, P4 ;  /* 0x000000002a057211 */ /* 0x000fe200020f16ff */
[----:B----4-:R-:W-:Y:S01]  /*4bf0*/  IMAD R26, R38, UR6, RZ ;  /* 0x00000006261a7c24 */ /* 0x010fe2000f8e02ff */
[----:B------:R-:W4:Y:S01]  /*4c00*/  LDL.LU R42, [R1+0x5f8] ;  /* 0x0005f800012a7983 */ /* 0x000f220000300800 */
        /* <DEDUP_REMOVED lines=11> */
[----:B------:R-:W-:Y:S02]  /*4cc0*/  IMAD R30, R15, UR6, RZ ;  /* 0x000000060f1e7c24 */ /* 0x000fe4000f8e02ff */
[----:B--2---:R-:W-:-:S05]  /*4cd0*/  IMAD R28, R39, UR6, RZ ;  /* 0x00000006271c7c24 */ /* 0x004fca000f8e02ff */
[----:B------:R-:W-:Y:S04]  /*4ce0*/  STL [R1+0x270], R28 ;  /* 0x0002701c01007387 */ /* 0x000fe80000100800 */
[----:B------:R1:W-:Y:S04]  /*4cf0*/  STL.64 [R1+0xe0], R4 ;  /* 0x0000e00401007387 */ /* 0x0003e80000100a00 */
[----:B------:R2:W-:Y:S01]  /*4d00*/  STL.64 [R1+0xd8], R6 ;  /* 0x0000d80601007387 */ /* 0x0005e20000100a00 */
[-C--:B-1----:R-:W-:Y:S02]  /*4d10*/  LEA R4, P4, R17, R60.reuse, 0x2 ;  /* 0x0000003c11047211 */ /* 0x082fe400078810ff */
[----:B--2---:R-:W-:-:S02]  /*4d20*/  LEA R6, P3, R12, R60, 0x2 ;  /* 0x0000003c0c067211 */ /* 0x004fc400078610ff */
[-C--:B------:R-:W-:Y:S01]  /*4d30*/  LEA.HI.X.SX32 R5, R17, R0.reuse, 0x2, P4 ;  /* 0x0000000011057211 */ /* 0x080fe200020f16ff */
[----:B------:R-:W-:Y:S01]  /*4d40*/  STL [R1+0x26c], R30 ;  /* 0x00026c1e01007387 */ /* 0x000fe20000100800 */
[----:B------:R-:W-:-:S03]  /*4d50*/  LEA.HI.X.SX32 R7, R12, R0, 0x2, P3 ;  /* 0x000000000c077211 */ /* 0x000fc600018f16ff */
[----:B------:R1:W-:Y:S04]  /*4d60*/  STL.64 [R1+0xd0], R4 ;  /* 0x0000d00401007387 */ /* 0x0003e80000100a00 */
[----:B------:R2:W-:Y:S01]  /*4d70*/  STL.64 [R1+0xc8], R6 ;  /* 0x0000c80601007387 */ /* 0x0005e20000100a00 */
[-C--:B-1----:R-:W-:Y:S02]  /*4d80*/  LEA R4, P4, R19, R60.reuse, 0x2 ;  /* 0x0000003c13047211 */ /* 0x082fe400078810ff */
[----:B--2---:R-:W-:Y:S02]  /*4d90*/  LEA R6, P3, R11, R60, 0x2 ;  /* 0x0000003c0b067211 */ /* 0x004fe400078610ff */
[-C--:B------:R-:W-:Y:S02]  /*4da0*/  LEA.HI.X.SX32 R5, R19, R0.reuse, 0x2, P4 ;  /* 0x0000000013057211 */ /* 0x080fe400020f16ff */
[----:B------:R-:W-:Y:S01]  /*4db0*/  LEA.HI.X.SX32 R7, R11, R0, 0x2, P3 ;  /* 0x000000000b077211 */ /* 0x000fe200018f16ff */
[----:B---3--:R-:W-:-:S05]  /*4dc0*/  IMAD R32, R40, UR6, RZ ;  /* 0x0000000628207c24 */ /* 0x008fca000f8e02ff */
[----:B------:R-:W-:Y:S04]  /*4dd0*/  STL [R1+0x268], R32 ;  /* 0x0002682001007387 */ /* 0x000fe80000100800 */
[----:B------:R1:W-:Y:S01]  /*4de0*/  STL.64 [R1+0xc0], R4 ;  /* 0x0000c00401007387 */ /* 0x0003e20000100a00 */
[----:B-----5:R-:W-:-:S03]  /*4df0*/  IMAD R34, R41, UR6, RZ ;  /* 0x0000000629227c24 */ /* 0x020fc6000f8e02ff */
[----:B------:R2:W-:Y:S01]  /*4e00*/  STL.64 [R1+0xb8], R6 ;  /* 0x0000b80601007387 */ /* 0x0005e20000100a00 */
[CC--:B-1----:R-:W-:Y:S02]  /*4e10*/  LEA R4, P4, R21.reuse, R60.reuse, 0x2 ;  /* 0x0000003c15047211 */ /* 0x0c2fe400078810ff */
[C---:B--2---:R-:W-:Y:S02]  /*4e20*/  LEA R6, P3, R10.reuse, R60, 0x2 ;  /* 0x0000003c0a067211 */ /* 0x044fe400078610ff */
[-C--:B------:R-:W-:Y:S01]  /*4e30*/  LEA.HI.X.SX32 R5, R21, R0.reuse, 0x2, P4 ;  /* 0x0000000015057211 */ /* 0x080fe200020f16ff */
[----:B------:R-:W-:Y:S01]  /*4e40*/  STL [R1+0x264], R34 ;  /* 0x0002642201007387 */ /* 0x000fe20000100800 */
[----:B------:R-:W-:-:S03]  /*4e50*/  LEA.HI.X.SX32 R7, R10, R0, 0x2, P3 ;  /* 0x000000000a077211 */ /* 0x000fc600018f16ff */
[----:B------:R1:W-:Y:S01]  /*4e60*/  STL.64 [R1+0xb0], R4 ;  /* 0x0000b00401007387 */ /* 0x0003e20000100a00 */
[----:B----4-:R-:W-:-:S03]  /*4e70*/  IMAD R36, R42, UR6, RZ ;  /* 0x000000062a247c24 */ /* 0x010fc6000f8e02ff */
[----:B------:R2:W-:Y:S01]  /*4e80*/  STL.64 [R1+0xa8], R6 ;  /* 0x0000a80601007387 */ /* 0x0005e20000100a00 */
[-C--:B-1----:R-:W-:Y:S02]  /*4e90*/  LEA R4, P4, R23, R60.reuse, 0x2 ;  /* 0x0000003c17047211 */ /* 0x082fe400078810ff */
[----:B--2---:R-:W-:Y:S02]  /*4ea0*/  LEA R6, P3, R9, R60, 0x2 ;  /* 0x0000003c09067211 */ /* 0x004fe400078610ff */
[-C--:B------:R-:W-:Y:S01]  /*4eb0*/  LEA.HI.X.SX32 R5, R23, R0.reuse, 0x2, P4 ;  /* 0x0000000017057211 */ /* 0x080fe200020f16ff */
[----:B------:R-:W-:Y:S01]  /*4ec0*/  STL [R1+0x260], R36 ;  /* 0x0002602401007387 */ /* 0x000fe20000100800 */
[----:B------:R-:W-:-:S03]  /*4ed0*/  LEA.HI.X.SX32 R7, R9, R0, 0x2, P3 ;  /* 0x0000000009077211 */ /* 0x000fc600018f16ff */
[----:B------:R1:W-:Y:S01]  /*4ee0*/  STL.64 [R1+0xa0], R4 ;  /* 0x0000a00401007387 */ /* 0x0003e20000100a00 */
[----:B------:R-:W-:-:S03]  /*4ef0*/  IMAD R38, R43, UR6, RZ ;  /* 0x000000062b267c24 */ /* 0x000fc6000f8e02ff */
[----:B------:R2:W-:Y:S01]  /*4f00*/  STL.64 [R1+0x98], R6 ;  /* 0x0000980601007387 */ /* 0x0005e20000100a00 */
[CC--:B-1----:R-:W-:Y:S02]  /*4f10*/  LEA R4, P4, R25.reuse, R60.reuse, 0x2 ;  /* 0x0000003c19047211 */ /* 0x0c2fe400078810ff */
[C---:B--2---:R-:W-:Y:S02]  /*4f20*/  LEA R6, P3, R8.reuse, R60, 0x2 ;  /* 0x0000003c08067211 */ /* 0x044fe400078610ff */
        /* <DEDUP_REMOVED lines=14> */
[-C--:B-1----:R-:W-:Y:S02]  /*5010*/  LEA R4, P4, R29, R60.reuse, 0x2 ;  /* 0x0000003c1d047211 */ /* 0x082fe400078810ff */
[----:B--2---:R-:W-:Y:S02]  /*5020*/  LEA R6, P3, R57, R60, 0x2 ;  /* 0x0000003c39067211 */ /* 0x004fe400078610ff */
[----:B------:R-:W-:Y:S02]  /*5030*/  LEA.HI.X.SX32 R5, R29, R0, 0x2, P4 ;  /* 0x000000001d057211 */ /* 0x000fe400020f16ff */
[----:B------:R-:W-:Y:S01]  /*5040*/  LEA R8, P4, R31, R60, 0x2 ;  /* 0x0000003c1f087211 */ /* 0x000fe200078810ff */
[----:B------:R-:W-:Y:S01]  /*5050*/  IMAD R44, R46, UR6, RZ ;  /* 0x000000062e2c7c24 */ /* 0x000fe2000f8e02ff */
[-C--:B------:R-:W-:Y:S01]  /*5060*/  LEA.HI.X.SX32 R7, R57, R0.reuse, 0x2, P3 ;  /* 0x0000000039077211 */ /* 0x080fe200018f16ff */
[----:B------:R-:W-:Y:S01]  /*5070*/  STL [R1+0x234], R42 ;  /* 0x0002342a01007387 */ /* 0x000fe20000100800 */
[----:B------:R-:W-:-:S03]  /*5080*/  LEA.HI.X.SX32 R9, R31, R0, 0x2, P4 ;  /* 0x000000001f097211 */ /* 0x000fc600020f16ff */
[----:B------:R1:W-:Y:S04]  /*5090*/  STL.64 [R1+0x540], R4 ;  /* 0x0005400401007387 */ /* 0x0003e80000100a00 */
[----:B------:R-:W-:Y:S04]  /*50a0*/  STL.64 [R1+0x528], R6 ;  /* 0x0005280601007387 */ /* 0x000fe80000100a00 */
[----:B------:R-:W-:Y:S04]  /*50b0*/  STL [R1+0x230], R44 ;  /* 0x0002302c01007387 */ /* 0x000fe80000100800 */
[----:B------:R2:W-:Y:S04]  /*50c0*/  STL.64 [R1+0x548], R8 ;  /* 0x0005480801007387 */ /* 0x0005e80000100a00 */
[----:B------:R-:W3:Y:S01]  /*50d0*/  LDL.LU R57, [R1+0x20] ;  /* 0x0000200001397983 */ /* 0x000ee20000300800 */
[----:B------:R-:W-:-:S02]  /*50e0*/  LEA R10, P3, R14, R60, 0x2 ;  /* 0x0000003c0e0a7211 */ /* 0x000fc400078610ff */
[----:B------:R-:W-:Y:S02]  /*50f0*/  LEA R12, P4, R16, R60, 0x2 ;  /* 0x0000003c100c7211 */ /* 0x000fe400078810ff */
[----:B------:R-:W-:Y:S02]  /*5100*/  LEA.HI.X.SX32 R11, R14, R0, 0x2, P3 ;  /* 0x000000000e0b7211 */ /* 0x000fe400018f16ff */
[----:B------:R-:W-:Y:S02]  /*5110*/  LEA R14, P3, R18, R60, 0x2 ;  /* 0x0000003c120e7211 */ /* 0x000fe400078610ff */
[----:B------:R-:W-:Y:S02]  /*5120*/  LEA.HI.X.SX32 R13, R16, R0, 0x2, P4 ;  /* 0x00000000100d7211 */ /* 0x000fe400020f16ff */
[----:B------:R-:W-:Y:S02]  /*5130*/  LEA R16, P4, R20, R60, 0x2 ;  /* 0x0000003c14107211 */ /* 0x000fe400078810ff */
[----:B------:R-:W-:-:S02]  /*5140*/  LEA.HI.X.SX32 R15, R18, R0, 0x2, P3 ;  /* 0x00000000120f7211 */ /* 0x000fc400018f16ff */
[----:B------:R-:W-:Y:S02]  /*5150*/  LEA R18, P3, R22, R60, 0x2 ;  /* 0x0000003c16127211 */ /* 0x000fe400078610ff */
[----:B------:R-:W-:Y:S02]  /*5160*/  LEA.HI.X.SX32 R17, R20, R0, 0x2, P4 ;  /* 0x0000000014117211 */ /* 0x000fe400020f16ff */
[----:B------:R-:W-:Y:S02]  /*5170*/  LEA R20, P4, R24, R60, 0x2 ;  /* 0x0000003c18147211 */ /* 0x000fe400078810ff */
[----:B------:R-:W-:Y:S02]  /*5180*/  LEA.HI.X.SX32 R19, R22, R0, 0x2, P3 ;  /* 0x0000000016137211 */ /* 0x000fe400018f16ff */
[----:B------:R-:W-:Y:S02]  /*5190*/  LEA R22, P3, R26, R60, 0x2 ;  /* 0x0000003c1a167211 */ /* 0x000fe400078610ff */
[----:B------:R-:W-:-:S02]  /*51a0*/  LEA.HI.X.SX32 R21, R24, R0, 0x2, P4 ;  /* 0x0000000018157211 */ /* 0x000fc400020f16ff */
[----:B------:R-:W-:Y:S02]  /*51b0*/  LEA R24, P4, R28, R60, 0x2 ;  /* 0x0000003c1c187211 */ /* 0x000fe400078810ff */
[----:B------:R-:W-:Y:S01]  /*51c0*/  LEA.HI.X.SX32 R23, R26, R0, 0x2, P3 ;  /* 0x000000001a177211 */ /* 0x000fe200018f16ff */
[----:B------:R-:W-:Y:S01]  /*51d0*/  IMAD R46, R47, UR6, RZ ;  /* 0x000000062f2e7c24 */ /* 0x000fe2000f8e02ff */
[----:B------:R-:W-:Y:S02]  /*51e0*/  LEA R26, P3, R30, R60, 0x2 ;  /* 0x0000003c1e1a7211 */ /* 0x000fe400078610ff */
[----:B------:R-:W-:Y:S02]  /*51f0*/  LEA.HI.X.SX32 R25, R28, R0, 0x2, P4 ;  /* 0x000000001c197211 */ /* 0x000fe400020f16ff */
[----:B------:R-:W-:Y:S01]  /*5200*/  LEA R28, P4, R32, R60, 0x2 ;  /* 0x0000003c201c7211 */ /* 0x000fe200078810ff */
[----:B-1----:R-:W-:Y:S01]  /*5210*/  IMAD R4, R48, UR6, RZ ;  /* 0x0000000630047c24 */ /* 0x002fe2000f8e02ff */
[----:B------:R-:W-:Y:S01]  /*5220*/  LEA.HI.X.SX32 R27, R30, R0, 0x2, P3 ;  /* 0x000000001e1b7211 */ /* 0x000fe200018f16ff */
[----:B------:R-:W-:Y:S01]  /*5230*/  STL.64 [R1+0x530], R10 ;  /* 0x0005300a01007387 */ /* 0x000fe20000100a00 */
[----:B------:R-:W-:Y:S01]  /*5240*/  LEA R30, P3, R34, R60, 0x2 ;  /* 0x0000003c221e7211 */ /* 0x000fe200078610ff */
[----:B--2---:R-:W-:Y:S01]  /*5250*/  IMAD R9, R49, UR6, RZ ;  /* 0x0000000631097c24 */ /* 0x004fe2000f8e02ff */
[----:B------:R-:W-:Y:S01]  /*5260*/  LEA.HI.X.SX32 R29, R32, R0, 0x2, P4 ;  /* 0x00000000201d7211 */ /* 0x000fe200020f16ff */
[----:B------:R-:W-:Y:S01]  /*5270*/  STL [R1+0x22c], R46 ;  /* 0x00022c2e01007387 */ /* 0x000fe20000100800 */
[----:B------:R-:W-:-:S03]  /*5280*/  LEA R32, P4, R36, R60, 0x2 ;  /* 0x0000003c24207211 */ /* 0x000fc600078810ff */
[----:B------:R-:W-:Y:S01]  /*5290*/  STL.64 [R1+0x550], R12 ;  /* 0x0005500c01007387 */ /* 0x000fe20000100a00 */
[----:B------:R-:W-:Y:S01]  /*52a0*/  LEA.HI.X.SX32 R31, R34, R0, 0x2, P3 ;  /* 0x00000000221f7211 */ /* 0x000fe200018f16ff */
[----:B------:R-:W-:Y:S02]  /*52b0*/  IMAD R8, R50, UR6, RZ ;  /* 0x0000000632087c24 */ /* 0x000fe4000f8e02ff */
[----:B------:R1:W-:Y:S01]  /*52c0*/  STL.64 [R1+0x538], R14 ;  /* 0x0005380e01007387 */ /* 0x0003e20000100a00 */
[----:B------:R-:W-:-:S03]  /*52d0*/  LEA R34, P3, R38, R60, 0x2 ;  /* 0x0000003c26227211 */ /* 0x000fc600078610ff */
[----:B------:R2:W-:Y:S01]  /*52e0*/  STL [R1+0x224], R4 ;  /* 0x0002240401007387 */ /* 0x0005e20000100800 */
[----:B------:R-:W-:-:S03]  /*52f0*/  LEA.HI.X.SX32 R33, R36, R0, 0x2, P4 ;  /* 0x0000000024217211 */ /* 0x000fc600020f16ff */
[----:B------:R-:W-:Y:S01]  /*5300*/  STL.64 [R1+0x558], R16 ;  /* 0x0005581001007387 */ /* 0x000fe20000100a00 */
[----:B------:R-:W-:-:S03]  /*5310*/  LEA R36, P4, R40, R60, 0x2 ;  /* 0x0000003c28247211 */ /* 0x000fc600078810ff */
[----:B------:R-:W-:Y:S01]  /*5320*/  STL.64 [R1+0x560], R18 ;  /* 0x0005601201007387 */ /* 0x000fe20000100a00 */
[----:B------:R-:W-:-:S03]  /*5330*/  LEA.HI.X.SX32 R35, R38, R0, 0x2, P3 ;  /* 0x0000000026237211 */ /* 0x000fc600018f16ff */
[----:B------:R-:W-:Y:S01]  /*5340*/  STL [R1+0x210], R9 ;  /* 0x0002100901007387 */ /* 0x000fe20000100800 */
[----:B------:R-:W-:-:S03]  /*5350*/  LEA R38, P3, R42, R60, 0x2 ;  /* 0x0000003c2a267211 */ /* 0x000fc600078610ff */
[----:B------:R-:W-:Y:S01]  /*5360*/  STL.64 [R1+0x568], R20 ;  /* 0x0005681401007387 */ /* 0x000fe20000100a00 */
[----:B------:R-:W-:Y:S01]  /*5370*/  IMAD R5, R52, UR6, RZ ;  /* 0x0000000634057c24 */ /* 0x000fe2000f8e02ff */
[----:B------:R-:W-:Y:S02]  /*5380*/  LEA.HI.X.SX32 R37, R40, R0, 0x2, P4 ;  /* 0x0000000028257211 */ /* 0x000fe400020f16ff */
[----:B------:R-:W-:Y:S01]  /*5390*/  STL.64 [R1+0x570], R22 ;  /* 0x0005701601007387 */ /* 0x000fe20000100a00 */
[----:B------:R-:W-:-:S03]  /*53a0*/  LEA R40, P4, R44, R60, 0x2 ;  /* 0x0000003c2c287211 */ /* 0x000fc600078810ff */
[----:B------:R-:W-:Y:S01]  /*53b0*/  STL [R1+0x20c], R8 ;  /* 0x00020c0801007387 */ /* 0x000fe20000100800 */
[----:B------:R-:W-:-:S03]  /*53c0*/  IMAD R7, R53, UR6, RZ ;  /* 0x0000000635077c24 */ /* 0x000fc6000f8e02ff */
[----:B------:R-:W-:Y:S01]  /*53d0*/  STL.64 [R1+0x578], R24 ;  /* 0x0005781801007387 */ /* 0x000fe20000100a00 */
[----:B------:R-:W-:-:S03]  /*53e0*/  LEA.HI.X.SX32 R39, R42, R0, 0x2, P3 ;  /* 0x000000002a277211 */ /* 0x000fc600018f16ff */
[----:B------:R-:W-:Y:S01]  /*53f0*/  STL.64 [R1+0x580], R26 ;  /* 0x0005801a01007387 */ /* 0x000fe20000100a00 */
[----:B------:R-:W-:Y:S01]  /*5400*/  LEA R42, P3, R46, R60, 0x2 ;  /* 0x0000003c2e2a7211 */ /* 0x000fe200078610ff */
[----:B-1----:R-:W-:Y:S01]  /*5410*/  IMAD R14, R54, UR6, RZ ;  /* 0x00000006360e7c24 */ /* 0x002fe2000f8e02ff */
[----:B------:R-:W-:Y:S02]  /*5420*/  LEA.HI.X.SX32 R41, R44, R0, 0x2, P4 ;  /* 0x000000002c297211 */ /* 0x000fe400020f16ff */
[----:B------:R-:W-:Y:S01]  /*5430*/  LEA R44, P4, R4, R60, 0x2 ;  /* 0x0000003c042c7211 */ /* 0x000fe200078810ff */
[----:B------:R-:W-:Y:S01]  /*5440*/  IMAD R13, R55, UR6, RZ ;  /* 0x00000006370d7c24 */ /* 0x000fe2000f8e02ff */
[----:B------:R-:W-:Y:S02]  /*5450*/  LEA.HI.X.SX32 R43, R46, R0, 0x2, P3 ;  /* 0x000000002e2b7211 */ /* 0x000fe400018f16ff */
[----:B------:R-:W-:Y:S02]  /*5460*/  LEA R46, P3, R9, R60, 0x2 ;  /* 0x0000003c092e7211 */ /* 0x000fe400078610ff */
[----:B------:R-:W-:-:S02]  /*5470*/  LEA.HI.X.SX32 R45, R4, R0, 0x2, P4 ;  /* 0x00000000042d7211 */ /* 0x000fc400020f16ff */
[----:B------:R-:W-:Y:S01]  /*5480*/  LEA R48, P4, R8, R60, 0x2 ;  /* 0x0000003c08307211 */ /* 0x000fe200078810ff */
[----:B--2---:R-:W-:Y:S01]  /*5490*/  IMAD R4, R56, UR6, RZ ;  /* 0x0000000638047c24 */ /* 0x004fe2000f8e02ff */
[-C--:B------:R-:W-:Y:S02]  /*54a0*/  LEA.HI.X.SX32 R47, R9, R0.reuse, 0x2, P3 ;  /* 0x00000000092f7211 */ /* 0x080fe400018f16ff */
[----:B------:R-:W-:Y:S01]  /*54b0*/  LEA.HI.X.SX32 R49, R8, R0, 0x2, P4 ;  /* 0x0000000008317211 */ /* 0x000fe200020f16ff */
[----:B------:R-:W-:Y:S02]  /*54c0*/  IMAD R12, R51, UR21, RZ ;  /* 0x00000015330c7c24 */ /* 0x000fe4000f8e02ff */
[----:B---3--:R-:W-:-:S05]  /*54d0*/  IMAD R6, R57, UR6, RZ ;  /* 0x0000000639067c24 */ /* 0x008fca000f8e02ff */
[----:B------:R1:W-:Y:S04]  /*54e0*/  STL [R1+0x208], R6 ;  /* 0x0002080601007387 */ /* 0x0003e80000100800 */
[----:B------:R-:W-:Y:S04]  /*54f0*/  STL.64 [R1+0x588], R28 ;  /* 0x0005881c01007387 */ /* 0x000fe80000100a00 */
[----:B------:R-:W-:Y:S04]  /*5500*/  STL.64 [R1+0x590], R30 ;  /* 0x0005901e01007387 */ /* 0x000fe80000100a00 */
[----:B------:R2:W-:Y:S04]  /*5510*/  STL [R1+0x204], R5 ;  /* 0x0002040501007387 */ /* 0x0005e80000100800 */
[----:B------:R-:W-:Y:S04]  /*5520*/  STL.64 [R1+0x598], R32 ;  /* 0x0005982001007387 */ /* 0x000fe80000100a00 */
[----:B------:R-:W-:Y:S04]  /*5530*/  STL.64 [R1+0x5a0], R34 ;  /* 0x0005a02201007387 */ /* 0x000fe80000100a00 */
[----:B------:R-:W-:Y:S04]  /*5540*/  STL [R1+0x200], R7 ;  /* 0x0002000701007387 */ /* 0x000fe80000100800 */
[----:B------:R-:W-:Y:S04]  /*5550*/  STL.64 [R1+0x5a8], R36 ;  /* 0x0005a82401007387 */ /* 0x000fe80000100a00 */
[----:B------:R-:W-:Y:S04]  /*5560*/  STL.64 [R1+0x5b0], R38 ;  /* 0x0005b02601007387 */ /* 0x000fe80000100a00 */
[----:B------:R-:W-:Y:S04]  /*5570*/  STL [R1+0x1fc], R14 ;  /* 0x0001fc0e01007387 */ /* 0x000fe80000100800 */
[----:B------:R-:W-:Y:S01]  /*5580*/  STL.64 [R1+0x5b8], R40 ;  /* 0x0005b82801007387 */ /* 0x000fe20000100a00 */
[----:B------:R-:W-:-:S03]  /*5590*/  LEA R50, P3, R6, R60, 0x2 ;  /* 0x0000003c06327211 */ /* 0x000fc600078610ff */
[----:B------:R-:W-:Y:S04]  /*55a0*/  STL.64 [R1+0x5c0], R42 ;  /* 0x0005c02a01007387 */ /* 0x000fe80000100a00 */
[----:B------:R-:W-:Y:S04]  /*55b0*/  STL [R1+0x1f8], R13 ;  /* 0x0001f80d01007387 */ /* 0x000fe80000100800 */
[----:B------:R-:W-:Y:S04]  /*55c0*/  STL.64 [R1+0x5c8], R44 ;  /* 0x0005c82c01007387 */ /* 0x000fe80000100a00 */
[----:B------:R-:W3:Y:S01]  /*55d0*/  LDL R10, [R1+0x28c] ;  /* 0x00028c00010a7983 */ /* 0x000ee20000100800 */
[----:B------:R-:W-:-:S03]  /*55e0*/  LEA.HI.X.SX32 R51, R6, R0, 0x2, P3 ;  /* 0x0000000006337211 */ /* 0x000fc600018f16ff */
[----:B------:R-:W-:Y:S04]  /*55f0*/  STL.64 [R1+0x5d0], R46 ;  /* 0x0005d02e01007387 */ /* 0x000fe80000100a00 */
[----:B------:R-:W-:Y:S04]  /*5600*/  STL [R1+0x1f4], R4 ;  /* 0x0001f40401007387 */ /* 0x000fe80000100800 */
[----:B------:R-:W-:Y:S04]  /*5610*/  STL.64 [R1+0x5d8], R48 ;  /* 0x0005d83001007387 */ /* 0x000fe80000100a00 */
[----:B-1----:R-:W4:Y:S01]  /*5620*/  LDL R6, [R1+0x288] ;  /* 0x0002880001067983 */ /* 0x002f220000100800 */
[----:B------:R-:W-:-:S02]  /*5630*/  LEA R52, P4, R5, R60, 0x2 ;  /* 0x0000003c05347211 */ /* 0x000fc400078810ff */
[----:B------:R-:W-:Y:S02]  /*5640*/  LEA R54, P3, R7, R60, 0x2 ;  /* 0x0000003c07367211 */ /* 0x000fe400078610ff */
[-C--:B------:R-:W-:Y:S01]  /*5650*/  LEA.HI.X.SX32 R53, R5, R0.reuse, 0x2, P4 ;  /* 0x0000000005357211 */ /* 0x080fe200020f16ff */
[----:B--2---:R-:W-:Y:S01]  /*5660*/  IMAD.SHL.U32 R5, R12, 0x4, RZ ;  /* 0x000000040c057824 */ /* 0x004fe200078e00ff */
[----:B------:R-:W-:Y:S01]  /*5670*/  STL.64 [R1+0x5e0], R50 ;  /* 0x0005e03201007387 */ /* 0x000fe20000100a00 */
[----:B------:R-:W-:-:S03]  /*5680*/  LEA.HI.X.SX32 R55, R7, R0, 0x2, P3 ;  /* 0x0000000007377211 */ /* 0x000fc600018f16ff */
[----:B------:R-:W-:Y:S01]  /*5690*/  STL [R1+0x248], R12 ;  /* 0x0002480c01007387 */ /* 0x000fe20000100800 */
[----:B------:R-:W-:-:S03]  /*56a0*/  IADD3 R58, P3, PT, R5, UR16, RZ ;  /* 0x00000010053a7c10 */ /* 0x000fc6000ff7e0ff */
[----:B------:R1:W-:Y:S02]  /*56b0*/  STL [R1+0x24c], R5 ;  /* 0x00024c0501007387 */ /* 0x0003e40000100800 */
[----:B-1----:R-:W1:Y:S01]  /*56c0*/  S2R R5, SR_TID.X ;  /* 0x0000000000057919 */ /* 0x002e620000002100 */
[----:B------:R-:W-:Y:S01]  /*56d0*/  IMAD.U32 R11, RZ, RZ, UR22 ;  /* 0x00000016ff0b7e24 */ /* 0x000fe2000f8e00ff */
[CC--:B------:R-:W-:Y:S02]  /*56e0*/  LEA R56, P4, R14.reuse, R60.reuse, 0x2 ;  /* 0x0000003c0e387211 */ /* 0x0c0fe400078810ff */
[----:B------:R-:W-:Y:S01]  /*56f0*/  LEA R8, P5, R13, R60, 0x2 ;  /* 0x0000003c0d087211 */ /* 0x000fe200078a10ff */
[----:B------:R-:W-:Y:S01]  /*5700*/  IMAD R7, R11, 0x10, R2 ;  /* 0x000000100b077824 */ /* 0x000fe200078e0202 */
[-C--:B------:R-:W-:Y:S02]  /*5710*/  LEA.HI.X.SX32 R57, R14, R0.reuse, 0x2, P4 ;  /* 0x000000000e397211 */ /* 0x080fe400020f16ff */
[----:B------:R-:W-:-:S02]  /*5720*/  LEA.HI.X.SX32 R9, R13, R0, 0x2, P5 ;  /* 0x000000000d097211 */ /* 0x000fc400028f16ff */
[C---:B------:R-:W-:Y:S01]  /*5730*/  LEA R14, P4, R4.reuse, R60, 0x2 ;  /* 0x0000003c040e7211 */ /* 0x040fe200078810ff */
[----:B------:R-:W-:Y:S03]  /*5740*/  STL [R1+0x1a4], R7 ;  /* 0x0001a40701007387 */ /* 0x000fe60000100800 */
[----:B------:R-:W-:Y:S01]  /*5750*/  LEA.HI.X.SX32 R15, R4, R0, 0x2, P4 ;  /* 0x00000000040f7211 */ /* 0x000fe200020f16ff */
[----:B------:R2:W-:Y:S01]  /*5760*/  STL.64 [R1+0x168], R8 ;  /* 0x0001680801007387 */ /* 0x0005e20000100a00 */
[----:B------:R-:W-:Y:S01]  /*5770*/  LEA.HI R4, R61, 0x18, RZ, 0x1a ;  /* 0x000000183d047811 */ /* 0x000fe200078fd0ff */
[----:B------:R-:W-:-:S04]  /*5780*/  IMAD R17, R11, 0x10, R7 ;  /* 0x000000100b117824 */ /* 0x000fc800078e0207 */
[----:B------:R-:W-:Y:S02]  /*5790*/  IMAD R4, R4, UR22, RZ ;  /* 0x0000001604047c24 */ /* 0x000fe4000f8e02ff */
[----:B--2---:R-:W-:Y:S01]  /*57a0*/  IMAD R8, R59, UR22, RZ ;  /* 0x000000163b087c24 */ /* 0x004fe2000f8e02ff */
[----:B-1----:R-:W-:-:S05]  /*57b0*/  LEA.HI R5, R5, 0x8, RZ, 0x1a ;  /* 0x0000000805057811 */ /* 0x002fca00078fd0ff */
[----:B------:R-:W-:Y:S01]  /*57c0*/  IMAD R5, R5, UR22, RZ ;  /* 0x0000001605057c24 */ /* 0x000fe2000f8e02ff */
[----:B------:R-:W-:Y:S02]  /*57d0*/  LEA.HI.X.SX32 R59, R12, UR17, 0x2, P3 ;  /* 0x000000110c3b7c11 */ /* 0x000fe400098f16ff */
[CC--:B------:R-:W-:Y:S02]  /*57e0*/  LEA R48, P3, R8.reuse, R58.reuse, 0x2 ;  /* 0x0000003a08307211 */ /* 0x0c0fe400078610ff */
[-C--:B------:R-:W-:Y:S01]  /*57f0*/  LEA R46, P4, R5, R58.reuse, 0x2 ;  /* 0x0000003a052e7211 */ /* 0x080fe200078810ff */
[----:B------:R-:W-:Y:S01]  /*5800*/  IMAD.SHL.U32 R9, R7, 0x4, RZ ;  /* 0x0000000407097824 */ /* 0x000fe200078e00ff */
[-C--:B------:R-:W-:Y:S02]  /*5810*/  LEA.HI.X.SX32 R49, R8, R59.reuse, 0x2, P3 ;  /* 0x0000003b08317211 */ /* 0x080fe400018f16ff */
[-C--:B------:R-:W-:Y:S02]  /*5820*/  LEA.HI.X.SX32 R47, R5, R59.reuse, 0x2, P4 ;  /* 0x0000003b052f7211 */ /* 0x080fe400020f16ff */
[C---:B------:R-:W-:Y:S01]  /*5830*/  LEA R30, P4, R4.reuse, R58, 0x2 ;  /* 0x0000003a041e7211 */ /* 0x040fe200078810ff */
[----:B------:R-:W-:Y:S01]  /*5840*/  IMAD.SHL.U32 R8, R17, 0x4, RZ ;  /* 0x0000000411087824 */ /* 0x000fe200078e00ff */
[----:B------:R1:W-:Y:S02]  /*5850*/  STL [R1+0x2b4], R9 ;  /* 0x0002b40901007387 */ /* 0x0003e40000100800 */
[----:B------:R-:W-:-:S02]  /*5860*/  LEA.HI.X.SX32 R31, R4, R59, 0x2, P4 ;  /* 0x0000003b041f7211 */ /* 0x000fc400020f16ff */
[----:B------:R-:W-:Y:S04]  /*5870*/  STL.64 [R1+0x180], R14 ;  /* 0x0001800e01007387 */ /* 0x000fe80000100a00 */
[----:B------:R2:W-:Y:S04]  /*5880*/  STL [R1+0x1a0], R17 ;  /* 0x0001a01101007387 */ /* 0x0005e80000100800 */
[----:B------:R5:W-:Y:S04]  /*5890*/  STL [R1+0x2b0], R8 ;  /* 0x0002b00801007387 */ /* 0x000be80000100800 */
[----:B------:R-:W-:Y:S01]  /*58a0*/  STL.64 [R1+0x78], R30 ;  /* 0x0000781e01007387 */ /* 0x000fe20000100a00 */
[----:B------:R-:W-:-:S05]  /*58b0*/  LEA.HI R5, R61, 0x28, RZ, 0x1a ;  /* 0x000000283d057811 */ /* 0x000fca00078fd0ff */
[----:B------:R-:W-:-:S05]  /*58c0*/  IMAD R5, R5, UR22, RZ ;  /* 0x0000001605057c24 */ /* 0x000fca000f8e02ff */
[-C--:B------:R-:W-:Y:S02]  /*58d0*/  LEA R26, P4, R5, R58.reuse, 0x2 ;  /* 0x0000003a051a7211 */ /* 0x080fe400078810ff */
[----:B---3--:R-:W-:-:S04]  /*58e0*/  LEA R44, P3, R10, R58, 0x2 ;  /* 0x0000003a0a2c7211 */ /* 0x008fc800078610ff */
[----:B------:R-:W-:Y:S02]  /*58f0*/  LEA.HI.X.SX32 R45, R10, R59, 0x2, P3 ;  /* 0x0000003b0a2d7211 */ /* 0x000fe400018f16ff */
[----:B----4-:R-:W-:-:S04]  /*5900*/  LEA R28, P3, R6, R58, 0x2 ;  /* 0x0000003a061c7211 */ /* 0x010fc800078610ff */
[-C--:B------:R-:W-:Y:S02]  /*5910*/  LEA.HI.X.SX32 R29, R6, R59.reuse, 0x2, P3 ;  /* 0x0000003b061d7211 */ /* 0x080fe400018f16ff */
[----:B------:R-:W3:Y:S01]  /*5920*/  LDL.LU R6, [R1+0x2c] ;  /* 0x00002c0001067983 */ /* 0x000ee20000300800 */
[----:B------:R-:W-:Y:S02]  /*5930*/  LEA.HI.X.SX32 R27, R5, R59, 0x2, P4 ;  /* 0x0000003b051b7211 */ /* 0x000fe400020f16ff */
[----:B------:R-:W4:Y:S01]  /*5940*/  S2R R5, SR_TID.X ;  /* 0x0000000000057919 */ /* 0x000f220000002100 */
[----:B------:R-:W-:-:S05]  /*5950*/  LEA.HI R4, R61, 0x38, RZ, 0x1a ;  /* 0x000000383d047811 */ /* 0x000fca00078fd0ff */
[----:B------:R-:W-:-:S05]  /*5960*/  IMAD R4, R4, UR22, RZ ;  /* 0x0000001604047c24 */ /* 0x000fca000f8e02ff */
[----:B------:R-:W-:-:S04]  /*5970*/  LEA R22, P4, R4, R58, 0x2 ;  /* 0x0000003a04167211 */ /* 0x000fc800078810ff */
[----:B------:R-:W-:Y:S02]  /*5980*/  LEA.HI.X.SX32 R23, R4, R59, 0x2, P4 ;  /* 0x0000003b04177211 */ /* 0x000fe400020f16ff */
[----:B----4-:R-:W-:-:S05]  /*5990*/  LEA.HI R5, R5, 0x48, RZ, 0x1a ;  /* 0x0000004805057811 */ /* 0x010fca00078fd0ff */
[----:B------:R-:W-:-:S04]  /*59a0*/  IMAD R5, R5, UR22, RZ ;  /* 0x0000001605057c24 */ /* 0x000fc8000f8e02ff */
[----:B------:R-:W-:-:S05]  /*59b0*/  IMAD.SHL.U32 R5, R5, 0x4, RZ ;  /* 0x0000000405057824 */ /* 0x000fca00078e00ff */
[----:B------:R-:W-:Y:S02]  /*59c0*/  IADD3 R18, P4, PT, R5, R58, RZ ;  /* 0x0000003a05127210 */ /* 0x000fe40007f9e0ff */
[----:B------:R-:W4:Y:S01]  /*59d0*/  S2R R5, SR_TID.X ;  /* 0x0000000000057919 */ /* 0x000f220000002100 */
[----:B------:R-:W-:-:S04]  /*59e0*/  IMAD R61, R11, 0x10, R17 ;  /* 0x000000100b3d7824 */ /* 0x000fc800078e0211 */
[----:B------:R-:W-:Y:S02]  /*59f0*/  IMAD R10, R11, 0x10, R61 ;  /* 0x000000100b0a7824 */ /* 0x000fe400078e023d */
[----:B------:R-:W2:Y:S01]  /*5a00*/  S2R R11, SR_TID.X ;  /* 0x00000000000b7919 */ /* 0x000ea20000002100 */
[CC--:B------:R-:W-:Y:S01]  /*5a10*/  LEA R24, P3, R2.reuse, R58.reuse, 0x2 ;  /* 0x0000003a02187211 */ /* 0x0c0fe200078610ff */
[----:B------:R-:W-:Y:S03]  /*5a20*/  STL.64 [R1+0x70], R28 ;  /* 0x0000701c01007387 */ /* 0x000fe60000100a00 */
[----:B------:R-:W-:Y:S02]  /*5a30*/  LEA.HI.X.SX32 R25, R2, R59, 0x2, P3 ;  /* 0x0000003b02197211 */ /* 0x000fe400018f16ff */
[----:B------:R-:W3:Y:S01]  /*5a40*/  LDL.LU R2, [R1+0x5ec] ;  /* 0x0005ec0001027983 */ /* 0x000ee20000300800 */
[----:B------:R-:W-:-:S04]  /*5a50*/  IADD3 R20, P3, PT, R9, R58, RZ ;  /* 0x0000003a09147210 */ /* 0x000fc80007f7e0ff */
[-C--:B------:R-:W-:Y:S02]  /*5a60*/  LEA.HI.X.SX32 R21, R7, R59.reuse, 0x2, P3 ;  /* 0x0000003b07157211 */ /* 0x080fe400018f16ff */
[----:B------:R-:W-:Y:S01]  /*5a70*/  IADD3 R12, P3, PT, R8, R58, RZ ;  /* 0x0000003a080c7210 */ /* 0x000fe20007f7e0ff */
[----:B------:R-:W-:Y:S01]  /*5a80*/  STL.64 [R1+0x68], R26 ;  /* 0x0000681a01007387 */ /* 0x000fe20000100a00 */
[----:B------:R-:W-:Y:S01]  /*5a90*/  IMAD.SHL.U32 R32, R61, 0x4, RZ ;  /* 0x000000043d207824 */ /* 0x000fe200078e00ff */
[C---:B----4-:R-:W-:Y:S02]  /*5aa0*/  LEA.HI R7, R5.reuse, 0x58, RZ, 0x1a ;  /* 0x0000005805077811 */ /* 0x050fe400078fd0ff */
[----:B------:R-:W-:Y:S01]  /*5ab0*/  LEA.HI R5, R5, 0x48, RZ, 0x1a ;  /* 0x0000004805057811 */ /* 0x000fe200078fd0ff */
[----:B------:R4:W-:Y:S02]  /*5ac0*/  STL [R1+0x1a8], R10 ;  /* 0x0001a80a01007387 */ /* 0x0009e40000100800 */
[----:B------:R-:W-:Y:S01]  /*5ad0*/  IMAD R7, R7, UR22, RZ ;  /* 0x0000001607077c24 */ /* 0x000fe2000f8e02ff */
[----:B------:R-:W-:Y:S01]  /*5ae0*/  LEA.HI.X.SX32 R13, R17, R59, 0x2, P3 ;  /* 0x0000003b110d7211 */ /* 0x000fe200018f16ff */
[----:B-1----:R-:W-:Y:S01]  /*5af0*/  IMAD R9, R5, UR22, RZ ;  /* 0x0000001605097c24 */ /* 0x002fe2000f8e02ff */
[----:B------:R-:W3:Y:S01]  /*5b00*/  LDL.LU R4, [R1+0x178] ;  /* 0x0001780001047983 */ /* 0x000ee20000300800 */
[----:B--2---:R-:W-:Y:S01]  /*5b10*/  LEA.HI R17, R11, 0x58, RZ, 0x1a ;  /* 0x000000580b117811 */ /* 0x004fe200078fd0ff */
[----:B------:R-:W-:-:S02]  /*5b20*/  IMAD.SHL.U32 R7, R7, 0x4, RZ ;  /* 0x0000000407077824 */ /* 0x000fc400078e00ff */
[----:B------:R-:W-:Y:S01]  /*5b30*/  STL.64 [R1+0x60], R24 ;  /* 0x0000601801007387 */ /* 0x000fe20000100a00 */
[----:B------:R-:W-:-:S03]  /*5b40*/  LEA.HI.X.SX32 R19, R9, R59, 0x2, P4 ;  /* 0x0000003b09137211 */ /* 0x000fc600020f16ff */
[----:B------:R-:W2:Y:S01]  /*5b50*/  LDL.LU R33, [R1+0x174] ;  /* 0x0001740001217983 */ /* 0x000ea20000300800 */
[----:B------:R-:W-:-:S03]  /*5b60*/  IMAD.SHL.U32 R34, R10, 0x4, RZ ;  /* 0x000000040a227824 */ /* 0x000fc600078e00ff */
[----:B------:R-:W-:Y:S01]  /*5b70*/  STL.64 [R1+0x58], R22 ;  /* 0x0000581601007387 */ /* 0x000fe20000100a00 */
[----:B------:R-:W-:Y:S01]  /*5b80*/  IMAD R17, R17, UR22, RZ ;  /* 0x0000001611117c24 */ /* 0x000fe2000f8e02ff */
[----:B-----5:R-:W-:Y:S02]  /*5b90*/  IADD3 R8, P4, PT, R7, R58, RZ ;  /* 0x0000003a07087210 */ /* 0x020fe40007f9e0ff */
[----:B------:R1:W-:Y:S04]  /*5ba0*/  STL [R1+0x2ac], R32 ;  /* 0x0002ac2001007387 */ /* 0x0003e80000100800 */
[----:B------:R-:W5:Y:S04]  /*5bb0*/  LDL.LU R16, [R1+0x170] ;  /* 0x0001700001107983 */ /* 0x000f680000300800 */
[----:B------:R-:W2:Y:S01]  /*5bc0*/  LDL.LU R5, [R1+0x17c] ;  /* 0x00017c0001057983 */ /* 0x000ea20000300800 */
[----:B------:R-:W-:-:S03]  /*5bd0*/  LEA.HI.X.SX32 R9, R17, R59, 0x2, P4 ;  /* 0x0000003b11097211 */ /* 0x000fc600020f16ff */
[----:B------:R-:W5:Y:S04]  /*5be0*/  LDL.LU R7, [R1+0x188] ;  /* 0x0001880001077983 */ /* 0x000f680000300800 */
[----:B------:R-:W-:Y:S04]  /*5bf0*/  STL.64 [R1+0x50], R20 ;  /* 0x0000501401007387 */ /* 0x000fe80000100a00 */
[----:B------:R-:W-:Y:S04]  /*5c00*/  STL.64 [R1+0x48], R18 ;  /* 0x0000481201007387 */ /* 0x000fe80000100a00 */
[----:B------:R1:W-:Y:S04]  /*5c10*/  STL [R1+0x2a8], R34 ;  /* 0x0002a82201007387 */ /* 0x0003e80000100800 */
[----:B------:R-:W5:Y:S04]  /*5c20*/  LDL.LU R17, [R1+0x18c] ;  /* 0x00018c0001117983 */ /* 0x000f680000300800 */
[----:B------:R-:W-:Y:S04]  /*5c30*/  STL.64 [R1+0x40], R12 ;  /* 0x0000400c01007387 */ /* 0x000fe80000100a00 */
[----:B------:R-:W-:Y:S01]  /*5c40*/  STL.64 [R1+0x38], R8 ;  /* 0x0000380801007387 */ /* 0x000fe20000100a00 */
[----:B---3--:R-:W-:-:S05]  /*5c50*/  IMAD R6, R6, UR6, RZ ;  /* 0x0000000606067c24 */ /* 0x008fca000f8e02ff */
[----:B------:R-:W-:Y:S04]  /*5c60*/  STL [R1+0x1f0], R6 ;  /* 0x0001f00601007387 */ /* 0x000fe80000100800 */
[----:B------:R-:W3:Y:S01]  /*5c70*/  LDL R35, [R1+0x2c8] ;  /* 0x0002c80001237983 */ /* 0x000ee20000100800 */
[----:B------:R-:W-:-:S04]  /*5c80*/  IADD3 R50, P3, PT, R32, R58, RZ ;  /* 0x0000003a20327210 */ /* 0x000fc80007f7e0ff */
[-C--:B------:R-:W-:Y:S02]  /*5c90*/  LEA.HI.X.SX32 R51, R61, R59.reuse, 0x2, P3 ;  /* 0x0000003b3d337211 */ /* 0x080fe400018f16ff */
[----:B------:R-:W-:Y:S01]  /*5ca0*/  IADD3 R40, P3, PT, R34, R58, RZ ;  /* 0x0000003a22287210 */ /* 0x000fe20007f7e0ff */
[----:B------:R-:W1:Y:S03]  /*5cb0*/  S2UR UR8, SR_CgaCtaId ;  /* 0x00000000000879c3 */ /* 0x000e660000008800 */
[----:B------:R-:W-:Y:S02]  /*5cc0*/  LEA.HI.X.SX32 R41, R10, R59, 0x2, P3 ;  /* 0x0000003b0a297211 */ /* 0x000fe400018f16ff */
[----:B----4-:R-:W-:Y:S01]  /*5cd0*/  LEA R10, P5, R6, R60, 0x2 ;  /* 0x0000003c060a7211 */ /* 0x010fe200078a10ff */
[----:B------:R-:W-:Y:S01]  /*5ce0*/  STL.64 [R1+0x30], R50 ;  /* 0x0000303201007387 */ /* 0x000fe20000100a00 */
[----:B------:R-:W-:-:S05]  /*5cf0*/  LEA.HI R11, R2, 0x68, RZ, 0x1a ;  /* 0x00000068020b7811 */ /* 0x000fca00078fd0ff */
[----:B------:R-:W-:-:S04]  /*5d00*/  IMAD R11, R11, UR22, RZ ;  /* 0x000000160b0b7c24 */ /* 0x000fc8000f8e02ff */
[----:B------:R-:W-:Y:S01]  /*5d10*/  IMAD.SHL.U32 R11, R11, 0x4, RZ ;  /* 0x000000040b0b7824 */ /* 0x000fe200078e00ff */
[----:B-1----:R-:W-:-:S04]  /*5d20*/  LEA.HI R32, R2, 0x68, RZ, 0x1a ;  /* 0x0000006802207811 */ /* 0x002fc800078fd0ff */
[----:B------:R-:W-:Y:S02]  /*5d30*/  IADD3 R42, P4, PT, R11, R58, RZ ;  /* 0x0000003a0b2a7210 */ /* 0x000fe40007f9e0ff */
[----:B------:R-:W-:Y:S01]  /*5d40*/  LEA.HI R11, R2, 0x78, RZ, 0x1a ;  /* 0x00000078020b7811 */ /* 0x000fe200078fd0ff */
[----:B------:R-:W-:-:S04]  /*5d50*/  IMAD R32, R32, UR22, RZ ;  /* 0x0000001620207c24 */ /* 0x000fc8000f8e02ff */
[----:B------:R-:W-:-:S04]  /*5d60*/  IMAD R11, R11, UR22, RZ ;  /* 0x000000160b0b7c24 */ /* 0x000fc8000f8e02ff */
[----:B------:R-:W-:Y:S01]  /*5d70*/  IMAD.SHL.U32 R11, R11, 0x4, RZ ;  /* 0x000000040b0b7824 */ /* 0x000fe200078e00ff */
[----:B------:R-:W-:-:S04]  /*5d80*/  LEA.HI.X.SX32 R43, R32, R59, 0x2, P4 ;  /* 0x0000003b202b7211 */ /* 0x000fc800020f16ff */
[----:B------:R-:W-:Y:S02]  /*5d90*/  IADD3 R58, P4, PT, R11, R58, RZ ;  /* 0x0000003a0b3a7210 */ /* 0x000fe40007f9e0ff */
[----:B------:R-:W-:Y:S01]  /*5da0*/  LEA.HI R11, R2, 0x78, RZ, 0x1a ;  /* 0x00000078020b7811 */ /* 0x000fe200078fd0ff */
[----:B------:R-:W-:Y:S01]  /*5db0*/  IMAD R4, R4, UR6, RZ ;  /* 0x0000000604047c24 */ /* 0x000fe2000f8e02ff */
[----:B------:R-:W-:Y:S03]  /*5dc0*/  STL.64 [R1+0x28], R42 ;  /* 0x0000282a01007387 */ /* 0x000fe60000100a00 */
[----:B------:R-:W-:Y:S01]  /*5dd0*/  IMAD R32, R11, UR22, RZ ;  /* 0x000000160b207c24 */ /* 0x000fe2000f8e02ff */
[----:B------:R-:W-:Y:S01]  /*5de0*/  LEA.HI.X.SX32 R11, R6, R0, 0x2, P5 ;  /* 0x00000000060b7211 */ /* 0x000fe200028f16ff */
[----:B------:R-:W-:Y:S04]  /*5df0*/  STL [R1+0x1ec], R4 ;  /* 0x0001ec0401007387 */ /* 0x000fe80000100800 */
[----:B------:R-:W-:Y:S04]  /*5e00*/  STL.64 [R1+0x20], R40 ;  /* 0x0000202801007387 */ /* 0x000fe80000100a00 */
[----:B------:R1:W-:Y:S01]  /*5e10*/  STL.64 [R1+0x178], R10 ;  /* 0x0001780a01007387 */ /* 0x0003e20000100a00 */
[----:B--2---:R-:W-:Y:S01]  /*5e20*/  IMAD R5, R5, UR6, RZ ;  /* 0x0000000605057c24 */ /* 0x004fe2000f8e02ff */
[----:B-----5:R-:W-:Y:S01]  /*5e30*/  ISETP.NE.U32.AND P3, PT, R16, RZ, PT ;  /* 0x000000ff1000720c */ /* 0x020fe20003f65070 */
[----:B------:R-:W-:-:S02]  /*5e40*/  IMAD R34, R17, UR6, RZ ;  /* 0x0000000611227c24 */ /* 0x000fc4000f8e02ff */
[----:B------:R-:W2:Y:S01]  /*5e50*/  S2R R17, SR_TID.X ;  /* 0x0000000000117919 */ /* 0x000ea20000002100 */
[----:B-1----:R-:W-:Y:S01]  /*5e60*/  LEA R10, P5, R4, R60, 0x2 ;  /* 0x0000003c040a7211 */ /* 0x002fe200078a10ff */
[----:B------:R-:W-:-:S03]  /*5e70*/  IMAD R16, R7, UR6, RZ ;  /* 0x0000000607107c24 */ /* 0x000fc6000f8e02ff */
[----:B------:R-:W-:Y:S02]  /*5e80*/  LEA.HI.X.SX32 R11, R4, R0, 0x2, P5 ;  /* 0x00000000040b7211 */ /* 0x000fe400028f16ff */
[C---:B------:R-:W-:Y:S01]  /*5e90*/  LEA R6, P5, R5.reuse, R60, 0x2 ;  /* 0x0000003c05067211 */ /* 0x040fe200078a10ff */
[----:B------:R-:W1:Y:S01]  /*5ea0*/  LDCU.64 UR14, c[0x0][0x358] ;  /* 0x00006b00ff0e77ac */ /* 0x000e620008000a00 */
[----:B------:R-:W-:Y:S02]  /*5eb0*/  STL [R1+0x1e8], R5 ;  /* 0x0001e80501007387 */ /* 0x000fe40000100800 */
[----:B------:R-:W-:Y:S02]  /*5ec0*/  LEA.HI.X.SX32 R7, R5, R0, 0x2, P5 ;  /* 0x0000000005077211 */ /* 0x000fe400028f16ff */
[----:B------:R-:W-:Y:S01]  /*5ed0*/  STL [R1+0x1e4], R16 ;  /* 0x0001e41001007387 */ /* 0x000fe20000100800 */
[----:B------:R-:W-:-:S03]  /*5ee0*/  UMOV UR4, 0x400 ;  /* 0x0000040000047882 */ /* 0x000fc60000000000 */
[----:B------:R-:W-:Y:S01]  /*5ef0*/  STL.64 [R1+0x170], R10 ;  /* 0x0001700a01007387 */ /* 0x000fe20000100a00 */
[----:B------:R-:W-:-:S03]  /*5f00*/  ULEA UR8, UR8, UR4, 0x18 ;  /* 0x0000000408087291 */ /* 0x000fc6000f8ec0ff */
[----:B------:R-:W-:Y:S04]  /*5f10*/  STL [R1+0x1e0], R34 ;  /* 0x0001e02201007387 */ /* 0x000fe80000100800 */
[----:B------:R4:W-:Y:S01]  /*5f20*/  STL.64 [R1+0x188], R6 ;  /* 0x0001880601007387 */ /* 0x0009e20000100a00 */
[----:B------:R-:W-:Y:S02]  /*5f30*/  LEA.HI.X.SX32 R59, R32, R59, 0x2, P4 ;  /* 0x0000003b203b7211 */ /* 0x000fe400020f16ff */
[----:B----4-:R-:W-:-:S04]  /*5f40*/  LEA R6, P5, R16, R60, 0x2 ;  /* 0x0000003c10067211 */ /* 0x010fc800078a10ff */
[----:B------:R-:W-:Y:S02]  /*5f50*/  LEA.HI.X.SX32 R7, R16, R0, 0x2, P5 ;  /* 0x0000000010077211 */ /* 0x000fe400028f16ff */
[C---:B------:R-:W-:Y:S02]  /*5f60*/  LEA R32, P5, R34.reuse, R60, 0x2 ;  /* 0x0000003c22207211 */ /* 0x040fe400078a10ff */
[----:B--2---:R-:W-:Y:S01]  /*5f70*/  LEA.HI R17, R17, 0x28, RZ, 0x1a ;  /* 0x0000002811117811 */ /* 0x004fe200078fd0ff */
[----:B------:R-:W2:Y:S01]  /*5f80*/  S2R R4, SR_TID.X ;  /* 0x0000000000047919 */ /* 0x000ea20000002100 */
[----:B------:R-:W-:Y:S02]  /*5f90*/  ISETP.NE.U32.AND P4, PT, R33, RZ, PT ;  /* 0x000000ff2100720c */ /* 0x000fe40003f85070 */
[----:B------:R-:W-:Y:S02]  /*5fa0*/  LEA.HI.X.SX32 R33, R34, R0, 0x2, P5 ;  /* 0x0000000022217211 */ /* 0x000fe400028f16ff */
[----:B--2---:R-:W-:-:S04]  /*5fb0*/  SHF.R.U32.HI R5, RZ, 0x6, R4 ;  /* 0x00000006ff057819 */ /* 0x004fc80000011604 */
[----:B------:R-:W-:-:S04]  /*5fc0*/  SGXT.U32 R5, R5, 0x3 ;  /* 0x000000030505781a */ /* 0x000fc80000000000 */
[----:B------:R-:W-:-:S04]  /*5fd0*/  LOP3.LUT R16, R5, 0x20, RZ, 0xfc, !PT ;  /* 0x0000002005107812 */ /* 0x000fc800078efcff */
[----:B------:R-:W-:-:S04]  /*5fe0*/  ISETP.GE.AND P5, PT, R16, UR20, PT ;  /* 0x0000001410007c0c */ /* 0x000fc8000bfa6270 */
[----:B------:R-:W-:-:S04]  /*5ff0*/  SEL R0, R3, RZ, !P5 ;  /* 0x000000ff03007207 */ /* 0x000fc80006800000 */
[----:B------:R-:W-:Y:S01]  /*6000*/  ISETP.NE.U32.AND P5, PT, R0, RZ, PT ;  /* 0x000000ff0000720c */ /* 0x000fe20003fa5070 */
[----:B---3--:R-:W-:-:S05]  /*6010*/  VIADD R60, R35, UR8 ;  /* 0x00000008233c7c36 */ /* 0x008fca0008000000 */
[----:B------:R-:W-:Y:S01]  /*6020*/  @!PT LDS RZ, [RZ] ;  /* 0x00000000fffff984 */ /* 0x000fe20000000800 */
[----:B------:R-:W-:Y:S01]  /*6030*/  @!PT LDS RZ, [RZ] ;  /* 0x00000000fffff984 */ /* 0x000fe20000000800 */
[----:B------:R-:W-:Y:S01]  /*6040*/  @!PT LDS RZ, [RZ] ;  /* 0x00000000fffff984 */ /* 0x000fe20000000800 */
[----:B-1----:R1:W-:Y:S01]  /*6050*/  LDGSTS.E [R60+0x40000], desc[UR14][R48.64], P1 ;  /* 0x40000000303c7fae */ /* 0x0023e200089a100e */
[----:B------:R-:W-:Y:S02]  /*6060*/  ISETP.GE.AND P1, PT, R17, UR20, PT ;  /* 0x0000001411007c0c */ /* 0x000fe4000bf26270 */
[----:B------:R-:W2:Y:S01]  /*6070*/  S2R R17, SR_TID.X ;  /* 0x0000000000117919 */ /* 0x000ea20000002100 */
[----:B------:R3:W-:Y:S04]  /*6080*/  LDGSTS.E [R60+0x40800], desc[UR14][R46.64], P2 ;  /* 0x408000002e3c7fae */ /* 0x0007e800091a100e */
[----:B------:R4:W-:Y:S04]  /*6090*/  LDGSTS.E [R60+0x41000], desc[UR14][R44.64], P4 ;  /* 0x410000002c3c7fae */ /* 0x0009e8000a1a100e */
[----:B------:R-:W-:Y:S01]  /*60a0*/  LDGSTS.E [R60+0x41800], desc[UR14][R30.64], P3 ;  /* 0x418000001e3c7fae */ /* 0x000fe200099a100e */
[----:B------:R-:W-:-:S03]  /*60b0*/  SEL R0, R3, RZ, !P1 ;  /* 0x000000ff03007207 */ /* 0x000fc60004800000 */
[----:B------:R-:W-:Y:S01]  /*60c0*/  LDGSTS.E [R60+0x42000], desc[UR14][R28.64], P5 ;  /* 0x420000001c3c7fae */ /* 0x000fe2000a9a100e */
[----:B--2---:R-:W-:-:S04]  /*60d0*/  LEA.HI R17, R17, 0x38, RZ, 0x1a ;  /* 0x0000003811117811 */ /* 0x004fc800078fd0ff */
[----:B------:R-:W-:Y:S02]  /*60e0*/  ISETP.GE.AND P4, PT, R17, UR20, PT ;  /* 0x0000001411007c0c */ /* 0x000fe4000bf86270 */
[----:B------:R-:W-:-:S04]  /*60f0*/  LEA.HI R17, R2, 0x48, RZ, 0x1a ;  /* 0x0000004802117811 */ /* 0x000fc800078fd0ff */
[----:B------:R-:W-:Y:S02]  /*6100*/  ISETP.GE.AND P3, PT, R17, UR20, PT ;  /* 0x0000001411007c0c */ /* 0x000fe4000bf66270 */
[----:B------:R-:W2:Y:S01]  /*6110*/  S2R R17, SR_TID.X ;  /* 0x0000000000117919 */ /* 0x000ea20000002100 */
[----:B------:R-:W-:Y:S02]  /*6120*/  ISETP.NE.U32.AND P1, PT, R0, RZ, PT ;  /* 0x000000ff0000720c */ /* 0x000fe40003f25070 */
[----:B------:R-:W-:-:S11]  /*6130*/  LOP3.LUT R16, R5, 0x30, RZ, 0xfc, !PT ;  /* 0x0000003005107812 */ /* 0x000fd600078efcff */
[----:B------:R-:W-:Y:S01]  /*6140*/  LDGSTS.E [R60+0x42800], desc[UR14][R26.64], P1 ;  /* 0x428000001a3c7fae */ /* 0x000fe200089a100e */
[----:B------:R-:W-:Y:S02]  /*6150*/  ISETP.GE.AND P2, PT, R16, UR20, PT ;  /* 0x0000001410007c0c */ /* 0x000fe4000bf46270 */
[----:B--2---:R-:W-:-:S04]  /*6160*/  LEA.HI R17, R17, 0x58, RZ, 0x1a ;  /* 0x0000005811117811 */ /* 0x004fc800078fd0ff */
[----:B------:R-:W-:Y:S02]  /*6170*/  ISETP.GE.AND P1, PT, R17, UR20, PT ;  /* 0x0000001411007c0c */ /* 0x000fe4000bf26270 */
[----:B------:R-:W2:Y:S01]  /*6180*/  S2R R17, SR_TID.X ;  /* 0x0000000000117919 */ /* 0x000ea20000002100 */
[----:B------:R-:W-:-:S04]  /*6190*/  SEL R0, R3, RZ, !P2 ;  /* 0x000000ff03007207 */ /* 0x000fc80005000000 */
[----:B------:R-:W-:Y:S02]  /*61a0*/  ISETP.NE.U32.AND P2, PT, R0, RZ, PT ;  /* 0x000000ff0000720c */ /* 0x000fe40003f45070 */
[----:B------:R-:W-:-:S04]  /*61b0*/  SEL R0, R3, RZ, !P4 ;  /* 0x000000ff03007207 */ /* 0x000fc80006000000 */
[----:B------:R-:W-:Y:S02]  /*61c0*/  ISETP.NE.U32.AND P4, PT, R0, RZ, PT ;  /* 0x000000ff0000720c */ /* 0x000fe40003f85070 */
[----:B------:R-:W-:Y:S02]  /*61d0*/  LOP3.LUT R16, R5, 0x40, RZ, 0xfc, !PT ;  /* 0x0000004005107812 */ /* 0x000fe400078efcff */
[----:B------:R-:W-:-:S03]  /*61e0*/  SEL R2, RZ, 0x4, P6 ;  /* 0x00000004ff027807 */ /* 0x000fc60003000000 */
[----:B------:R-:W-:Y:S01]  /*61f0*/  LDGSTS.E [R60+0x43000], desc[UR14][R24.64], P2 ;  /* 0x43000000183c7fae */ /* 0x000fe200091a100e */
[----:B------:R-:W-:-:S05]  /*6200*/  ISETP.GE.AND P6, PT, R16, UR20, PT ;  /* 0x0000001410007c0c */ /* 0x000fca000bfc6270 */
[----:B------:R-:W-:Y:S01]  /*6210*/  LDGSTS.E [R60+0x43800], desc[UR14][R22.64], P4 ;  /* 0x43800000163c7fae */ /* 0x000fe2000a1a100e */
[----:B--2---:R-:W-:-:S04]  /*6220*/  LEA.HI R17, R17, 0x68, RZ, 0x1a ;  /* 0x0000006811117811 */ /* 0x004fc800078fd0ff */
[----:B------:R-:W-:Y:S02]  /*6230*/  ISETP.GE.AND P4, PT, R17, UR20, PT ;  /* 0x0000001411007c0c */ /* 0x000fe4000bf86270 */
[----:B------:R-:W2:Y:S01]  /*6240*/  S2R R17, SR_TID.X ;  /* 0x0000000000117919 */ /* 0x000ea20000002100 */
[----:B------:R-:W-:Y:S02]  /*6250*/  SEL R0, R3, RZ, !P6 ;  /* 0x000000ff03007207 */ /* 0x000fe40007000000 */
[----:B------:R-:W-:Y:S02]  /*6260*/  LOP3.LUT R16, R5, 0x50, RZ, 0xfc, !PT ;  /* 0x0000005005107812 */ /* 0x000fe400078efcff */
[----:B------:R-:W-:Y:S02]  /*6270*/  ISETP.NE.U32.AND P6, PT, R0, RZ, PT ;  /* 0x000000ff0000720c */ /* 0x000fe40003fc5070 */
[----:B------:R-:W-:Y:S02]  /*6280*/  SEL R0, R3, RZ, !P3 ;  /* 0x000000ff03007207 */ /* 0x000fe40005800000 */
[----:B------:R-:W-:-:S02]  /*6290*/  ISETP.GE.AND P5, PT, R16, UR20, PT ;  /* 0x0000001410007c0c */ /* 0x000fc4000bfa6270 */
[----:B------:R-:W-:Y:S02]  /*62a0*/  ISETP.NE.U32.AND P3, PT, R0, RZ, PT ;  /* 0x000000ff0000720c */ /* 0x000fe40003f65070 */
[----:B------:R-:W-:Y:S02]  /*62b0*/  SEL R0, R3, RZ, !P5 ;  /* 0x000000ff03007207 */ /* 0x000fe40006800000 */
[----:B------:R-:W-:Y:S02]  /*62c0*/  LOP3.LUT R16, R5, 0x60, RZ, 0xfc, !PT ;  /* 0x0000006005107812 */ /* 0x000fe400078efcff */
[----:B------:R-:W-:Y:S01]  /*62d0*/  ISETP.NE.U32.AND P5, PT, R0, RZ, PT ;  /* 0x000000ff0000720c */ /* 0x000fe20003fa5070 */
[----:B------:R-:W-:Y:S01]  /*62e0*/  LDGSTS.E [R60+0x44000], desc[UR14][R20.64], P6 ;  /* 0x44000000143c7fae */ /* 0x000fe2000b1a100e */
[----:B------:R-:W-:Y:S02]  /*62f0*/  SEL R0, R3, RZ, !P1 ;  /* 0x000000ff03007207 */ /* 0x000fe40004800000 */
[----:B------:R-:W-:-:S02]  /*6300*/  ISETP.GE.AND P2, PT, R16, UR20, PT ;  /* 0x0000001410007c0c */ /* 0x000fc4000bf46270 */
[----:B------:R-:W-:Y:S01]  /*6310*/  ISETP.NE.U32.AND P1, PT, R0, RZ, PT ;  /* 0x000000ff0000720c */ /* 0x000fe20003f25070 */
[----:B------:R-:W-:Y:S01]  /*6320*/  LDGSTS.E [R60+0x44800], desc[UR14][R18.64], P3 ;  /* 0x44800000123c7fae */ /* 0x000fe200099a100e */
[----:B------:R-:W-:Y:S02]  /*6330*/  SEL R0, R3, RZ, !P2 ;  /* 0x000000ff03007207 */ /* 0x000fe40005000000 */
[----:B------:R-:W-:Y:S02]  /*6340*/  LOP3.LUT R16, R5, 0x70, RZ, 0xfc, !PT ;  /* 0x0000007005107812 */ /* 0x000fe400078efcff */
[----:B------:R-:W-:Y:S01]  /*6350*/  ISETP.NE.U32.AND P2, PT, R0, RZ, PT ;  /* 0x000000ff0000720c */ /* 0x000fe20003f45070 */
[----:B------:R-:W-:Y:S01]  /*6360*/  LDGSTS.E [R60+0x45000], desc[UR14][R12.64], P5 ;  /* 0x450000000c3c7fae */ /* 0x000fe2000a9a100e */
[----:B------:R-:W-:Y:S02]  /*6370*/  SEL R0, R3, RZ, !P4 ;  /* 0x000000ff03007207 */ /* 0x000fe40006000000 */
[----:B------:R-:W-:-:S02]  /*6380*/  ISETP.GE.AND P6, PT, R16, UR20, PT ;  /* 0x0000001410007c0c */ /* 0x000fc4000bfc6270 */
[----:B--2---:R-:W-:Y:S01]  /*6390*/  LEA.HI R17, R17, 0x78, RZ, 0x1a ;  /* 0x0000007811117811 */ /* 0x004fe200078fd0ff */
[----:B------:R-:W-:Y:S01]  /*63a0*/  LDGSTS.E [R60+0x45800], desc[UR14][R8.64], P1 ;  /* 0x45800000083c7fae */ /* 0x000fe200089a100e */
[----:B------:R-:W-:Y:S02]  /*63b0*/  ISETP.NE.U32.AND P4, PT, R0, RZ, PT ;  /* 0x000000ff0000720c */ /* 0x000fe40003f85070 */
[----:B------:R-:W-:Y:S02]  /*63c0*/  SEL R0, R3, RZ, !P6 ;  /* 0x000000ff03007207 */ /* 0x000fe40007000000 */
[----:B------:R-:W-:Y:S01]  /*63d0*/  ISETP.GE.AND P3, PT, R17, UR20, PT ;  /* 0x0000001411007c0c */ /* 0x000fe2000bf66270 */
[----:B------:R-:W-:Y:S01]  /*63e0*/  USHF.L.U32 UR6, UR22, 0x7, URZ ;  /* 0x0000000716067899 */ /* 0x000fe200080006ff */
[----:B------:R-:W-:Y:S01]  /*63f0*/  LOP3.LUT R4, R4, 0x7f, RZ, 0xc0, !PT ;  /* 0x0000007f04047812 */ /* 0x000fe200078ec0ff */
[----:B------:R-:W-:Y:S01]  /*6400*/  STL.64 [R1+0x198], R6 ;  /* 0x0001980601007387 */ /* 0x000fe20000100a00 */
[----:B------:R-:W-:-:S02]  /*6410*/  ISETP.NE.U32.AND P6, PT, R0, RZ, PT ;  /* 0x000000ff0000720c */ /* 0x000fc40003fc5070 */
[----:B------:R-:W-:Y:S01]  /*6420*/  SEL R0, R3, RZ, !P3 ;  /* 0x000000ff03007207 */ /* 0x000fe20005800000 */
[----:B------:R-:W-:Y:S01]  /*6430*/  LDGSTS.E [R60+0x46000], desc[UR14][R50.64], P2 ;  /* 0x46000000323c7fae */ /* 0x000fe200091a100e */
[----:B------:R-:W-:Y:S02]  /*6440*/  ISETP.GE.AND P5, PT, R4, UR20, PT ;  /* 0x0000001404007c0c */ /* 0x000fe4000bfa6270 */
[----:B------:R-:W-:Y:S01]  /*6450*/  ISETP.GE.AND P1, PT, R5, UR7, PT ;  /* 0x0000000705007c0c */ /* 0x000fe2000bf26270 */
[----:B------:R2:W-:Y:S01]  /*6460*/  STL.64 [R1+0x190], R32 ;  /* 0x0001902001007387 */ /* 0x0005e20000100a00 */
[----:B------:R-:W-:Y:S02]  /*6470*/  ISETP.NE.U32.AND P3, PT, R0, RZ, PT ;  /* 0x000000ff0000720c */ /* 0x000fe40003f65070 */
[----:B------:R-:W-:Y:S01]  /*6480*/  SEL R3, R3, RZ, !P5 ;  /* 0x000000ff03037207 */ /* 0x000fe20006800000 */
[----:B------:R-:W5:Y:S01]  /*6490*/  LDL.64 R38, [R1+0x160] ;  /* 0x0001600001267983 */ /* 0x000f620000100a00 */
[----:B------:R-:W-:-:S02]  /*64a0*/  PLOP3.LUT P5, PT, PT, PT, UP0, 0x80, 0x8 ;  /* 0x000000000008781c */ /* 0x000fc40003faf008 */
[----:B------:R-:W-:Y:S01]  /*64b0*/  SEL R0, RZ, 0x4, P1 ;  /* 0x00000004ff007807 */ /* 0x000fe20000800000 */
[----:B------:R-:W5:Y:S01]  /*64c0*/  LDL.64 R36, [R1+0x150] ;  /* 0x0001500001247983 */ /* 0x000f620000100a00 */
[----:B------:R-:W-:Y:S02]  /*64d0*/  ISETP.NE.U32.AND P1, PT, R3, RZ, PT ;  /* 0x000000ff0300720c */ /* 0x000fe40003f25070 */
[----:B------:R-:W-:Y:S01]  /*64e0*/  SEL R3, R0, RZ, P5 ;  /* 0x000000ff00037207 */ /* 0x000fe20002800000 */
[----:B------:R-:W5:Y:S01]  /*64f0*/  LDL.64 R34, [R1+0x140] ;  /* 0x0001400001227983 */ /* 0x000f620000100a00 */
[----:B------:R-:W-:-:S03]  /*6500*/  PLOP3.LUT P5, PT, PT, PT, UP0, 0x80, 0x8 ;  /* 0x000000000008781c */ /* 0x000fc60003faf008 */
[----:B--2---:R-:W2:Y:S01]  /*6510*/  LDL.64 R32, [R1+0x130] ;  /* 0x0001300001207983 */ /* 0x004ea20000100a00 */
[----:B------:R-:W-:-:S03]  /*6520*/  SEL R0, R2, RZ, P5 ;  /* 0x000000ff02007207 */ /* 0x000fc60002800000 */
[----:B------:R-:W2:Y:S01]  /*6530*/  LDL.64 R30, [R1+0x120] ;  /* 0x00012000011e7983 */ /* 0x000ea20000100a00 */
[----:B------:R-:W-:Y:S01]  /*6540*/  ISETP.NE.U32.AND P5, PT, R0, RZ, PT ;  /* 0x000000ff0000720c */ /* 0x000fe20003fa5070 */
[----:B------:R-:W-:Y:S02]  /*6550*/  IMAD.U32 R0, RZ, RZ, UR6 ;  /* 0x00000006ff007e24 */ /* 0x000fe4000f8e00ff */
[----:B------:R-:W2:Y:S02]  /*6560*/  LDL.64 R28, [R1+0x110] ;  /* 0x00011000011c7983 */ /* 0x000ea40000100a00 */
[C---:B-1----:R-:W-:Y:S02]  /*6570*/  IMAD.WIDE R48, R0.reuse, 0x4, R48 ;  /* 0x0000000400307825 */ /* 0x042fe400078e0230 */
[----:B------:R-:W2:Y:S02]  /*6580*/  LDL.64 R26, [R1+0x100] ;  /* 0x00010000011a7983 */ /* 0x000ea40000100a00 */
[----:B---3--:R-:W-:-:S02]  /*6590*/  IMAD.WIDE R46, R0, 0x4, R46 ;  /* 0x00000004002e7825 */ /* 0x008fc400078e022e */
[----:B------:R-:W3:Y:S04]  /*65a0*/  LDL.64 R24, [R1+0xf0] ;  /* 0x0000f00001187983 */ /* 0x000ee80000100a00 */
[----:B------:R-:W2:Y:S04]  /*65b0*/  LDL.64 R22, [R1+0xe0] ;  /* 0x0000e00001167983 */ /* 0x000ea80000100a00 */
[----:B------:R-:W2:Y:S04]  /*65c0*/  LDL.64 R20, [R1+0xd0] ;  /* 0x0000d00001147983 */ /* 0x000ea80000100a00 */
[----:B------:R-:W2:Y:S04]  /*65d0*/  LDL.64 R18, [R1+0xc0] ;  /* 0x0000c00001127983 */ /* 0x000ea80000100a00 */
[----:B------:R-:W2:Y:S04]  /*65e0*/  LDL.64 R16, [R1+0xb0] ;  /* 0x0000b00001107983 */ /* 0x000ea80000100a00 */
[----:B------:R-:W2:Y:S04]  /*65f0*/  LDL.64 R12, [R1+0xa0] ;  /* 0x0000a000010c7983 */ /* 0x000ea80000100a00 */
[----:B------:R-:W2:Y:S04]  /*6600*/  LDL.64 R8, [R1+0x90] ;  /* 0x0000900001087983 */ /* 0x000ea80000100a00 */
[----:B------:R-:W2:Y:S04]  /*6610*/  LDL.64 R4, [R1+0x80] ;  /* 0x0000800001047983 */ /* 0x000ea80000100a00 */
[----:B------:R-:W2:Y:S04]  /*6620*/  LDL.LU R2, [R1+0x5e8] ;  /* 0x0005e80001027983 */ /* 0x000ea80000300800 */
[----:B------:R-:W2:Y:S04]  /*6630*/  LDL.LU.64 R50, [R1+0x5e0] ;  /* 0x0005e00001327983 */ /* 0x000ea80000300a00 */
[----:B------:R1:W-:Y:S04]  /*6640*/  STL.64 [R1+0x10], R48 ;  /* 0x0000103001007387 */ /* 0x0003e80000100a00 */
[----:B------:R-:W-:Y:S01]  /*6650*/  LDGSTS.E [R60+0x46800], desc[UR14][R42.64], P4 ;  /* 0x468000002a3c7fae */ /* 0x000fe2000a1a100e */
[----:B------:R-:W-:-:S03]  /*6660*/  ISETP.NE.U32.AND P2, PT, R3, RZ, PT ;  /* 0x000000ff0300720c */ /* 0x000fc60003f45070 */
[----:B-1----:R-:W2:Y:S04]  /*6670*/  LDL.LU.64 R48, [R1+0x5d8] ;  /* 0x0005d80001307983 */ /* 0x002ea80000300a00 */
[----:B------:R1:W-:Y:S04]  /*6680*/  STL.64 [R1+0x8], R46 ;  /* 0x0000082e01007387 */ /* 0x0003e80000100a00 */
[----:B------:R-:W-:Y:S01]  /*6690*/  LDGSTS.E [R60+0x47000], desc[UR14][R40.64], P6 ;  /* 0x47000000283c7fae */ /* 0x000fe2000b1a100e */
[----:B------:R-:W-:-:S03]  /*66a0*/  IMAD.U32 R3, RZ, RZ, UR6 ;  /* 0x00000006ff037e24 */ /* 0x000fc6000f8e00ff */
[----:B------:R-:W-:Y:S04]  /*66b0*/  LDGSTS.E [R60+0x47800], desc[UR14][R58.64], P3 ;  /* 0x478000003a3c7fae */ /* 0x000fe800099a100e */
[----:B-1----:R-:W2:Y:S04]  /*66c0*/  LDL.LU.64 R46, [R1+0x5d0] ;  /* 0x0005d000012e7983 */ /* 0x002ea80000300a00 */
[----:B------:R-:W2:Y:S01]  /*66d0*/  LDL R0, [R1+0x240] ;  /* 0x0002400001007983 */ /* 0x000ea20000100800 */
[----:B----4-:R-:W-:-:S03]  /*66e0*/  IMAD.WIDE R44, R3, 0x4, R44 ;  /* 0x00000004032c7825 */ /* 0x010fc600078e022c */
[----:B------:R-:W0:Y:S04]  /*66f0*/  LDGDEPBAR ;  /* 0x00000000000079af */ /* 0x000e280000000000 */
[----:B------:R1:W-:Y:S04]  /*6700*/  STL.64 [R1], R44 ;  /* 0x0000002c01007387 */ /* 0x0003e80000100a00 */
[----:B-1----:R-:W4:Y:S04]  /*6710*/  LDL.LU.64 R44, [R1+0x5c8] ;  /* 0x0005c800012c7983 */ /* 0x002f280000300a00 */
[----:B------:R-:W3:Y:S04]  /*6720*/  LDL.LU.64 R42, [R1+0x5c0] ;  /* 0x0005c000012a7983 */ /* 0x000ee80000300a00 */
[----:B------:R-:W3:Y:S01]  /*6730*/  LDL.LU.64 R40, [R1+0x5b8] ;  /* 0x0005b80001287983 */ /* 0x000ee20000300a00 */
[----:B--2---:R-:W-:-:S05]  /*6740*/  VIADD R3, R0, UR8 ;  /* 0x0000000800037c36 */ /* 0x004fca0008000000 */
[----:B-----5:R-:W-:Y:S04]  /*6750*/  LDGSTS.E [R3], desc[UR14][R38.64], P1 ;  /* 0x0000000026037fae */ /* 0x020fe800089a100e */
[----:B------:R-:W-:Y:S04]  /*6760*/  LDGSTS.E [R3+0x1000], desc[UR14][R36.64], P1 ;  /* 0x0100000024037fae */ /* 0x000fe800089a100e */
[----:B------:R-:W-:Y:S04]  /*6770*/  LDGSTS.E [R3+0x2000], desc[UR14][R34.64], P1 ;  /* 0x0200000022037fae */ /* 0x000fe800089a100e */
[----:B------:R-:W2:Y:S04]  /*6780*/  LDL.LU.64 R38, [R1+0x5b0] ;  /* 0x0005b00001267983 */ /* 0x000ea80000300a00 */
[----:B------:R-:W5:Y:S04]  /*6790*/  LDL.LU.64 R36, [R1+0x5a8] ;  /* 0x0005a80001247983 */ /* 0x000f680000300a00 */
[----:B------:R-:W2:Y:S04]  /*67a0*/  LDL.LU.64 R34, [R1+0x5a0] ;  /* 0x0005a00001227983 */ /* 0x000ea80000300a00 */
[----:B------:R-:W-:Y:S04]  /*67b0*/  LDGSTS.E [R3+0x3000], desc[UR14][R32.64], P1 ;  /* 0x0300000020037fae */ /* 0x000fe800089a100e */
[----:B------:R-:W-:Y:S04]  /*67c0*/  LDGSTS.E [R3+0x4000], desc[UR14][R30.64], P1 ;  /* 0x040000001e037fae */ /* 0x000fe800089a100e */
[----:B------:R-:W-:Y:S04]  /*67d0*/  LDGSTS.E [R3+0x5000], desc[UR14][R28.64], P1 ;  /* 0x050000001c037fae */ /* 0x000fe800089a100e */
[----:B------:R-:W2:Y:S04]  /*67e0*/  LDL.LU.64 R32, [R1+0x598] ;  /* 0x0005980001207983 */ /* 0x000ea80000300a00 */
[----:B------:R-:W2:Y:S04]  /*67f0*/  LDL.LU.64 R30, [R1+0x590] ;  /* 0x00059000011e7983 */ /* 0x000ea80000300a00 */
[----:B------:R-:W2:Y:S04]  /*6800*/  LDL.LU.64 R28, [R1+0x588] ;  /* 0x00058800011c7983 */ /* 0x000ea80000300a00 */
[----:B------:R-:W-:Y:S04]  /*6810*/  LDGSTS.E [R3+0x6000], desc[UR14][R26.64], P1 ;  /* 0x060000001a037fae */ /* 0x000fe800089a100e */
[----:B---3--:R-:W-:Y:S04]  /*6820*/  LDGSTS.E [R3+0x7000], desc[UR14][R24.64], P1 ;  /* 0x0700000018037fae */ /* 0x008fe800089a100e */
[----:B------:R-:W-:Y:S04]  /*6830*/  LDGSTS.E [R3+0x8000], desc[UR14][R22.64], P1 ;  /* 0x0800000016037fae */ /* 0x000fe800089a100e */
[----:B------:R-:W3:Y:S04]  /*6840*/  LDL.LU.64 R26, [R1+0x580] ;  /* 0x00058000011a7983 */ /* 0x000ee80000300a00 */
[----:B------:R-:W2:Y:S04]  /*6850*/  LDL.LU.64 R24, [R1+0x578] ;  /* 0x0005780001187983 */ /* 0x000ea80000300a00 */
        /* <DEDUP_REMOVED lines=13> */
[----:B--2---:R-:W-:Y:S04]  /*6930*/  LDGSTS.E [R3+0xf000], desc[UR14][R4.64], P1 ;  /* 0x0f00000004037fae */ /* 0x004fe800089a100e */
[----:B------:R1:W-:Y:S04]  /*6940*/  STL.64 [R1+0x450], R4 ;  /* 0x0004500401007387 */ /* 0x0003e80000100a00 */
[----:B------:R-:W-:Y:S04]  /*6950*/  LDGSTS.E [R3+0x10000], desc[UR14][R8.64], P1 ;  /* 0x1000000008037fae */ /* 0x000fe800089a100e */
[----:B------:R-:W-:Y:S04]  /*6960*/  LDGSTS.E [R3+0x11000], desc[UR14][R12.64], P1 ;  /* 0x110000000c037fae */ /* 0x000fe800089a100e */
[----:B-1----:R-:W2:Y:S04]  /*6970*/  LDL.LU.64 R4, [R1+0x98] ;  /* 0x0000980001047983 */ /* 0x002ea80000300a00 */
[----:B------:R1:W-:Y:S04]  /*6980*/  STL.64 [R1+0x458], R8 ;  /* 0x0004580801007387 */ /* 0x0003e80000100a00 */
[----:B------:R-:W-:Y:S04]  /*6990*/  LDGSTS.E [R3+0x12000], desc[UR14][R16.64], P1 ;  /* 0x1200000010037fae */ /* 0x000fe800089a100e */
[----:B------:R-:W-:Y:S04]  /*69a0*/  LDGSTS.E [R3+0x13000], desc[UR14][R20.64], P1 ;  /* 0x1300000014037fae */ /* 0x000fe800089a100e */
[----:B-1----:R-:W2:Y:S04]  /*69b0*/  LDL.64 R8, [R1+0xf8] ;  /* 0x0000f80001087983 */ /* 0x002ea80000100a00 */
[----:B------:R1:W-:Y:S04]  /*69c0*/  STL.64 [R1+0x448], R12 ;  /* 0x0004480c01007387 */ /* 0x0003e80000100a00 */
[----:B------:R-:W-:Y:S04]  /*69d0*/  LDGSTS.E [R3+0x14000], desc[UR14][R24.64], P1 ;  /* 0x1400000018037fae */ /* 0x000fe800089a100e */
[----:B------:R-:W-:Y:S04]  /*69e0*/  LDGSTS.E [R3+0x15000], desc[UR14][R28.64], P1 ;  /* 0x150000001c037fae */ /* 0x000fe800089a100e */
[----:B-1----:R-:W2:Y:S04]  /*69f0*/  LDL.LU.64 R12, [R1+0x88] ;  /* 0x00008800010c7983 */ /* 0x002ea80000300a00 */
[----:B------:R1:W-:Y:S04]  /*6a00*/  STL.64 [R1+0x440], R16 ;  /* 0x0004401001007387 */ /* 0x0003e80000100a00 */
[----:B------:R-:W-:Y:S04]  /*6a10*/  LDGSTS.E [R3+0x16000], desc[UR14][R32.64], P1 ;  /* 0x1600000020037fae */ /* 0x000fe800089a100e */
[----:B-----5:R-:W-:Y:S04]  /*6a20*/  LDGSTS.E [R3+0x17000], desc[UR14][R36.64], P1 ;  /* 0x1700000024037fae */ /* 0x020fe800089a100e */
[----:B-1----:R-:W5:Y:S04]  /*6a30*/  LDL.LU.64 R16, [R1+0x18] ;  /* 0x0000180001107983 */ /* 0x002f680000300a00 */
[----:B------:R1:W-:Y:S04]  /*6a40*/  STL.64 [R1+0x460], R20 ;  /* 0x0004601401007387 */ /* 0x0003e80000100a00 */
[----:B------:R-:W-:Y:S04]  /*6a50*/  LDGSTS.E [R3+0x18000], desc[UR14][R40.64], P1 ;  /* 0x1800000028037fae */ /* 0x000fe800089a100e */
[----:B----4-:R-:W-:Y:S04]  /*6a60*/  LDGSTS.E [R3+0x19000], desc[UR14][R44.64], P1 ;  /* 0x190000002c037fae */ /* 0x010fe800089a100e */
[----:B-1----:R-:W4:Y:S04]  /*6a70*/  LDL.LU.64 R20, [R1+0xa8] ;  /* 0x0000a80001147983 */ /* 0x002f280000300a00 */
        /* <DEDUP_REMOVED lines=13> */
[----:B-1----:R-:W2:Y:S04]  /*6b50*/  LDL.LU.64 R36, [R1+0xc8] ;  /* 0x0000c80001247983 */ /* 0x002ea80000300a00 */
[----:B------:R1:W-:Y:S04]  /*6b60*/  STL.64 [R1+0x488], R40 ;  /* 0x0004882801007387 */ /* 0x0003e80000100a00 */
        /* <DEDUP_REMOVED lines=9> */
[----:B------:R-:W2:Y:S04]  /*6c00*/  LDL.LU.64 R14, [R1+0x538] ;  /* 0x00053800010e7983 */ /* 0x000ea80000300a00 */
[----:B------:R-:W2:Y:S04]  /*6c10*/  LDL.LU.64 R10, [R1+0x530] ;  /* 0x00053000010a7983 */ /* 0x000ea80000300a00 */
[----:B------:R-:W2:Y:S04]  /*6c20*/  LDL.LU.64 R6, [R1+0x528] ;  /* 0x0005280001067983 */ /* 0x000ea80000300a00 */
[----:B------:R1:W-:Y:S04]  /*6c30*/  STL.64 [R1+0x408], R2 ;  /* 0x0004080201007387 */ /* 0x0003e80000100a00 */
[----:B-1----:R-:W2:Y:S01]  /*6c40*/  LDL.64 R2, [R1+0x158] ;  /* 0x0001580001027983 */ /* 0x002ea20000100a00 */
[----:B------:R-:W-:-:S05]  /*6c50*/  LOP3.LUT R0, R0, 0x40, RZ, 0x3c, !PT ;  /* 0x0000004000007812 */ /* 0x000fca00078e3cff */
[----:B------:R-:W-:-:S05]  /*6c60*/  VIADD R0, R0, UR8 ;  /* 0x0000000800007c36 */ /* 0x000fca0008000000 */
[----:B--2---:R-:W-:Y:S04]  /*6c70*/  LDGSTS.E [R0+0x800], desc[UR14][R2.64], P1 ;  /* 0x0080000002007fae */ /* 0x004fe800089a100e */
[----:B------:R-:W-:Y:S04]  /*6c80*/  LDGSTS.E [R0+0x1800], desc[UR14][R56.64], P1 ;  /* 0x0180000038007fae */ /* 0x000fe800089a100e */
[----:B------:R-:W-:Y:S04]  /*6c90*/  LDGSTS.E [R0+0x2800], desc[UR14][R48.64], P1 ;  /* 0x0280000030007fae */ /* 0x000fe800089a100e */
[----:B------:R-:W-:Y:S04]  /*6ca0*/  LDGSTS.E [R0+0x3800], desc[UR14][R40.64], P1 ;  /* 0x0380000028007fae */ /* 0x000fe800089a100e */
[----:B------:R-:W-:Y:S04]  /*6cb0*/  LDGSTS.E [R0+0x4800], desc[UR14][R32.64], P1 ;  /* 0x0480000020007fae */ /* 0x000fe800089a100e */
[----:B------:R-:W-:Y:S04]  /*6cc0*/  LDGSTS.E [R0+0x5800], desc[UR14][R24.64], P1 ;  /* 0x0580000018007fae */ /* 0x000fe800089a100e */
[----:B------:R-:W2:Y:S04]  /*6cd0*/  LDL.64 R40, [R1+0x190] ;  /* 0x0001900001287983 */ /* 0x000ea80000100a00 */
[----:B------:R-:W2:Y:S04]  /*6ce0*/  LDL.LU.64 R2, [R1+0x10] ;  /* 0x0000100001027983 */ /* 0x000ea80000300a00 */
[----:B------:R-:W2:Y:S04]  /*6cf0*/  LDL.LU.64 R56, [R1+0x8] ;  /* 0x0000080001387983 */ /* 0x000ea80000300a00 */
[----:B------:R-:W2:Y:S04]  /*6d00*/  LDL.LU.64 R48, [R1] ;  /* 0x0000000001307983 */ /* 0x000ea80000300a00 */
[----:B------:R-:W-:Y:S04]  /*6d10*/  LDGSTS.E [R0+0x6800], desc[UR14][R8.64], P1 ;  /* 0x0680000008007fae */ /* 0x000fe800089a100e */
[----:B------:R-:W2:Y:S04]  /*6d20*/  LDL.LU.64 R32, [R1+0x78] ;  /* 0x0000780001207983 */ /* 0x000ea80000300a00 */
[----:B------:R-:W-:Y:S04]  /*6d30*/  LDGSTS.E [R0+0x7800], desc[UR14][R52.64], P1 ;  /* 0x0780000034007fae */ /* 0x000fe800089a100e */
[----:B------:R-:W2:Y:S04]  /*6d40*/  LDL.LU.64 R8, [R1+0x70] ;  /* 0x0000700001087983 */ /* 0x000ea80000300a00 */
[----:B------:R-:W2:Y:S04]  /*6d50*/  LDL.LU.64 R24, [R1+0x68] ;  /* 0x0000680001187983 */ /* 0x000ea80000300a00 */
[----:B------:R1:W-:Y:S04]  /*6d60*/  STL.64 [R1+0x4b0], R52 ;  /* 0x0004b03401007387 */ /* 0x0003e80000100a00 */
[----:B------:R-:W-:Y:S04]  /*6d70*/  LDGSTS.E [R0+0x8800], desc[UR14][R44.64], P1 ;  /* 0x088000002c007fae */ /* 0x000fe800089a100e */
[----:B------:R-:W-:Y:S04]  /*6d80*/  LDGSTS.E [R0+0x9800], desc[UR14][R36.64], P1 ;  /* 0x0980000024007fae */ /* 0x000fe800089a100e */
[----:B-1----:R-:W2:Y:S04]  /*6d90*/  LDL.64 R52, [R1+0x188] ;  /* 0x0001880001347983 */ /* 0x002ea80000100a00 */
[----:B------:R1:W-:Y:S04]  /*6da0*/  STL.64 [R1+0x4b8], R44 ;  /* 0x0004b82c01007387 */ /* 0x0003e80000100a00 */
[----:B------:R-:W-:Y:S04]  /*6db0*/  LDGSTS.E [R0+0xa800], desc[UR14][R28.64], P1 ;  /* 0x0a8000001c007fae */ /* 0x000fe800089a100e */
[----:B----4-:R-:W-:Y:S04]  /*6dc0*/  LDGSTS.E [R0+0xb800], desc[UR14][R20.64], P1 ;  /* 0x0b80000014007fae */ /* 0x010fe800089a100e */
[----:B-1----:R-:W4:Y:S04]  /*6dd0*/  LDL.64 R44, [R1+0x178] ;  /* 0x00017800012c7983 */ /* 0x002f280000100a00 */
[----:B------:R1:W-:Y:S04]  /*6de0*/  STL.64 [R1+0x4c0], R36 ;  /* 0x0004c02401007387 */ /* 0x0003e80000100a00 */
[----:B------:R-:W-:Y:S04]  /*6df0*/  LDGSTS.E [R0+0xc800], desc[UR14][R4.64], P1 ;  /* 0x0c80000004007fae */ /* 0x000fe800089a100e */
[----:B------:R-:W-:Y:S04]  /*6e00*/  LDGSTS.E [R0+0xd800], desc[UR14][R12.64], P1 ;  /* 0x0d8000000c007fae */ /* 0x000fe800089a100e */
[----:B-1----:R-:W2:Y:S04]  /*6e10*/  LDL.64 R36, [R1+0x168] ;  /* 0x0001680001247983 */ /* 0x002ea80000100a00 */
[----:B-----5:R-:W-:Y:S04]  /*6e20*/  LDGSTS.E [R0+0xe800], desc[UR14][R16.64], P1 ;  /* 0x0e80000010007fae */ /* 0x020fe800089a100e */
[----:B------:R-:W-:Y:S04]  /*6e30*/  LDGSTS.E [R0+0xf800], desc[UR14][R6.64], P1 ;  /* 0x0f80000006007fae */ /* 0x000fe800089a100e */
[----:B------:R-:W-:Y:S04]  /*6e40*/  LDGSTS.E [R0+0x10800], desc[UR14][R10.64], P1 ;  /* 0x108000000a007fae */ /* 0x000fe800089a100e */
[----:B------:R-:W-:Y:S04]  /*6e50*/  LDGSTS.E [R0+0x11800], desc[UR14][R14.64], P1 ;  /* 0x118000000e007fae */ /* 0x000fe800089a100e */
[----:B------:R-:W-:Y:S04]  /*6e60*/  LDGSTS.E [R0+0x12800], desc[UR14][R18.64], P1 ;  /* 0x1280000012007fae */ /* 0x000fe800089a100e */
[----:B------:R-:W-:Y:S04]  /*6e70*/  LDGSTS.E [R0+0x13800], desc[UR14][R22.64], P1 ;  /* 0x1380000016007fae */ /* 0x000fe800089a100e */
[----:B---3--:R-:W-:Y:S04]  /*6e80*/  LDGSTS.E [R0+0x14800], desc[UR14][R26.64], P1 ;  /* 0x148000001a007fae */ /* 0x008fe800089a100e */
[----:B------:R-:W-:Y:S04]  /*6e90*/  LDGSTS.E [R0+0x15800], desc[UR14][R30.64], P1 ;  /* 0x158000001e007fae */ /* 0x000fe800089a100e */
[----:B------:R-:W-:Y:S04]  /*6ea0*/  LDGSTS.E [R0+0x16800], desc[UR14][R34.64], P1 ;  /* 0x1680000022007fae */ /* 0x000fe800089a100e */
[----:B------:R-:W-:Y:S04]  /*6eb0*/  LDGSTS.E [R0+0x17800], desc[UR14][R38.64], P1 ;  /* 0x1780000026007fae */ /* 0x000fe800089a100e */
[----:B------:R-:W-:Y:S04]  /*6ec0*/  LDGSTS.E [R0+0x18800], desc[UR14][R42.64], P1 ;  /* 0x188000002a007fae */ /* 0x000fe800089a100e */
[----:B------:R-:W-:Y:S04]  /*6ed0*/  LDGSTS.E [R0+0x19800], desc[UR14][R46.64], P1 ;  /* 0x198000002e007fae */ /* 0x000fe800089a100e */
[----:B------:R-:W-:Y:S04]  /*6ee0*/  LDGSTS.E [R0+0x1a800], desc[UR14][R50.64], P1 ;  /* 0x1a80000032007fae */ /* 0x000fe800089a100e */
[----:B------:R-:W-:Y:S01]  /*6ef0*/  LDGSTS.E [R0+0x1b800], desc[UR14][R54.64], P1 ;  /* 0x1b80000036007fae */ /* 0x000fe200089a100e */
[----:B------:R-:W-:-:S03]  /*6f00*/  PLOP3.LUT P4, PT, PT, PT, UP0, 0x80, 0x8 ;  /* 0x000000000008781c */ /* 0x000fc60003f8f008 */
[----:B------:R-:W-:Y:S04]  /*6f10*/  STL.64 [R1+0x4c8], R28 ;  /* 0x0004c81c01007387 */ /* 0x000fe80000100a00 */
[----:B------:R-:W-:Y:S04]  /*6f20*/  STL.64 [R1+0x4d0], R20 ;  /* 0x0004d01401007387 */ /* 0x000fe80000100a00 */
[----:B------:R1:W-:Y:S01]  /*6f30*/  STL.64 [R1+0x4d8], R4 ;  /* 0x0004d80401007387 */ /* 0x0003e20000100a00 */
[----:B------:R-:W-:-:S03]  /*6f40*/  PLOP3.LUT P3, PT, PT, PT, UP0, 0x80, 0x8 ;  /* 0x000000000008781c */ /* 0x000fc60003f6f008 */
[----:B------:R-:W-:Y:S04]  /*6f50*/  STL.64 [R1+0x4e0], R12 ;  /* 0x0004e00c01007387 */ /* 0x000fe80000100a00 */
[----:B------:R-:W-:Y:S04]  /*6f60*/  STL.64 [R1+0x4e8], R16 ;  /* 0x0004e81001007387 */ /* 0x000fe80000100a00 */
[----:B------:R3:W-:Y:S04]  /*6f70*/  STL.64 [R1+0x4f0], R6 ;  /* 0x0004f00601007387 */ /* 0x0007e80000100a00 */
[----:B------:R5:W-:Y:S04]  /*6f80*/  STL.64 [R1+0x4f8], R10 ;  /* 0x0004f80a01007387 */ /* 0x000be80000100a00 */
[----:B------:R1:W-:Y:S04]  /*6f90*/  STL.64 [R1+0x500], R14 ;  /* 0x0005000e01007387 */ /* 0x0003e80000100a00 */
[----:B------:R-:W-:Y:S04]  /*6fa0*/  STL.64 [R1+0x508], R18 ;  /* 0x0005081201007387 */ /* 0x000fe80000100a00 */
[----:B------:R-:W-:Y:S04]  /*6fb0*/  STL.64 [R1+0x510], R22 ;  /* 0x0005101601007387 */ /* 0x000fe80000100a00 */
[----:B------:R-:W-:Y:S04]  /*6fc0*/  STL.64 [R1+0x518], R26 ;  /* 0x0005181a01007387 */ /* 0x000fe80000100a00 */
[----:B------:R1:W-:Y:S04]  /*6fd0*/  STL.64 [R1+0x520], R30 ;  /* 0x0005201e01007387 */ /* 0x0003e80000100a00 */
[----:B--2---:R-:W-:Y:S04]  /*6fe0*/  LDGSTS.E [R0+0x1c800], desc[UR14][R36.64], P1 ;  /* 0x1c80000024007fae */ /* 0x004fe800089a100e */
[----:B----4-:R-:W-:Y:S04]  /*6ff0*/  LDGSTS.E [R0+0x1d800], desc[UR14][R44.64], P1 ;  /* 0x1d8000002c007fae */ /* 0x010fe800089a100e */
[----:B------:R-:W-:Y:S04]  /*7000*/  LDGSTS.E [R0+0x1e800], desc[UR14][R52.64], P1 ;  /* 0x1e80000034007fae */ /* 0x000fe800089a100e */
[----:B------:R2:W-:Y:S04]  /*7010*/  LDGSTS.E [R0+0x1f800], desc[UR14][R40.64], P1 ;  /* 0x1f80000028007fae */ /* 0x0005e800089a100e */
[----:B------:R-:W0:Y:S01]  /*7020*/  LDGDEPBAR ;  /* 0x00000000000079af */ /* 0x000e220000000000 */
[----:B------:R-:W-:Y:S06]  /*7030*/  BAR.SYNC.DEFER_BLOCKING 0x0 ;  /* 0x0000000000007b1d */ /* 0x000fec0000010000 */
[----:B--2---:R-:W2:Y:S01]  /*7040*/  S2R R40, SR_TID.X ;  /* 0x0000000000287919 */ /* 0x004ea20000002100 */
[----:B------:R-:W5:Y:S01]  /*7050*/  LDL.LU.64 R36, [R1+0x60] ;  /* 0x0000600001247983 */ /* 0x000f620000300a00 */
[----:B------:R-:W-:-:S03]  /*7060*/  PLOP3.LUT P1, PT, PT, PT, UP0, 0x80, 0x8 ;  /* 0x000000000008781c */ /* 0x000fc60003f2f008 */
[----:B------:R-:W4:Y:S04]  /*7070*/  LDL.LU.64 R44, [R1+0x58] ;  /* 0x00005800012c7983 */ /* 0x000f280000300a00 */
[----:B------:R-:W-:Y:S01]  /*7080*/  @!PT LDS RZ, [RZ] ;  /* 0x00000000fffff984 */ /* 0x000fe20000000800 */
[----:B------:R-:W-:Y:S01]  /*7090*/  @!PT LDS RZ, [RZ] ;  /* 0x00000000fffff984 */ /* 0x000fe20000000800 */
[----:B------:R-:W-:Y:S01]  /*70a0*/  @!PT LDS RZ, [RZ] ;  /* 0x00000000fffff984 */ /* 0x000fe20000000800 */
[----:B------:R1:W-:Y:S04]  /*70b0*/  LDGSTS.E [R60+0x48000], desc[UR14][R2.64], P2 ;  /* 0x48000000023c7fae */ /* 0x0003e800091a100e */
[----:B------:R-:W-:Y:S04]  /*70c0*/  LDGSTS.E [R60+0x48800], desc[UR14][R56.64], P0 ;  /* 0x48800000383c7fae */ /* 0x000fe800081a100e */
[----:B------:R-:W-:Y:S01]  /*70d0*/  LDGSTS.E [R60+0x49000], desc[UR14][R48.64], P5 ;  /* 0x49000000303c7fae */ /* 0x000fe2000a9a100e */
[----:B--2---:R-:W-:-:S04]  /*70e0*/  LEA.HI R41, R40, 0x18, RZ, 0x1a ;  /* 0x0000001828297811 */ /* 0x004fc800078fd0ff */
[----:B------:R-:W-:Y:S02]  /*70f0*/  ISETP.GE.AND P0, PT, R41, UR7, PT ;  /* 0x0000000729007c0c */ /* 0x000fe4000bf06270 */
[----:B------:R-:W2:Y:S02]  /*7100*/  S2R R41, SR_TID.X ;  /* 0x0000000000297919 */ /* 0x000ea40000002100 */
[----:B-1----:R-:W-:-:S04]  /*7110*/  SEL R2, RZ, 0x4, P0 ;  /* 0x00000004ff027807 */ /* 0x002fc80000000000 */
[----:B------:R-:W-:Y:S02]  /*7120*/  SEL R2, R2, RZ, P1 ;  /* 0x000000ff02027207 */ /* 0x000fe40000800000 */
[----:B------:R-:W-:Y:S02]  /*7130*/  SHF.R.U32.HI R40, RZ, 0x6, R40 ;  /* 0x00000006ff287819 */ /* 0x000fe40000011628 */
[----:B--2---:R-:W-:-:S04]  /*7140*/  LEA.HI R41, R41, 0x28, RZ, 0x1a ;  /* 0x0000002829297811 */ /* 0x004fc800078fd0ff */
[----:B------:R-:W-:-:S04]  /*7150*/  ISETP.GE.AND P1, PT, R41, UR7, PT ;  /* 0x0000000729007c0c */ /* 0x000fc8000bf26270 */
[----:B------:R-:W-:-:S04]  /*7160*/  SEL R3, RZ, 0x4, P1 ;  /* 0x00000004ff037807 */ /* 0x000fc80000800000 */
[----:B------:R-:W-:-:S04]  /*7170*/  SEL R3, R3, RZ, P4 ;  /* 0x000000ff03037207 */ /* 0x000fc80002000000 */
[----:B------:R-:W-:Y:S01]  /*7180*/  ISETP.NE.U32.AND P1, PT, R3, RZ, PT ;  /* 0x000000ff0300720c */ /* 0x000fe20003f25070 */
[----:B------:R-:W-:-:S04]  /*7190*/  IMAD.U32 R3, RZ, RZ, UR6 ;  /* 0x00000006ff037e24 */ /* 0x000fc8000f8e00ff */
[----:B------:R-:W-:Y:S02]  /*71a0*/  IMAD.WIDE R4, R3, 0x4, R8 ;  /* 0x0000000403047825 */ /* 0x000fe400078e0208 */
[----:B------:R-:W1:Y:S01]  /*71b0*/  S2R R9, SR_TID.X ;  /* 0x0000000000097919 */ /* 0x000e620000002100 */
[----:B------:R-:W-:-:S04]  /*71c0*/  SGXT.U32 R40, R40, 0x3 ;  /* 0x000000032828781a */ /* 0x000fc80000000000 */
[----:B------:R-:W-:-:S04]  /*71d0*/  LOP3.LUT R40, R40, 0x20, RZ, 0xfc, !PT ;  /* 0x0000002028287812 */ /* 0x000fc800078efcff */
[----:B------:R-:W-:Y:S02]  /*71e0*/  ISETP.GE.AND P0, PT, R40, UR7, PT ;  /* 0x0000000728007c0c */ /* 0x000fe4000bf06270 */
[----:B------:R-:W-:Y:S02]  /*71f0*/  ISETP.NE.U32.AND P2, PT, R2, RZ, PT ;  /* 0x000000ff0200720c */ /* 0x000fe40003f45070 */
[----:B------:R-:W-:-:S04]  /*7200*/  SEL R2, RZ, 0x4, P0 ;  /* 0x00000004ff027807 */ /* 0x000fc80000000000 */
[----:B------:R-:W-:-:S04]  /*7210*/  SEL R2, R2, RZ, P3 ;  /* 0x000000ff02027207 */ /* 0x000fc80001800000 */
[----:B------:R-:W-:Y:S01]  /*7220*/  ISETP.NE.U32.AND P0, PT, R2, RZ, PT ;  /* 0x000000ff0200720c */ /* 0x000fe20003f05070 */
[----:B------:R-:W-:-:S04]  /*7230*/  IMAD.U32 R2, RZ, RZ, UR6 ;  /* 0x00000006ff027e24 */ /* 0x000fc8000f8e00ff */
[----:B---3--:R-:W-:-:S04]  /*7240*/  IMAD.WIDE R6, R2, 0x4, R32 ;  /* 0x0000000402067825 */ /* 0x008fc800078e0220 */
[----:B------:R-:W-:Y:S01]  /*7250*/  IMAD.WIDE R2, R2, 0x4, R24 ;  /* 0x0000000402027825 */ /* 0x000fe200078e0218 */
[----:B------:R-:W-:Y:S01]  /*7260*/  LDGSTS.E [R60+0x49800], desc[UR14][R6.64], P2 ;  /* 0x49800000063c7fae */ /* 0x000fe200091a100e */
[----:B-1----:R-:W-:Y:S02]  /*7270*/  SHF.R.U32.HI R8, RZ, 0x6, R9 ;  /* 0x00000006ff087819 */ /* 0x002fe40000011609 */
[----:B------:R-:W-:Y:S01]  /*7280*/  LEA.HI R25, R9, 0x38, RZ, 0x1a ;  /* 0x0000003809197811 */ /* 0x000fe200078fd0ff */
[----:B------:R-:W-:Y:S01]  /*7290*/  LDGSTS.E [R60+0x4a000], desc[UR14][R4.64], P0 ;  /* 0x4a000000043c7fae */ /* 0x000fe200081a100e */
[----:B------:R-:W-:Y:S02]  /*72a0*/  SGXT.U32 R8, R8, 0x3 ;  /* 0x000000030808781a */ /* 0x000fe40000000000 */
[----:B------:R-:W-:Y:S01]  /*72b0*/  ISETP.GE.AND P0, PT, R25, UR7, PT ;  /* 0x0000000719007c0c */ /* 0x000fe2000bf06270 */
[----:B------:R1:W-:Y:S01]  /*72c0*/  LDGSTS.E [R60+0x4a800], desc[UR14][R2.64], P1 ;  /* 0x4a800000023c7fae */ /* 0x0003e200089a100e */
[----:B------:R-:W-:-:S02]  /*72d0*/  LOP3.LUT R25, R8, 0x30, RZ, 0xfc, !PT ;  /* 0x0000003008197812 */ /* 0x000fc400078efcff */
[----:B------:R-:W-:-:S04]  /*72e0*/  SHF.R.U32.HI R8, RZ, 0x6, R9 ;  /* 0x00000006ff087819 */ /* 0x000fc80000011609 */
[----:B------:R-:W-:Y:S02]  /*72f0*/  SGXT.U32 R8, R8, 0x3 ;  /* 0x000000030808781a */ /* 0x000fe40000000000 */
[----:B------:R-:W-:Y:S02]  /*7300*/  ISETP.GE.AND P2, PT, R25, UR7, PT ;  /* 0x0000000719007c0c */ /* 0x000fe4000bf46270 */
[----:B------:R-:W-:-:S04]  /*7310*/  LOP3.LUT R25, R8, 0x40, RZ, 0xfc, !PT ;  /* 0x0000004008197812 */ /* 0x000fc800078efcff */
[----:B------:R-:W-:Y:S02]  /*7320*/  ISETP.GE.AND P3, PT, R25, UR7, PT ;  /* 0x0000000719007c0c */ /* 0x000fe4000bf66270 */
[----:B------:R-:W2:Y:S01]  /*7330*/  S2R R25, SR_TID.X ;  /* 0x0000000000197919 */ /* 0x000ea20000002100 */
[----:B------:R-:W-:Y:S02]  /*7340*/  PLOP3.LUT P1, PT, PT, PT, UP0, 0x80, 0x8 ;  /* 0x000000000008781c */ /* 0x000fe40003f2f008 */
[C---:B------:R-:W-:Y:S02]  /*7350*/  LEA.HI R8, R9.reuse, 0x48, RZ, 0x1a ;  /* 0x0000004809087811 */ /* 0x040fe400078fd0ff */
[----:B-1----:R-:W-:Y:S02]  /*7360*/  SEL R2, RZ, 0x4, P0 ;  /* 0x00000004ff027807 */ /* 0x002fe40000000000 */
[----:B------:R-:W-:Y:S02]  /*7370*/  LEA.HI R9, R9, 0x58, RZ, 0x1a ;  /* 0x0000005809097811 */ /* 0x000fe400078fd0ff */
[----:B------:R-:W-:-:S02]  /*7380*/  SEL R2, R2, RZ, P1 ;  /* 0x000000ff02027207 */ /* 0x000fc40000800000 */
[----:B------:R-:W-:Y:S02]  /*7390*/  ISETP.GE.AND P1, PT, R9, UR7, PT ;  /* 0x0000000709007c0c */ /* 0x000fe4000bf26270 */
[----:B------:R-:W-:Y:S02]  /*73a0*/  ISETP.GE.AND P0, PT, R8, UR7, PT ;  /* 0x0000000708007c0c */ /* 0x000fe4000bf06270 */
[----:B------:R-:W3:Y:S01]  /*73b0*/  LDL.LU.64 R8, [R1+0x50] ;  /* 0x0000500001087983 */ /* 0x000ee20000300a00 */
[----:B------:R-:W-:Y:S02]  /*73c0*/  ISETP.NE.U32.AND P4, PT, R2, RZ, PT ;  /* 0x000000ff0200720c */ /* 0x000fe40003f85070 */
[----:B------:R-:W-:Y:S01]  /*73d0*/  SEL R2, RZ, 0x4, P1 ;  /* 0x00000004ff027807 */ /* 0x000fe20000800000 */
[----:B------:R-:W3:Y:S04]  /*73e0*/  LDL.LU.64 R52, [R1+0x48] ;  /* 0x0000480001347983 */ /* 0x000ee80000300a00 */
[----:B------:R-:W3:Y:S04]  /*73f0*/  LDL.LU.64 R56, [R1+0x40] ;  /* 0x0000400001387983 */ /* 0x000ee80000300a00 */
[----:B------:R-:W3:Y:S01]  /*7400*/  LDL.LU.64 R48, [R1+0x38] ;  /* 0x0000380001307983 */ /* 0x000ee20000300a00 */
[----:B--2---:R-:W-:-:S04]  /*7410*/  LEA.HI R25, R25, 0x68, RZ, 0x1a ;  /* 0x0000006819197811 */ /* 0x004fc800078fd0ff */
[----:B------:R-:W-:Y:S02]  /*7420*/  ISETP.GE.AND P1, PT, R25, UR7, PT ;  /* 0x0000000719007c0c */ /* 0x000fe4000bf26270 */
[----:B------:R-:W2:Y:S04]  /*7430*/  LDL.LU.64 R24, [R1+0x30] ;  /* 0x0000300001187983 */ /* 0x000ea80000300a00 */
[----:B------:R-:W3:Y:S04]  /*7440*/  LDL.LU.64 R40, [R1+0x28] ;  /* 0x0000280001287983 */ /* 0x000ee80000300a00 */
[----:B------:R-:W3:Y:S01]  /*7450*/  LDL.LU.64 R32, [R1+0x20] ;  /* 0x0000200001207983 */ /* 0x000ee20000300a00 */
[----:B------:R-:W-:-:S02]  /*7460*/  PLOP3.LUT P5, PT, PT, PT, UP0, 0x80, 0x8 ;  /* 0x000000000008781c */ /* 0x000fc40003faf008 */
[----:B------:R-:W-:Y:S02]  /*7470*/  SEL R3, RZ, 0x4, P0 ;  /* 0x00000004ff037807 */ /* 0x000fe40000000000 */
[----:B------:R-:W-:Y:S02]  /*7480*/  PLOP3.LUT P0, PT, PT, PT, UP0, 0x80, 0x8 ;  /* 0x000000000008781c */ /* 0x000fe40003f0f008 */
[----:B------:R-:W-:Y:S02]  /*7490*/  SEL R3, R3, RZ, P5 ;  /* 0x000000ff03037207 */ /* 0x000fe40002800000 */
[----:B------:R-:W-:Y:S02]  /*74a0*/  SEL R2, R2, RZ, P0 ;  /* 0x000000ff02027207 */ /* 0x000fe40000000000 */
[----:B------:R-:W-:Y:S02]  /*74b0*/  ISETP.NE.U32.AND P0, PT, R3, RZ, PT ;  /* 0x000000ff0300720c */ /* 0x000fe40003f05070 */
[----:B------:R-:W-:-:S02]  /*74c0*/  SEL R3, RZ, 0x4, P1 ;  /* 0x00000004ff037807 */ /* 0x000fc40000800000 */
[----:B------:R-:W-:Y:S02]  /*74d0*/  ISETP.NE.U32.AND P1, PT, R2, RZ, PT ;  /* 0x000000ff0200720c */ /* 0x000fe40003f25070 */
[----:B------:R-:W-:Y:S02]  /*74e0*/  SEL R2, RZ, 0x4, P2 ;  /* 0x00000004ff027807 */ /* 0x000fe40001000000 */
[----:B------:R-:W-:-:S04]  /*74f0*/  PLOP3.LUT P2, PT, PT, PT, UP0, 0x80, 0x8 ;  /* 0x000000000008781c */ /* 0x000fc80003f4f008 */
[----:B------:R-:W-:-:S04]  /*7500*/  SEL R2, R2, RZ, P2 ;  /* 0x000000ff02027207 */ /* 0x000fc80001000000 */
[----:B------:R-:W-:Y:S01]  /*7510*/  ISETP.NE.U32.AND P6, PT, R2, RZ, PT ;  /* 0x000000ff0200720c */ /* 0x000fe20003fc5070 */
[----:B------:R-:W-:Y:S01]  /*7520*/  IMAD.U32 R2, RZ, RZ, UR6 ;  /* 0x00000006ff027e24 */ /* 0x000fe2000f8e00ff */
[----:B------:R-:W1:Y:S01]  /*7530*/  S2R R5, SR_TID.X ;  /* 0x0000000000057919 */ /* 0x000e620000002100 */
[----:B------:R-:W-:-:S04]  /*7540*/  PLOP3.LUT P5, PT, PT, PT, UP0, 0x80, 0x8 ;  /* 0x000000000008781c */ /* 0x000fc80003faf008 */
[----:B------:R-:W-:Y:S02]  /*7550*/  SEL R4, R3, RZ, P5 ;  /* 0x000000ff03047207 */ /* 0x000fe40002800000 */
[----:B------:R-:W-:Y:S02]  /*7560*/  PLOP3.LUT P5, PT, PT, PT, UP0, 0x80, 0x8 ;  /* 0x000000000008781c */ /* 0x000fe40003faf008 */
[----:B------:R-:W-:-:S04]  /*7570*/  SEL R3, RZ, 0x4, P3 ;  /* 0x00000004ff037807 */ /* 0x000fc80001800000 */
[----:B------:R-:W-:Y:S02]  /*7580*/  SEL R3, R3, RZ, P5 ;  /* 0x000000ff03037207 */ /* 0x000fe40002800000 */
[----:B------:R-:W-:Y:S01]  /*7590*/  ISETP.NE.U32.AND P2, PT, R4, RZ, PT ;  /* 0x000000ff0400720c */ /* 0x000fe20003f45070 */
[----:B------:R-:W-:Y:S01]  /*75a0*/  IMAD.U32 R4, RZ, RZ, UR6 ;  /* 0x00000006ff047e24 */ /* 0x000fe2000f8e00ff */
[----:B------:R-:W-:Y:S01]  /*75b0*/  ISETP.NE.U32.AND P3, PT, R3, RZ, PT ;  /* 0x000000ff0300720c */ /* 0x000fe20003f65070 */
[----:B------:R-:W-:Y:S02]  /*75c0*/  IMAD.U32 R3, RZ, RZ, UR6 ;  /* 0x00000006ff037e24 */ /* 0x000fe4000f8e00ff */
[----:B-----5:R-:W-:-:S04]  /*75d0*/  IMAD.WIDE R10, R2, 0x4, R36 ;  /* 0x00000004020a7825 */ /* 0x020fc800078e0224 */
[----:B----4-:R-:W-:Y:S01]  /*75e0*/  IMAD.WIDE R6, R4, 0x4, R44 ;  /* 0x0000000404067825 */ /* 0x010fe200078e022c */
[----:B------:R4:W-:Y:S04]  /*75f0*/  LDGSTS.E [R60+0x4b000], desc[UR14][R10.64], P6 ;  /* 0x4b0000000a3c7fae */ /* 0x0009e8000b1a100e */
[----:B------:R5:W-:Y:S01]  /*7600*/  LDGSTS.E [R60+0x4b800], desc[UR14][R6.64], P4 ;  /* 0x4b800000063c7fae */ /* 0x000be2000a1a100e */
[----:B------:R-:W-:Y:S01]  /*7610*/  PLOP3.LUT P6, PT, PT, PT, UP0, 0x80, 0x8 ;  /* 0x000000000008781c */ /* 0x000fe20003fcf008 */
[----:B--2---:R-:W-:Y:S02]  /*7620*/  IMAD.WIDE R12, R2, 0x4, R24 ;  /* 0x00000004020c7825 */ /* 0x004fe400078e0218 */
[----:B------:R-:W2:Y:S02]  /*7630*/  S2R R25, SR_TID.X ;  /* 0x0000000000197919 */ /* 0x000ea40000002100 */
[----:B---3--:R-:W-:-:S04]  /*7640*/  IMAD.WIDE R16, R4, 0x4, R56 ;  /* 0x0000000404107825 */ /* 0x008fc800078e0238 */
[C---:B------:R-:W-:Y:S01]  /*7650*/  IMAD.WIDE R14, R3.reuse, 0x4, R48 ;  /* 0x00000004030e7825 */ /* 0x040fe200078e0230 */
[----:B------:R-:W-:Y:S04]  /*7660*/  STL.64 [R1+0x1d8], R16 ;  /* 0x0001d81001007387 */ /* 0x000fe80000100a00 */
[----:B------:R3:W-:Y:S01]  /*7670*/  STL.64 [R1+0x1d0], R14 ;  /* 0x0001d00e01007387 */ /* 0x0007e20000100a00 */
[----:B------:R-:W-:-:S03]  /*7680*/  IMAD.WIDE R8, R3, 0x4, R8 ;  /* 0x0000000403087825 */ /* 0x000fc600078e0208 */
[----:B------:R1:W-:Y:S01]  /*7690*/  STL.64 [R1+0x1c8], R12 ;  /* 0x0001c80c01007387 */ /* 0x0003e20000100a00 */
[----:B------:R-:W-:-:S03]  /*76a0*/  IMAD.WIDE R30, R2, 0x4, R52 ;  /* 0x00000004021e7825 */ /* 0x000fc600078e0234 */
[----:B------:R1:W-:Y:S01]  /*76b0*/  LDGSTS.E [R60+0x4c000], desc[UR14][R8.64], P3 ;  /* 0x4c000000083c7fae */ /* 0x0003e200099a100e */
[----:B--2---:R-:W-:Y:S01]  /*76c0*/  LEA.HI R24, R25, 0x78, RZ, 0x1a ;  /* 0x0000007819187811 */ /* 0x004fe200078fd0ff */
[----:B---3--:R-:W-:Y:S02]  /*76d0*/  IMAD.WIDE R14, R4, 0x4, R40 ;  /* 0x00000004040e7825 */ /* 0x008fe400078e0228 */
[----:B------:R2:W-:Y:S01]  /*76e0*/  LDGSTS.E [R60+0x4c800], desc[UR14][R30.64], P0 ;  /* 0x4c8000001e3c7fae */ /* 0x0005e200081a100e */
[----:B------:R-:W-:Y:S02]  /*76f0*/  ISETP.GE.AND P5, PT, R24, UR7, PT ;  /* 0x0000000718007c0c */ /* 0x000fe4000bfa6270 */
[--C-:B------:R-:W-:Y:S02]  /*7700*/  SHF.R.U32.HI R24, RZ, 0x6, R25.reuse ;  /* 0x00000006ff187819 */ /* 0x100fe40000011619 */
[----:B------:R-:W-:Y:S02]  /*7710*/  SHF.R.U32.HI R25, RZ, 0x6, R25 ;  /* 0x00000006ff197819 */ /* 0x000fe40000011619 */
[----:B------:R-:W-:-:S02]  /*7720*/  SGXT.U32 R24, R24, 0x3 ;  /* 0x000000031818781a */ /* 0x000fc40000000000 */
[----:B------:R-:W-:Y:S02]  /*7730*/  SGXT.U32 R25, R25, 0x3 ;  /* 0x000000031919781a */ /* 0x000fe40000000000 */
[----:B------:R-:W-:Y:S01]  /*7740*/  LOP3.LUT R24, R24, 0x50, RZ, 0xfc, !PT ;  /* 0x0000005018187812 */ /* 0x000fe200078efcff */
[----:B-1----:R-:W-:-:S03]  /*7750*/  IMAD.WIDE R12, R3, 0x4, R32 ;  /* 0x00000004030c7825 */ /* 0x002fc600078e0220 */
[----:B------:R-:W-:Y:S01]  /*7760*/  ISETP.GE.AND P4, PT, R24, UR7, PT ;  /* 0x0000000718007c0c */ /* 0x000fe2000bf86270 */
[----:B------:R-:W-:Y:S01]  /*7770*/  IMAD.WIDE R2, R2, 0x4, R58 ;  /* 0x0000000402027825 */ /* 0x000fe200078e023a */
[----:B------:R-:W-:Y:S01]  /*7780*/  LOP3.LUT R24, R25, 0x60, RZ, 0xfc, !PT ;  /* 0x0000006019187812 */ /* 0x000fe200078efcff */
[----:B------:R-:W-:Y:S01]  /*7790*/  STL.64 [R1+0x1c0], R14 ;  /* 0x0001c00e01007387 */ /* 0x000fe20000100a00 */
[----:B------:R-:W-:Y:S01]  /*77a0*/  SEL R58, RZ, 0x4, P5 ;  /* 0x00000004ff3a7807 */ /* 0x000fe20002800000 */
[C---:B------:R-:W-:Y:S01]  /*77b0*/  IMAD.SHL.U32 R59, R5.reuse, 0x40, RZ ;  /* 0x00000040053b7824 */ /* 0x040fe200078e00ff */
[----:B------:R-:W-:Y:S01]  /*77c0*/  ISETP.GE.AND P5, PT, R24, UR7, PT ;  /* 0x0000000718007c0c */ /* 0x000fe2000bfa6270 */
[----:B------:R-:W-:Y:S01]  /*77d0*/  STL.64 [R1+0x1b8], R12 ;  /* 0x0001b80c01007387 */ /* 0x000fe20000100a00 */
[----:B------:R-:W-:-:S03]  /*77e0*/  IMAD.SHL.U32 R4, R5, 0x20, RZ ;  /* 0x0000002005047824 */ /* 0x000fc600078e00ff */
[----:B------:R1:W-:Y:S01]  /*77f0*/  STL.64 [R1+0x410], R2 ;  /* 0x0004100201007387 */ /* 0x0003e20000100a00 */
[----:B------:R-:W-:Y:S02]  /*7800*/  SEL R58, R58, RZ, P6 ;  /* 0x000000ff3a3a7207 */ /* 0x000fe40003000000 */
[----:B------:R-:W-:Y:S01]  /*7810*/  PLOP3.LUT P6, PT, PT, PT, UP0, 0x80, 0x8 ;  /* 0x000000000008781c */ /* 0x000fe20003fcf008 */
[----:B------:R-:W3:Y:S04]  /*7820*/  LDL.LU.64 R26, [R1+0x160] ;  /* 0x00016000011a7983 */ /* 0x000ee80000300a00 */
[----:B------:R-:W2:Y:S01]  /*7830*/  LDL.LU.64 R22, [R1+0x158] ;  /* 0x0001580001167983 */ /* 0x000ea20000300a00 */
[----:B-1----:R-:W-:-:S03]  /*7840*/  LOP3.LUT R3, R59, 0x3800, RZ, 0xc0, !PT ;  /* 0x000038003b037812 */ /* 0x002fc600078ec0ff */
[----:B------:R-:W4:Y:S01]  /*7850*/  LDL.LU.64 R18, [R1+0x150] ;  /* 0x0001500001127983 */ /* 0x000f220000300a00 */
[----:B------:R-:W-:Y:S02]  /*7860*/  SEL R59, RZ, 0x4, P5 ;  /* 0x00000004ff3b7807 */ /* 0x000fe40002800000 */
[----:B------:R-:W-:Y:S01]  /*7870*/  SEL R2, RZ, 0x4, P4 ;  /* 0x00000004ff027807 */ /* 0x000fe20002000000 */
[----:B------:R-:W5:Y:S01]  /*7880*/  LDL.LU.64 R14, [R1+0x148] ;  /* 0x00014800010e7983 */ /* 0x000f620000300a00 */
[----:B------:R-:W-:Y:S02]  /*7890*/  PLOP3.LUT P5, PT, PT, PT, UP0, 0x80, 0x8 ;  /* 0x000000000008781c */ /* 0x000fe40003faf008 */
[----:B------:R-:W-:Y:S01]  /*78a0*/  LOP3.LUT R4, R3, 0x60, R4, 0xf8, !PT ;  /* 0x0000006003047812 */ /* 0x000fe200078ef804 */
[----:B------:R-:W5:Y:S01]  /*78b0*/  LDL.LU.64 R10, [R1+0x140] ;  /* 0x00014000010a7983 */ /* 0x000f620000300a00 */
[----:B------:R-:W-:Y:S02]  /*78c0*/  SEL R3, R2, RZ, P5 ;  /* 0x000000ff02037207 */ /* 0x000fe40002800000 */
[----:B------:R-:W-:Y:S01]  /*78d0*/  SEL R2, R59, RZ, P6 ;  /* 0x000000ff3b027207 */ /* 0x000fe20003000000 */
[----:B------:R-:W-:Y:S01]  /*78e0*/  IMAD.SHL.U32 R59, R5, 0x4, RZ ;  /* 0x00000004053b7824 */ /* 0x000fe200078e00ff */
[----:B------:R-:W5:Y:S04]  /*78f0*/  LDL.LU.64 R6, [R1+0x138] ;  /* 0x0001380001067983 */ /* 0x000f680000300a00 */
[----:B------:R-:W-:Y:S01]  /*7900*/  LOP3.LUT R4, R4, 0x70, R59, 0x78, !PT ;  /* 0x0000007004047812 */ /* 0x000fe200078e783b */
[----:B------:R-:W5:Y:S04]  /*7910*/  LDL.LU.64 R16, [R1+0x130] ;  /* 0x0001300001107983 */ /* 0x000f680000300a00 */
[----:B------:R-:W5:Y:S04]  /*7920*/  LDL.LU.64 R12, [R1+0x128] ;  /* 0x00012800010c7983 */ /* 0x000f680000300a00 */
[----:B------:R-:W5:Y:S04]  /*7930*/  LDL.LU.64 R4, [R1+0x120] ;  /* 0x0001200001047983 */ /* 0x000f680000300a00 */
[----:B------:R-:W5:Y:S04]  /*7940*/  LDL.LU.64 R20, [R1+0x118] ;  /* 0x0001180001147983 */ /* 0x000f680000300a00 */
[----:B------:R-:W5:Y:S04]  /*7950*/  LDL.LU.64 R28, [R1+0x110] ;  /* 0x00011000011c7983 */ /* 0x000f680000300a00 */
[----:B------:R-:W5:Y:S04]  /*7960*/  LDL.LU.64 R36, [R1+0x108] ;  /* 0x0001080001247983 */ /* 0x000f680000300a00 */
[----:B------:R-:W5:Y:S04]  /*7970*/  LDL.LU.64 R44, [R1+0x100] ;  /* 0x00010000012c7983 */ /* 0x000f680000300a00 */
[----:B------:R-:W5:Y:S01]  /*7980*/  LDL.LU.64 R52, [R1+0xf8] ;  /* 0x0000f80001347983 */ /* 0x000f620000300a00 */
[----:B------:R-:W-:-:S02]  /*7990*/  LOP3.LUT R25, R25, 0x70, RZ, 0xfc, !PT ;  /* 0x0000007019197812 */ /* 0x000fc400078efcff */
[----:B------:R-:W-:Y:S01]  /*79a0*/  ISETP.NE.U32.AND P5, PT, R58, RZ, PT ;  /* 0x000000ff3a00720c */ /* 0x000fe20003fa5070 */
[----:B------:R-:W5:Y:S01]  /*79b0*/  LDL.LU.64 R56, [R1+0xf0] ;  /* 0x0000f00001387983 */ /* 0x000f620000300a00 */
[----:B------:R-:W-:Y:S02]  /*79c0*/  ISETP.GE.AND P4, PT, R25, UR7, PT ;  /* 0x0000000719007c0c */ /* 0x000fe4000bf86270 */
[----:B------:R-:W1:Y:S02]  /*79d0*/  S2R R25, SR_TID.X ;  /* 0x0000000000197919 */ /* 0x000e640000002100 */
[----:B------:R-:W-:Y:S02]  /*79e0*/  SEL R24, RZ, 0x4, P4 ;  /* 0x00000004ff187807 */ /* 0x000fe40002000000 */
[----:B------:R-:W-:Y:S01]  /*79f0*/  PLOP3.LUT P6, PT, PT, PT, UP0, 0x80, 0x8 ;  /* 0x000000000008781c */ /* 0x000fe20003fcf008 */
[----:B------:R-:W5:Y:S04]  /*7a00*/  LDL.LU.64 R48, [R1+0xe0] ;  /* 0x0000e00001307983 */ /* 0x000f680000300a00 */
[----:B------:R-:W5:Y:S01]  /*7a10*/  LDL.LU.64 R40, [R1+0xd0] ;  /* 0x0000d00001287983 */ /* 0x000f620000300a00 */
[----:B------:R-:W-:-:S03]  /*7a20*/  ISETP.NE.U32.AND P3, PT, R2, RZ, PT ;  /* 0x000000ff0200720c */ /* 0x000fc60003f65070 */
[----:B------:R-:W5:Y:S01]  /*7a30*/  LDL.LU.64 R32, [R1+0xc0] ;  /* 0x0000c00001207983 */ /* 0x000f620000300a00 */
[----:B-1----:R-:W-:-:S04]  /*7a40*/  LOP3.LUT R25, R25, 0x7f, RZ, 0xc0, !PT ;  /* 0x0000007f19197812 */ /* 0x002fc800078ec0ff */
[----:B------:R-:W-:Y:S01]  /*7a50*/  ISETP.GE.AND P4, PT, R25, UR7, PT ;  /* 0x0000000719007c0c */ /* 0x000fe2000bf86270 */
[----:B------:R-:W-:-:S03]  /*7a60*/  USHF.L.U32 UR7, UR23, 0x7, URZ ;  /* 0x0000000717077899 */ /* 0x000fc600080006ff */
[----:B------:R-:W-:Y:S02]  /*7a70*/  SEL R58, RZ, 0x4, P4 ;  /* 0x00000004ff3a7807 */ /* 0x000fe40002000000 */
[----:B------:R-:W-:Y:S02]  /*7a80*/  PLOP3.LUT P4, PT, PT, PT, UP0, 0x80, 0x8 ;  /* 0x000000000008781c */ /* 0x000fe40003f8f008 */
[----:B------:R-:W-:Y:S02]  /*7a90*/  SEL R58, R58, RZ, P6 ;  /* 0x000000ff3a3a7207 */ /* 0x000fe40003000000 */
[----:B------:R-:W-:Y:S02]  /*7aa0*/  SEL R59, R24, RZ, P4 ;  /* 0x000000ff183b7207 */ /* 0x000fe40002000000 */
[----:B------:R-:W-:Y:S01]  /*7ab0*/  ISETP.NE.U32.AND P4, PT, R58, RZ, PT ;  /* 0x000000ff3a00720c */ /* 0x000fe20003f85070 */
[----:B------:R-:W-:Y:S01]  /*7ac0*/  IMAD.U32 R58, RZ, RZ, UR7 ;  /* 0x00000007ff3a7e24 */ /* 0x000fe2000f8e00ff */
[----:B------:R-:W5:Y:S01]  /*7ad0*/  LDL.LU.64 R24, [R1+0xb0] ;  /* 0x0000b00001187983 */ /* 0x000f620000300a00 */
[----:B------:R-:W-:-:S03]  /*7ae0*/  ISETP.NE.U32.AND P6, PT, R3, RZ, PT ;  /* 0x000000ff0300720c */ /* 0x000fc60003fc5070 */
[----:B------:R-:W5:Y:S04]  /*7af0*/  LDL.LU.64 R8, [R1+0xa0] ;  /* 0x0000a00001087983 */ /* 0x000f680000300a00 */
[----:B------:R-:W5:Y:S04]  /*7b00*/  LDL.LU.64 R30, [R1+0x520] ;  /* 0x00052000011e7983 */ /* 0x000f680000300a00 */
[----:B------:R-:W5:Y:S04]  /*7b10*/  LDL.LU.64 R2, [R1+0x80] ;  /* 0x0000800001027983 */ /* 0x000f680000300a00 */
[----:B------:R1:W-:Y:S04]  /*7b20*/  STL.64 [R1+0x438], R60 ;  /* 0x0004383c01007387 */ /* 0x0003e80000100a00 */
[----:B-1----:R-:W5:Y:S01]  /*7b30*/  LDL.LU.64 R60, [R1+0x90] ;  /* 0x00009000013c7983 */ /* 0x002f620000300a00 */
[----:B---3--:R-:W-:-:S04]  /*7b40*/  IMAD.WIDE R26, R58, 0x4, R26 ;  /* 0x000000043a1a7825 */ /* 0x008fc800078e021a */
[C---:B--2---:R-:W-:Y:S01]  /*7b50*/  IMAD.WIDE R22, R58.reuse, 0x4, R22 ;  /* 0x000000043a167825 */ /* 0x044fe200078e0216 */
[----:B------:R1:W-:Y:S03]  /*7b60*/  STL.64 [R1+0x160], R26 ;  /* 0x0001601a01007387 */ /* 0x0003e60000100a00 */
[----:B----4-:R-:W-:-:S04]  /*7b70*/  IMAD.WIDE R18, R58, 0x4, R18 ;  /* 0x000000043a127825 */ /* 0x010fc800078e0212 */
[C---:B-----5:R-:W-:Y:S01]  /*7b80*/  IMAD.WIDE R14, R58.reuse, 0x4, R14 ;  /* 0x000000043a0e7825 */ /* 0x060fe200078e020e */
[----:B-1----:R-:W2:Y:S03]  /*7b90*/  LDL.LU.64 R26, [R1+0x518] ;  /* 0x00051800011a7983 */ /* 0x002ea60000300a00 */
[C---:B------:R-:W-:Y:S01]  /*7ba0*/  IMAD.WIDE R10, R58.reuse, 0x4, R10 ;  /* 0x000000043a0a7825 */ /* 0x040fe200078e020a */
[----:B------:R1:W-:Y:S03]  /*7bb0*/  STL.64 [R1+0x158], R22 ;  /* 0x0001581601007387 */ /* 0x0003e60000100a00 */
[----:B------:R-:W-:-:S04]  /*7bc0*/  IMAD.WIDE R6, R58, 0x4, R6 ;  /* 0x000000043a067825 */ /* 0x000fc800078e0206 */
[C---:B------:R-:W-:Y:S01]  /*7bd0*/  IMAD.WIDE R16, R58.reuse, 0x4, R16 ;  /* 0x000000043a107825 */ /* 0x040fe200078e0210 */
[----:B-1----:R-:W3:Y:S04]  /*7be0*/  LDL.LU.64 R22, [R1+0x510] ;  /* 0x0005100001167983 */ /* 0x002ee80000300a00 */
[----:B------:R1:W-:Y:S01]  /*7bf0*/  STL.64 [R1+0x150], R18 ;  /* 0x0001501201007387 */ /* 0x0003e20000100a00 */
[----:B------:R-:W-:-:S04]  /*7c00*/  IMAD.WIDE R12, R58, 0x4, R12 ;  /* 0x000000043a0c7825 */ /* 0x000fc800078e020c */
[C---:B------:R-:W-:Y:S01]  /*7c10*/  IMAD.WIDE R4, R58.reuse, 0x4, R4 ;  /* 0x000000043a047825 */ /* 0x040fe200078e0204 */
[----:B-1----:R-:W4:Y:S04]  /*7c20*/  LDL.LU.64 R18, [R1+0x508] ;  /* 0x0005080001127983 */ /* 0x002f280000300a00 */
[----:B------:R1:W-:Y:S01]  /*7c30*/  STL.64 [R1+0x148], R14 ;  /* 0x0001480e01007387 */ /* 0x0003e20000100a00 */
[----:B------:R-:W-:-:S03]  /*7c40*/  IMAD.WIDE R20, R58, 0x4, R20 ;  /* 0x000000043a147825 */ /* 0x000fc600078e0214 */
[----:B-1----:R-:W5:Y:S04]  /*7c50*/  LDL.LU.64 R14, [R1+0x500] ;  /* 0x00050000010e7983 */ /* 0x002f680000300a00 */
[----:B------:R1:W-:Y:S01]  /*7c60*/  STL.64 [R1+0x140], R10 ;  /* 0x0001400a01007387 */ /* 0x0003e20000100a00 */
[----:B------:R-:W-:-:S03]  /*7c70*/  IMAD.WIDE R28, R58, 0x4, R28 ;  /* 0x000000043a1c7825 */ /* 0x000fc600078e021c */
[----:B-1----:R-:W2:Y:S04]  /*7c80*/  LDL.LU.64 R10, [R1+0x4f8] ;  /* 0x0004f800010a7983 */ /* 0x002ea80000300a00 */
        /* <DEDUP_REMOVED lines=9> */
[----:B------:R1:W-:Y:S04]  /*7d20*/  STL.64 [R1+0x120], R4 ;  /* 0x0001200401007387 */ /* 0x0003e80000100a00 */
[----:B-1----:R-:W2:Y:S04]  /*7d30*/  LDL.LU.64 R4, [R1+0x4d8] ;  /* 0x0004d80001047983 */ /* 0x002ea80000300a00 */
[----:B------:R1:W-:Y:S04]  /*7d40*/  STL.64 [R1+0x118], R20 ;  /* 0x0001181401007387 */ /* 0x0003e80000100a00 */
[----:B-1----:R-:W3:Y:S04]  /*7d50*/  LDL.LU.64 R20, [R1+0x4d0] ;  /* 0x0004d00001147983 */ /* 0x002ee80000300a00 */
[----:B------:R1:W-:Y:S04]  /*7d60*/  STL.64 [R1+0x110], R28 ;  /* 0x0001101c01007387 */ /* 0x0003e80000100a00 */
[----:B-1----:R-:W4:Y:S04]  /*7d70*/  LDL.LU.64 R28, [R1+0x4c8] ;  /* 0x0004c800011c7983 */ /* 0x002f280000300a00 */
[----:B------:R1:W-:Y:S04]  /*7d80*/  STL.64 [R1+0x108], R36 ;  /* 0x0001082401007387 */ /* 0x0003e80000100a00 */
[----:B-1----:R-:W5:Y:S04]  /*7d90*/  LDL.LU.64 R36, [R1+0x4c0] ;  /* 0x0004c00001247983 */ /* 0x002f680000300a00 */
[----:B------:R1:W-:Y:S04]  /*7da0*/  STL.64 [R1+0x100], R44 ;  /* 0x0001002c01007387 */ /* 0x0003e80000100a00 */
[----:B-1----:R-:W5:Y:S04]  /*7db0*/  LDL.LU.64 R44, [R1+0x4b8] ;  /* 0x0004b800012c7983 */ /* 0x002f680000300a00 */
[----:B------:R1:W-:Y:S04]  /*7dc0*/  STL.64 [R1+0xf8], R52 ;  /* 0x0000f83401007387 */ /* 0x0003e80000100a00 */
[----:B-1----:R-:W5:Y:S01]  /*7dd0*/  LDL.LU.64 R52, [R1+0x4b0] ;  /* 0x0004b00001347983 */ /* 0x002f620000300a00 */
[----:B------:R-:W-:-:S04]  /*7de0*/  IMAD.WIDE R56, R58, 0x4, R56 ;  /* 0x000000043a387825 */ /* 0x000fc800078e0238 */
[C---:B------:R-:W-:Y:S01]  /*7df0*/  IMAD.WIDE R48, R58.reuse, 0x4, R48 ;  /* 0x000000043a307825 */ /* 0x040fe200078e0230 */
[----:B------:R1:W-:Y:S03]  /*7e00*/  STL.64 [R1+0xf0], R56 ;  /* 0x0000f03801007387 */ /* 0x0003e60000100a00 */
[C---:B------:R-:W-:Y:S01]  /*7e10*/  IMAD.WIDE R40, R58.reuse, 0x4, R40 ;  /* 0x000000043a287825 */ /* 0x040fe200078e0228 */
[----:B-1----:R-:W5:Y:S03]  /*7e20*/  LDL.LU.64 R56, [R1+0x4a8] ;  /* 0x0004a80001387983 */ /* 0x002f660000300a00 */
[----:B------:R-:W-:-:S04]  /*7e30*/  IMAD.WIDE R32, R58, 0x4, R32 ;  /* 0x000000043a207825 */ /* 0x000fc800078e0220 */
[----:B------:R-:W-:-:S04]  /*7e40*/  IMAD.WIDE R24, R58, 0x4, R24 ;  /* 0x000000043a187825 */ /* 0x000fc800078e0218 */
[----:B------:R-:W-:-:S04]  /*7e50*/  IMAD.WIDE R8, R58, 0x4, R8 ;  /* 0x000000043a087825 */ /* 0x000fc800078e0208 */
[----:B------:R-:W-:-:S04]  /*7e60*/  IMAD.WIDE R60, R58, 0x4, R60 ;  /* 0x000000043a3c7825 */ /* 0x000fc800078e023c */
[----:B--2---:R-:W-:-:S04]  /*7e70*/  IMAD.WIDE R4, R58, 0x4, R4 ;  /* 0x000000043a047825 */ /* 0x004fc800078e0204 */
[----:B---3--:R-:W-:-:S04]  /*7e80*/  IMAD.WIDE R20, R58, 0x4, R20 ;  /* 0x000000043a147825 */ /* 0x008fc800078e0214 */
[----:B----4-:R-:W-:-:S04]  /*7e90*/  IMAD.WIDE R28, R58, 0x4, R28 ;  /* 0x000000043a1c7825 */ /* 0x010fc800078e021c */
[----:B-----5:R-:W-:-:S04]  /*7ea0*/  IMAD.WIDE R36, R58, 0x4, R36 ;  /* 0x000000043a247825 */ /* 0x020fc800078e0224 */
[----:B------:R-:W-:-:S04]  /*7eb0*/  IMAD.WIDE R44, R58, 0x4, R44 ;  /* 0x000000043a2c7825 */ /* 0x000fc800078e022c */
[----:B------:R-:W-:-:S05]  /*7ec0*/  IMAD.WIDE R52, R58, 0x4, R52 ;  /* 0x000000043a347825 */ /* 0x000fca00078e0234 */
        /* <DEDUP_REMOVED lines=9> */
[----:B-1----:R-:W2:Y:S04]  /*7f60*/  LDL.LU.64 R36, [R1+0x480] ;  /* 0x0004800001247983 */ /* 0x002ea80000300a00 */
        /* <DEDUP_REMOVED lines=11> */
[----:B-1----:R-:W3:Y:S04]  /*8020*/  LDL.LU.64 R4, [R1+0x450] ;  /* 0x0004500001047983 */ /* 0x002ee80000300a00 */
[----:B------:R1:W-:Y:S02]  /*8030*/  STL.64 [R1+0x48], R60 ;  /* 0x0000483c01007387 */ /* 0x0003e40000100a00 */
[----:B-1----:R-:W-:-:S02]  /*8040*/  IMAD.WIDE R60, R58, 0x4, R12 ;  /* 0x000000043a3c7825 */ /* 0x002fc400078e020c */
[----:B------:R-:W4:Y:S04]  /*8050*/  LDL.LU.64 R12, [R1+0x448] ;  /* 0x00044800010c7983 */ /* 0x000f280000300a00 */
[----:B------:R1:W-:Y:S01]  /*8060*/  STL.64 [R1+0x40], R60 ;  /* 0x0000403c01007387 */ /* 0x0003e20000100a00 */
[----:B------:R-:W-:-:S04]  /*8070*/  IMAD.WIDE R6, R58, 0x4, R6 ;  /* 0x000000043a067825 */ /* 0x000fc800078e0206 */
[----:B-1----:R-:W-:-:S04]  /*8080*/  IMAD.WIDE R60, R58, 0x4, R2 ;  /* 0x000000043a3c7825 */ /* 0x002fc800078e0202 */
[C---:B------:R-:W-:Y:S02]  /*8090*/  IMAD.WIDE R2, R58.reuse, 0x4, R16 ;  /* 0x000000043a027825 */ /* 0x040fe400078e0210 */
[----:B------:R-:W5:Y:S04]  /*80a0*/  LDL.LU.64 R16, [R1+0x440] ;  /* 0x0004400001107983 */ /* 0x000f680000300a00 */
[----:B------:R-:W-:Y:S04]  /*80b0*/  STL.64 [R1+0x38], R60 ;  /* 0x0000383c01007387 */ /* 0x000fe80000100a00 */
[----:B------:R2:W-:Y:S02]  /*80c0*/  STL.64 [R1+0x30], R2 ;  /* 0x0000300201007387 */ /* 0x0005e40000100a00 */
[----:B--2---:R-:W-:-:S04]  /*80d0*/  IMAD.WIDE R2, R58, 0x4, R8 ;  /* 0x000000043a027825 */ /* 0x004fc800078e0208 */
[----:B---3--:R-:W-:-:S05]  /*80e0*/  IMAD.WIDE R4, R58, 0x4, R4 ;  /* 0x000000043a047825 */ /* 0x008fca00078e0204 */
[----:B------:R1:W-:Y:S04]  /*80f0*/  STL.64 [R1+0x28], R4 ;  /* 0x0000280401007387 */ /* 0x0003e80000100a00 */
[----:B------:R4:W-:Y:S04]  /*8100*/  STL.64 [R1+0x20], R6 ;  /* 0x0000200601007387 */ /* 0x0009e80000100a00 */
[----:B------:R2:W-:Y:S01]  /*8110*/  STL.64 [R1+0x18], R2 ;  /* 0x0000180201007387 */ /* 0x0005e20000100a00 */
[----:B-1----:R-:W-:-:S04]  /*8120*/  IMAD.WIDE R4, R58, 0x4, R10 ;  /* 0x000000043a047825 */ /* 0x002fc800078e020a */
[C---:B----4-:R-:W-:Y:S01]  /*8130*/  IMAD.WIDE R6, R58.reuse, 0x4, R12 ;  /* 0x000000043a067825 */ /* 0x050fe200078e020c */
[----:B------:R1:W-:Y:S03]  /*8140*/  STL.64 [R1+0x10], R4 ;  /* 0x0000100401007387 */ /* 0x0003e60000100a00 */
[C---:B--2---:R-:W-:Y:S01]  /*8150*/  IMAD.WIDE R2, R58.reuse, 0x4, R14 ;  /* 0x000000043a027825 */ /* 0x044fe200078e020e */
[----:B-1----:R-:W2:Y:S04]  /*8160*/  LDL.LU.64 R4, [R1+0x168] ;  /* 0x0001680001047983 */ /* 0x002ea80000300a00 */
[----:B------:R1:W-:Y:S04]  /*8170*/  STL.64 [R1+0x8], R6 ;  /* 0x0000080601007387 */ /* 0x0003e80000100a00 */
[----:B-1----:R-:W3:Y:S04]  /*8180*/  LDL.LU.64 R6, [R1+0x180] ;  /* 0x0001800001067983 */ /* 0x002ee80000300a00 */
[----:B------:R1:W-:Y:S04]  /*8190*/  STL.64 [R1], R2 ;  /* 0x0000000201007387 */ /* 0x0003e80000100a00 */
[----:B------:R-:W4:Y:S04]  /*81a0*/  LDL.LU.64 R8, [R1+0x178] ;  /* 0x0001780001087983 */ /* 0x000f280000300a00 */
[----:B------:R-:W2:Y:S04]  /*81b0*/  LDL.LU.64 R10, [R1+0x170] ;  /* 0x00017000010a7983 */ /* 0x000ea80000300a00 */
[----:B------:R-:W2:Y:S04]  /*81c0*/  LDL.LU.64 R12, [R1+0x188] ;  /* 0x00018800010c7983 */ /* 0x000ea80000300a00 */
[----:B------:R-:W2:Y:S04]  /*81d0*/  LDL.LU.64 R14, [R1+0x198] ;  /* 0x00019800010e7983 */ /* 0x000ea80000300a00 */
[----:B------:R-:W2:Y:S04]  /*81e0*/  LDL.LU.64 R60, [R1+0x190] ;  /* 0x00019000013c7983 */ /* 0x000ea80000300a00 */
[----:B-1----:R-:W2:Y:S04]  /*81f0*/  LDL.LU.64 R2, [R1+0x1b8] ;  /* 0x0001b80001027983 */ /* 0x002ea80000300a00 */
[----:B--2---:R1:W-:Y:S04]  /*8200*/  STL.64 [R1+0x418], R2 ;  /* 0x0004180201007387 */ /* 0x0043e80000100a00 */
[----:B-1----:R-:W2:Y:S04]  /*8210*/  LDL.LU.64 R2, [R1+0x1c0] ;  /* 0x0001c00001027983 */ /* 0x002ea80000300a00 */
[----:B--2---:R1:W-:Y:S04]  /*8220*/  STL.64 [R1+0x420], R2 ;  /* 0x0004200201007387 */ /* 0x0043e80000100a00 */
[----:B-1----:R-:W2:Y:S01]  /*8230*/  LDL.LU.64 R2, [R1+0x1c8] ;  /* 0x0001c80001027983 */ /* 0x002ea20000300a00 */
[----:B-----5:R-:W-:-:S03]  /*8240*/  IMAD.WIDE R16, R58, 0x4, R16 ;  /* 0x000000043a107825 */ /* 0x020fc600078e0210 */
[----:B--2---:R1:W-:Y:S04]  /*8250*/  STL.64 [R1+0x428], R2 ;  /* 0x0004280201007387 */ /* 0x0043e80000100a00 */
[----:B-1----:R-:W2:Y:S01]  /*8260*/  LDL.LU.64 R2, [R1+0x1d0] ;  /* 0x0001d00001027983 */ /* 0x002ea20000300a00 */
[----:B------:R-:W-:-:S04]  /*8270*/  IMAD.WIDE R18, R58, 0x4, R18 ;  /* 0x000000043a127825 */ /* 0x000fc800078e0212 */
        /* <DEDUP_REMOVED lines=15> */
[----:B------:R-:W-:Y:S01]  /*8370*/  IMAD.WIDE R50, R58, 0x4, R50 ;  /* 0x000000043a327825 */ /* 0x000fe200078e0232 */
[----:B------:R-:W-:-:S03]  /*8380*/  ISETP.NE.U32.AND P0, PT, R59, RZ, PT ;  /* 0x000000ff3b00720c */ /* 0x000fc60003f05070 */
[----:B------:R-:W-:-:S04]  /*8390*/  IMAD.WIDE R52, R58, 0x4, R52 ;  /* 0x000000043a347825 */ /* 0x000fc800078e0234 */
[----:B------:R-:W-:-:S04]  /*83a0*/  IMAD.WIDE R54, R58, 0x4, R54 ;  /* 0x000000043a367825 */ /* 0x000fc800078e0236 */
[----:B------:R-:W-:-:S04]  /*83b0*/  IMAD.WIDE R56, R58, 0x4, R56 ;  /* 0x000000043a387825 */ /* 0x000fc800078e0238 */
[----:B------:R-:W-:-:S04]  /*83c0*/  IMAD.WIDE R4, R58, 0x4, R4 ;  /* 0x000000043a047825 */ /* 0x000fc800078e0204 */
[----:B---3--:R-:W-:-:S04]  /*83d0*/  IMAD.WIDE R6, R58, 0x4, R6 ;  /* 0x000000043a067825 */ /* 0x008fc800078e0206 */
[----:B----4-:R-:W-:-:S04]  /*83e0*/  IMAD.WIDE R8, R58, 0x4, R8 ;  /* 0x000000043a087825 */ /* 0x010fc800078e0208 */
[----:B------:R-:W-:-:S04]  /*83f0*/  IMAD.WIDE R10, R58, 0x4, R10 ;  /* 0x000000043a0a7825 */ /* 0x000fc800078e020a */
[----:B------:R-:W-:-:S04]  /*8400*/  IMAD.WIDE R12, R58, 0x4, R12 ;  /* 0x000000043a0c7825 */ /* 0x000fc800078e020c */
[----:B------:R-:W-:-:S04]  /*8410*/  IMAD.WIDE R14, R58, 0x4, R14 ;  /* 0x000000043a0e7825 */ /* 0x000fc800078e020e */
[----:B------:R-:W-:Y:S01]  /*8420*/  IMAD.WIDE R58, R58, 0x4, R60 ;  /* 0x000000043a3a7825 */ /* 0x000fe200078e023c */
[----:B--2---:R1:W-:Y:S04]  /*8430*/  STL.64 [R1+0x430], R2 ;  /* 0x0004300201007387 */ /* 0x0043e80000100a00 */
[----:B-1----:R-:W2:Y:S04]  /*8440*/  LDL.LU.64 R2, [R1+0x1d8] ;  /* 0x0001d80001027983 */ /* 0x002ea80000300a00 */
[----:B------:R-:W-:Y:S04]  /*8450*/  STL.64 [R1+0x398], R16 ;  /* 0x0003981001007387 */ /* 0x000fe80000100a00 */
        /* <DEDUP_REMOVED lines=16> */
[----:B------:R1:W-:Y:S04]  /*8560*/  STL.64 [R1+0x400], R50 ;  /* 0x0004003201007387 */ /* 0x0003e80000100a00 */
[----:B-1----:R-:W3:Y:S04]  /*8570*/  LDL.LU.64 R50, [R1+0x160] ;  /* 0x0001600001327983 */ /* 0x002ee80000300a00 */
[----:B------:R-:W4:Y:S04]  /*8580*/  LDL.LU.64 R48, [R1+0x150] ;  /* 0x0001500001307983 */ /* 0x000f280000300a00 */
[----:B------:R-:W5:Y:S04]  /*8590*/  LDL.LU.64 R46, [R1+0x140] ;  /* 0x00014000012e7983 */ /* 0x000f680000300a00 */
[----:B------:R-:W2:Y:S04]  /*85a0*/  LDL.LU.64 R44, [R1+0x130] ;  /* 0x00013000012c7983 */ /* 0x000ea80000300a00 */
        /* <DEDUP_REMOVED lines=15> */
[----:B--2---:R-:W-:Y:S04]  /*86a0*/  LDGSTS.E [R60+0x4d000], desc[UR14][R2.64], P6 ;  /* 0x4d000000023c7fae */ /* 0x004fe8000b1a100e */
        /* <DEDUP_REMOVED lines=9> */
[----:B--2---:R1:W-:Y:S04]  /*8740*/  LDGSTS.E [R60+0x4f800], desc[UR14][R2.64], P5 ;  /* 0x4f800000023c7fae */ /* 0x0043e8000a9a100e */
[----:B------:R-:W0:Y:S04]  /*8750*/  LDGDEPBAR ;  /* 0x00000000000079af */ /* 0x000e280000000000 */
[----:B------:R-:W3:Y:S04]  /*8760*/  LDL.LU.64 R2, [R1+0x408] ;  /* 0x0004080001027983 */ /* 0x000ee80000300a00 */
[----:B---3--:R-:W-:Y:S04]  /*8770*/  LDGSTS.E [R3+0x20000], desc[UR14][R50.64], P4 ;  /* 0x2000000032037fae */ /* 0x008fe8000a1a100e */
[----:B----4-:R-:W-:Y:S04]  /*8780*/  LDGSTS.E [R3+0x21000], desc[UR14][R48.64], P4 ;  /* 0x2100000030037fae */ /* 0x010fe8000a1a100e */
[----:B-----5:R-:W-:Y:S04]  /*8790*/  LDGSTS.E [R3+0x22000], desc[UR14][R46.64], P4 ;  /* 0x220000002e037fae */ /* 0x020fe8000a1a100e */
[----:B------:R-:W2:Y:S04]  /*87a0*/  LDL.LU.64 R50, [R1+0x400] ;  /* 0x0004000001327983 */ /* 0x000ea80000300a00 */
[----:B------:R-:W3:Y:S04]  /*87b0*/  LDL.LU.64 R48, [R1+0x3f8] ;  /* 0x0003f80001307983 */ /* 0x000ee80000300a00 */
[----:B------:R-:W4:Y:S04]  /*87c0*/  LDL.LU.64 R46, [R1+0x3f0] ;  /* 0x0003f000012e7983 */ /* 0x000f280000300a00 */
[----:B------:R-:W-:Y:S04]  /*87d0*/  LDGSTS.E [R3+0x23000], desc[UR14][R44.64], P4 ;  /* 0x230000002c037fae */ /* 0x000fe8000a1a100e */
[----:B------:R-:W-:Y:S04]  /*87e0*/  LDGSTS.E [R3+0x24000], desc[UR14][R42.64], P4 ;  /* 0x240000002a037fae */ /* 0x000fe8000a1a100e */
[----:B------:R-:W-:Y:S04]  /*87f0*/  LDGSTS.E [R3+0x25000], desc[UR14][R40.64], P4 ;  /* 0x2500000028037fae */ /* 0x000fe8000a1a100e */
[----:B------:R-:W5:Y:S04]  /*8800*/  LDL.LU.64 R44, [R1+0x3e8] ;  /* 0x0003e800012c7983 */ /* 0x000f680000300a00 */
        /* <DEDUP_REMOVED lines=19> */
[----:B------:R-:W-:Y:S04]  /*8940*/  LDGSTS.E [R3+0x2f000], desc[UR14][R26.64], P4 ;  /* 0x2f0000001a037fae */ /* 0x000fe8000a1a100e */
[----:B------:R-:W3:Y:S04]  /*8950*/  LDL.LU.64 R30, [R1+0x158] ;  /* 0x00015800011e7983 */ /* 0x000ee80000300a00 */
[----:B------:R-:W-:Y:S04]  /*8960*/  LDGSTS.E [R3+0x30000], desc[UR14][R22.64], P4 ;  /* 0x3000000016037fae */ /* 0x000fe8000a1a100e */
[----:B------:R-:W3:Y:S04]  /*8970*/  LDL.LU.64 R26, [R1+0x148] ;  /* 0x00014800011a7983 */ /* 0x000ee80000300a00 */
[----:B------:R-:W-:Y:S04]  /*8980*/  LDGSTS.E [R3+0x31000], desc[UR14][R18.64], P4 ;  /* 0x3100000012037fae */ /* 0x000fe8000a1a100e */
[----:B------:R-:W3:Y:S04]  /*8990*/  LDL.LU.64 R22, [R1+0x138] ;  /* 0x0001380001167983 */ /* 0x000ee80000300a00 */
[----:B------:R-:W3:Y:S04]  /*89a0*/  LDL.LU.64 R18, [R1+0x128] ;  /* 0x0001280001127983 */ /* 0x000ee80000300a00 */
[----:B--2---:R-:W-:Y:S04]  /*89b0*/  LDGSTS.E [R3+0x32000], desc[UR14][R16.64], P4 ;  /* 0x3200000010037fae */ /* 0x004fe8000a1a100e */
[----:B------:R-:W-:Y:S04]  /*89c0*/  LDGSTS.E [R3+0x33000], desc[UR14][R20.64], P4 ;  /* 0x3300000014037fae */ /* 0x000fe8000a1a100e */
[----:B------:R-:W-:Y:S04]  /*89d0*/  LDGSTS.E [R3+0x34000], desc[UR14][R24.64], P4 ;  /* 0x3400000018037fae */ /* 0x000fe8000a1a100e */
[----:B------:R-:W2:Y:S04]  /*89e0*/  LDL.LU.64 R16, [R1] ;  /* 0x0000000001107983 */ /* 0x000ea80000300a00 */
        /* <DEDUP_REMOVED lines=9> */
[----:B-----5:R-:W-:Y:S04]  /*8a80*/  LDGSTS.E [R3+0x39000], desc[UR14][R44.64], P4 ;  /* 0x390000002c037fae */ /* 0x020fe8000a1a100e */
[----:B---3--:R-:W-:Y:S04]  /*8a90*/  LDGSTS.E [R3+0x3a000], desc[UR14][R48.64], P4 ;  /* 0x3a00000030037fae */ /* 0x008fe8000a1a100e */
[----:B------:R-:W3:Y:S04]  /*8aa0*/  LDL.LU.64 R40, [R1+0x60] ;  /* 0x0000600001287983 */ /* 0x000ee80000300a00 */
        /* <DEDUP_REMOVED lines=13> */
[----:B------:R-:W3:Y:S04]  /*8b80*/  LDL.LU.64 R30, [R1+0x390] ;  /* 0x00039000011e7983 */ /* 0x000ee80000300a00 */
[----:B------:R-:W-:Y:S04]  /*8b90*/  LDGSTS.E [R0+0x21800], desc[UR14][R26.64], P4 ;  /* 0x218000001a007fae */ /* 0x000fe8000a1a100e */
[----:B------:R-:W-:Y:S04]  /*8ba0*/  LDGSTS.E [R0+0x22800], desc[UR14][R22.64], P4 ;  /* 0x2280000016007fae */ /* 0x000fe8000a1a100e */
[----:B------:R-:W-:Y:S04]  /*8bb0*/  LDGSTS.E [R0+0x23800], desc[UR14][R18.64], P4 ;  /* 0x2380000012007fae */ /* 0x000fe8000a1a100e */
[----:B------:R-:W3:Y:S04]  /*8bc0*/  LDL.LU.64 R26, [R1+0x388] ;  /* 0x00038800011a7983 */ /* 0x000ee80000300a00 */
[----:B------:R-:W3:Y:S04]  /*8bd0*/  LDL.LU.64 R22, [R1+0x380] ;  /* 0x0003800001167983 */ /* 0x000ee80000300a00 */
[----:B------:R-:W3:Y:S01]  /*8be0*/  LDL.LU.64 R18, [R1+0x378] ;  /* 0x0003780001127983 */ /* 0x000ee20000300a00 */
[----:B-1----:R-:W1:Y:S03]  /*8bf0*/  S2R R60, SR_TID.X ;  /* 0x00000000003c7919 */ /* 0x002e660000002100 */
[----:B------:R1:W-:Y:S04]  /*8c00*/  STL [R1], RZ ;  /* 0x000000ff01007387 */ /* 0x0003e80000100800 */
[----:B------:R1:W-:Y:S04]  /*8c10*/  STL [R1+0x4], RZ ;  /* 0x000004ff01007387 */ /* 0x0003e80000100800 */
        /* <DEDUP_REMOVED lines=9> */
[----:B------:R1:W-:Y:S01]  /*8cb0*/  STL [R1+0x2c], RZ ;  /* 0x00002cff01007387 */ /* 0x0003e20000100800 */
[----:B------:R-:W-:-:S03]  /*8cc0*/  UISETP.GE.AND UP0, UPT, UR5, 0x80, UPT ;  /* 0x000000800500788c */ /* 0x000fc6000bf06270 */
[----:B--2---:R-:W-:Y:S04]  /*8cd0*/  LDGSTS.E [R0+0x24800], desc[UR14][R14.64], P4 ;  /* 0x248000000e007fae */ /* 0x004fe8000a1a100e */
[----:B------:R-:W-:Y:S04]  /*8ce0*/  LDGSTS.E [R0+0x25800], desc[UR14][R10.64], P4 ;  /* 0x258000000a007fae */ /* 0x000fe8000a1a100e */
[----:B------:R-:W-:Y:S04]  /*8cf0*/  LDGSTS.E [R0+0x26800], desc[UR14][R6.64], P4 ;  /* 0x2680000006007fae */ /* 0x000fe8000a1a100e */
[----:B------:R-:W-:Y:S04]  /*8d00*/  LDGSTS.E [R0+0x27800], desc[UR14][R56.64], P4 ;  /* 0x2780000038007fae */ /* 0x000fe8000a1a100e */
[----:B------:R-:W-:Y:S04]  /*8d10*/  LDGSTS.E [R0+0x28800], desc[UR14][R52.64], P4 ;  /* 0x2880000034007fae */ /* 0x000fe8000a1a100e */
[----:B------:R-:W-:Y:S04]  /*8d20*/  LDGSTS.E [R0+0x29800], desc[UR14][R48.64], P4 ;  /* 0x2980000030007fae */ /* 0x000fe8000a1a100e */
[----:B-----5:R-:W-:Y:S04]  /*8d30*/  LDGSTS.E [R0+0x2a800], desc[UR14][R44.64], P4 ;  /* 0x2a8000002c007fae */ /* 0x020fe8000a1a100e */
[----:B---3--:R-:W-:Y:S04]  /*8d40*/  LDGSTS.E [R0+0x2b800], desc[UR14][R40.64], P4 ;  /* 0x2b80000028007fae */ /* 0x008fe8000a1a100e */
[----:B------:R-:W-:Y:S04]  /*8d50*/  LDGSTS.E [R0+0x2c800], desc[UR14][R36.64], P4 ;  /* 0x2c80000024007fae */ /* 0x000fe8000a1a100e */
        /* <DEDUP_REMOVED lines=12> */
[----:B----4-:R-:W-:Y:S04]  /*8e20*/  LDGSTS.E [R0+0x39800], desc[UR14][R46.64], P4 ;  /* 0x398000002e007fae */ /* 0x010fe8000a1a100e */
[----:B------:R-:W-:Y:S04]  /*8e30*/  LDGSTS.E [R0+0x3a800], desc[UR14][R50.64], P4 ;  /* 0x3a80000032007fae */ /* 0x000fe8000a1a100e */
[----:B------:R-:W-:Y:S04]  /*8e40*/  LDGSTS.E [R0+0x3b800], desc[UR14][R54.64], P4 ;  /* 0x3b80000036007fae */ /* 0x000fe8000a1a100e */
[----:B------:R-:W-:Y:S04]  /*8e50*/  LDGSTS.E [R0+0x3c800], desc[UR14][R4.64], P4 ;  /* 0x3c80000004007fae */ /* 0x000fe8000a1a100e */
[----:B------:R-:W-:Y:S04]  /*8e60*/  LDGSTS.E [R0+0x3d800], desc[UR14][R8.64], P4 ;  /* 0x3d80000008007fae */ /* 0x000fe8000a1a100e */
[----:B------:R-:W-:Y:S04]  /*8e70*/  LDGSTS.E [R0+0x3e800], desc[UR14][R12.64], P4 ;  /* 0x3e8000000c007fae */ /* 0x000fe8000a1a100e */
[----:B------:R1:W-:Y:S04]  /*8e80*/  LDGSTS.E [R0+0x3f800], desc[UR14][R58.64], P4 ;  /* 0x3f8000003a007fae */ /* 0x0003e8000a1a100e */
[----:B------:R-:W0:Y:S01]  /*8e90*/  LDGDEPBAR ;  /* 0x00000000000079af */ /* 0x000e220000000000 */
[C---:B-1----:R-:W-:Y:S01]  /*8ea0*/  IMAD.SHL.U32 R0, R60.reuse, 0x2000, RZ ;  /* 0x000020003c007824 */ /* 0x042fe200078e00ff */
[----:B------:R-:W-:-:S04]  /*8eb0*/  LOP3.LUT R60, R60, 0x7f, RZ, 0xc0, !PT ;  /* 0x0000007f3c3c7812 */ /* 0x000fc800078ec0ff */
[----:B------:R-:W-:Y:S02]  /*8ec0*/  LOP3.LUT R0, R0, 0xc000, RZ, 0xc0, !PT ;  /* 0x0000c00000007812 */ /* 0x000fe400078ec0ff */
[----:B------:R-:W-:Y:S02]  /*8ed0*/  CS2R R24, SRZ ;  /* 0x0000000000187805 */ /* 0x000fe4000001ff00 */
[----:B------:R-:W-:Y:S02]  /*8ee0*/  CS2R R26, SRZ ;  /* 0x00000000001a7805 */ /* 0x000fe4000001ff00 */
[----:B------:R-:W-:Y:S02]  /*8ef0*/  CS2R R36, SRZ ;  /* 0x0000000000247805 */ /* 0x000fe4000001ff00 */
[----:B------:R-:W-:Y:S02]  /*8f00*/  CS2R R38, SRZ ;  /* 0x0000000000267805 */ /* 0x000fe4000001ff00 */
[----:B------:R-:W-:-:S02]  /*8f10*/  CS2R R44, SRZ ;  /* 0x00000000002c7805 */ /* 0x000fc4000001ff00 */
[----:B------:R-:W-:Y:S02]  /*8f20*/  CS2R R46, SRZ ;  /* 0x00000000002e7805 */ /* 0x000fe4000001ff00 */
[----:B------:R-:W-:Y:S02]  /*8f30*/  CS2R R52, SRZ ;  /* 0x0000000000347805 */ /* 0x000fe4000001ff00 */
[----:B------:R-:W-:Y:S02]  /*8f40*/  CS2R R54, SRZ ;  /* 0x0000000000367805 */ /* 0x000fe4000001ff00 */
[----:B------:R-:W-:Y:S02]  /*8f50*/  CS2R R16, SRZ ;  /* 0x0000000000107805 */ /* 0x000fe4000001ff00 */
[----:B------:R-:W-:Y:S01]  /*8f60*/  CS2R R18, SRZ ;  /* 0x0000000000127805 */ /* 0x000fe2000001ff00 */
[----:B------:R-:W-:Y:S01]  /*8f70*/  IMAD R0, R60, 0x10, R0 ;  /* 0x000000103c007824 */ /* 0x000fe200078e0200 */
[----:B------:R-:W-:Y:S06]  /*8f80*/  BRA.U !UP0, `(.L_x_0) ;  /* 0x0000008908887547 */ /* 0x000fec000b800000 */
[----:B------:R-:W2:Y:S04]  /*8f90*/  LDL.LU R49, [R1+0x248] ;  /* 0x0002480001317983 */ /* 0x000ea80000300800 */
[----:B------:R-:W3:Y:S04]  /*8fa0*/  LDL.LU R21, [R1+0x24c] ;  /* 0x00024c0001157983 */ /* 0x000ee80000300800 */
[----:B------:R-:W4:Y:S04]  /*8fb0*/  LDL.LU R40, [R1+0x1a4] ;  /* 0x0001a40001287983 */ /* 0x000f280000300800 */
[----:B------:R-:W4:Y:S04]  /*8fc0*/  LDL.LU R41, [R1+0x214] ;  /* 0x0002140001297983 */ /* 0x000f280000300800 */
[----:B------:R-:W4:Y:S04]  /*8fd0*/  LDL.LU R32, [R1+0x1a0] ;  /* 0x0001a00001207983 */ /* 0x000f280000300800 */
[----:B------:R-:W4:Y:S04]  /*8fe0*/  LDL.LU R33, [R1+0x218] ;  /* 0x0002180001217983 */ /* 0x000f280000300800 */
[----:B------:R-:W4:Y:S04]  /*8ff0*/  LDL.LU R28, [R1+0x21c] ;  /* 0x00021c00011c7983 */ /* 0x000f280000300800 */
[----:B------:R-:W4:Y:S04]  /*9000*/  LDL.LU R29, [R1+0x1a8] ;  /* 0x0001a800011d7983 */ /* 0x000f280000300800 */
[----:B------:R-:W4:Y:S01]  /*9010*/  LDL.LU R20, [R1+0x220] ;  /* 0x0002200001147983 */ /* 0x000f220000300800 */
[----:B------:R-:W-:-:S03]  /*9020*/  IMAD.U32 R3, RZ, RZ, UR6 ;  /* 0x00000006ff037e24 */ /* 0x000fc6000f8e00ff */
[----:B------:R-:W4:Y:S04]  /*9030*/  LDL.LU R60, [R1+0x228] ;  /* 0x00022800013c7983 */ /* 0x000f280000300800 */
[----:B------:R3:W-:Y:S01]  /*9040*/  STL [R1+0x370], R2 ;  /* 0x0003700201007387 */ /* 0x0007e20000100800 */
[----:B------:R-:W-:Y:S02]  /*9050*/  USHF.R.S32.HI UR12, URZ, 0x1f, UR6 ;  /* 0x0000001fff0c7899 */ /* 0x000fe40008011406 */
[----:B------:R-:W-:Y:S01]  /*9060*/  USHF.L.U32 UR4, UR7, 0x3, URZ ;  /* 0x0000000307047899 */ /* 0x000fe200080006ff */
[----:B--2---:R-:W-:Y:S02]  /*9070*/  SHF.R.S32.HI R0, RZ, 0x1f, R49 ;  /* 0x0000001fff007819 */ /* 0x004fe40000011431 */
[----:B---3--:R-:W-:-:S02]  /*9080*/  LEA R2, P1, R3, R21, 0x3 ;  /* 0x0000001503027211 */ /* 0x008fc400078218ff */
[----:B------:R-:W2:Y:S01]  /*9090*/  LDL.LU R21, [R1+0x1e0] ;  /* 0x0001e00001157983 */ /* 0x000ea20000300800 */
[----:B------:R-:W-:Y:S02]  /*90a0*/  SHF.L.U64.HI R0, R49, 0x2, R0 ;  /* 0x0000000231007819 */ /* 0x000fe40000010200 */
[----:B----4-:R-:W-:Y:S01]  /*90b0*/  SHF.R.S32.HI R4, RZ, 0x1f, R40 ;  /* 0x0000001fff047819 */ /* 0x010fe20000011428 */
[----:B------:R1:W-:Y:S01]  /*90c0*/  STL [R1+0x31c], R2 ;  /* 0x00031c0201007387 */ /* 0x0003e20000100800 */
[----:B------:R-:W-:Y:S02]  /*90d0*/  SHF.R.S32.HI R5, RZ, 0x1f, R41 ;  /* 0x0000001fff057819 */ /* 0x000fe40000011429 */
[----:B------:R-:W-:Y:S02]  /*90e0*/  SHF.R.S32.HI R3, RZ, 0x1f, R32 ;  /* 0x0000001fff037819 */ /* 0x000fe40000011420 */
[----:B------:R-:W-:Y:S02]  /*90f0*/  SHF.L.U64.HI R5, R41, 0x2, R5 ;  /* 0x0000000229057819 */ /* 0x000fe40000010205 */
[----:B-1----:R-:W-:-:S02]  /*9100*/  SHF.L.U64.HI R2, R40, 0x2, R4 ;  /* 0x0000000228027819 */ /* 0x002fc40000010204 */
[----:B------:R-:W-:-:S03]  /*9110*/  SHF.R.S32.HI R4, RZ, 0x1f, R33 ;  /* 0x0000001fff047819 */ /* 0x000fc60000011421 */
[----:B------:R1:W-:Y:S04]  /*9120*/  STL [R1+0x284], R2 ;  /* 0x0002840201007387 */ /* 0x0003e80000100800 */
[----:B------:R3:W-:Y:S01]  /*9130*/  STL [R1+0x280], R5 ;  /* 0x0002800501007387 */ /* 0x0007e20000100800 */
[----:B------:R-:W-:Y:S02]  /*9140*/  SHF.L.U64.HI R6, R33, 0x2, R4 ;  /* 0x0000000221067819 */ /* 0x000fe40000010204 */
[----:B-1----:R-:W-:Y:S02]  /*9150*/  SHF.L.U64.HI R2, R32, 0x2, R3 ;  /* 0x0000000220027819 */ /* 0x002fe40000010203 */
[----:B---3--:R-:W-:-:S03]  /*9160*/  SHF.R.S32.HI R5, RZ, 0x1f, R61 ;  /* 0x0000001fff057819 */ /* 0x008fc6000001143d */
[----:B------:R1:W-:Y:S01]  /*9170*/  STL [R1+0x27c], R2 ;  /* 0x00027c0201007387 */ /* 0x0003e20000100800 */
[----:B------:R-:W-:Y:S02]  /*9180*/  SHF.R.S32.HI R3, RZ, 0x1f, R28 ;  /* 0x0000001fff037819 */ /* 0x000fe4000001141c */
[----:B------:R-:W-:Y:S01]  /*9190*/  SHF.R.S32.HI R4, RZ, 0x1f, R29 ;  /* 0x0000001fff047819 */ /* 0x000fe2000001141d */
[----:B------:R-:W-:Y:S01]  /*91a0*/  STL [R1+0x278], R6 ;  /* 0x0002780601007387 */ /* 0x000fe20000100800 */
[----:B-1----:R-:W-:Y:S02]  /*91b0*/  SHF.L.U64.HI R2, R61, 0x2, R5 ;  /* 0x000000023d027819 */ /* 0x002fe40000010205 */
[----:B------:R-:W-:-:S03]  /*91c0*/  SHF.L.U64.HI R5, R28, 0x2, R3 ;  /* 0x000000021c057819 */ /* 0x000fc60000010203 */
[----:B------:R1:W-:Y:S01]  /*91d0*/  STL [R1+0x254], R2 ;  /* 0x0002540201007387 */ /* 0x0003e20000100800 */
[----:B------:R-:W-:-:S03]  /*91e0*/  SHF.R.S32.HI R3, RZ, 0x1f, R20 ;  /* 0x0000001fff037819 */ /* 0x000fc60000011414 */
[----:B------:R-:W-:Y:S01]  /*91f0*/  STL [R1+0x250], R5 ;  /* 0x0002500501007387 */ /* 0x000fe20000100800 */
[----:B-1----:R-:W-:Y:S01]  /*9200*/  SHF.L.U64.HI R2, R29, 0x2, R4 ;  /* 0x000000021d027819 */ /* 0x002fe20000010204 */
[----:B------:R-:W1:Y:S04]  /*9210*/  S2R R49, SR_TID.X ;  /* 0x0000000000317919 */ /* 0x000e680000002100 */
[----:B------:R3:W-:Y:S02]  /*9220*/  STL [R1+0x24c], R2 ;  /* 0x00024c0201007387 */ /* 0x0007e40000100800 */
[----:B---3--:R-:W-:-:S05]  /*9230*/  SHF.L.U64.HI R2, R20, 0x2, R3 ;  /* 0x0000000214027819 */ /* 0x008fca0000010203 */
[----:B------:R3:W-:Y:S04]  /*9240*/  STL [R1+0x248], R2 ;  /* 0x0002480201007387 */ /* 0x0007e80000100800 */
[----:B------:R-:W4:Y:S04]  /*9250*/  LDL.LU R11, [R1+0x1e4] ;  /* 0x0001e400010b7983 */ /* 0x000f280000300800 */
[----:B------:R-:W4:Y:S04]  /*9260*/  LDL.LU R57, [R1+0x1e8] ;  /* 0x0001e80001397983 */ /* 0x000f280000300800 */
[----:B------:R-:W4:Y:S04]  /*9270*/  LDL.LU R33, [R1+0x1ec] ;  /* 0x0001ec0001217983 */ /* 0x000f280000300800 */
[----:B------:R-:W4:Y:S01]  /*9280*/  LDL.LU R28, [R1+0x1f0] ;  /* 0x0001f000011c7983 */ /* 0x000f220000300800 */
[----:B------:R-:W-:Y:S01]  /*9290*/  SHF.R.S32.HI R4, RZ, 0x1f, R60 ;  /* 0x0000001fff047819 */ /* 0x000fe2000001143c */
[C---:B-1----:R-:W-:Y:S01]  /*92a0*/  IMAD.SHL.U32 R6, R49.reuse, 0x80, RZ ;  /* 0x0000008031067824 */ /* 0x042fe200078e00ff */
[C---:B------:R-:W-:Y:S01]  /*92b0*/  LOP3.LUT R45, R49.reuse, 0x7, RZ, 0xc0, !PT ;  /* 0x00000007312d7812 */ /* 0x040fe200078ec0ff */
[----:B------:R-:W-:Y:S01]  /*92c0*/  IMAD.U32 R5, RZ, RZ, UR12 ;  /* 0x0000000cff057e24 */ /* 0x000fe2000f8e00ff */
[----:B------:R-:W-:Y:S01]  /*92d0*/  SHF.L.U64.HI R3, R60, 0x2, R4 ;  /* 0x000000023c037819 */ /* 0x000fe20000010204 */
[----:B------:R-:W-:Y:S01]  /*92e0*/  IMAD.U32 R4, RZ, RZ, UR6 ;  /* 0x00000006ff047e24 */ /* 0x000fe2000f8e00ff */
[----:B------:R-:W-:Y:S01]  /*92f0*/  LOP3.LUT R6, R6, 0x7000, RZ, 0xc0, !PT ;  /* 0x0000700006067812 */ /* 0x000fe200078ec0ff */
[----:B------:R-:W-:-:S02]  /*9300*/  IMAD.SHL.U32 R7, R49, 0x2, RZ ;  /* 0x0000000231077824 */ /* 0x000fc400078e00ff */
[C---:B------:R-:W-:Y:S01]  /*9310*/  IMAD.SHL.U32 R60, R45.reuse, 0x10, RZ ;  /* 0x000000102d3c7824 */ /* 0x040fe200078e00ff */
[----:B---3--:R-:W-:Y:S01]  /*9320*/  LEA.HI.X R2, R4, R0, R5, 0x3, P1 ;  /* 0x0000000004027211 */ /* 0x008fe200008f1c05 */
[----:B------:R-:W-:Y:S01]  /*9330*/  IMAD R45, R45, 0x200, R6 ;  /* 0x000002002d2d7824 */ /* 0x000fe200078e0206 */
[----:B------:R-:W-:Y:S02]  /*9340*/  STL [R1+0x378], R3 ;  /* 0x0003780301007387 */ /* 0x000fe40000100800 */
[----:B------:R-:W-:Y:S02]  /*9350*/  LOP3.LUT R60, R60, 0x30, R7, 0x78, !PT ;  /* 0x000000303c3c7812 */ /* 0x000fe400078e7807 */
[----:B------:R-:W-:Y:S01]  /*9360*/  STL [R1+0x3a8], R49 ;  /* 0x0003a83101007387 */ /* 0x000fe20000100800 */
[----:B--2---:R-:W-:-:S05]  /*9370*/  LEA R44, P0, R21, UR4, 0x2 ;  /* 0x00000004152c7c11 */ /* 0x004fca000f8010ff */
[----:B------:R-:W-:Y:S04]  /*9380*/  STL [R1+0x388], R44 ;  /* 0x0003882c01007387 */ /* 0x000fe80000100800 */
[----:B------:R-:W-:Y:S04]  /*9390*/  STL [R1+0x37c], R2 ;  /* 0x00037c0201007387 */ /* 0x000fe80000100800 */
[----:B------:R-:W-:Y:S04]  /*93a0*/  STL [R1+0x38c], R45 ;  /* 0x00038c2d01007387 */ /* 0x000fe80000100800 */
[----:B------:R-:W-:Y:S04]  /*93b0*/  STL [R1+0x390], R60 ;  /* 0x0003903c01007387 */ /* 0x000fe80000100800 */
[----:B------:R-:W2:Y:S04]  /*93c0*/  LDL.LU R14, [R1+0x1f4] ;  /* 0x0001f400010e7983 */ /* 0x000ea80000300800 */
[----:B------:R-:W3:Y:S04]  /*93d0*/  LDL.LU R48, [R1+0x1f8] ;  /* 0x0001f80001307983 */ /* 0x000ee80000300800 */
[----:B------:R-:W2:Y:S01]  /*93e0*/  LDL.LU R29, [R1+0x1fc] ;  /* 0x0001fc00011d7983 */ /* 0x000ea20000300800 */
[----:B------:R-:W-:-:S03]  /*93f0*/  USHF.R.S32.HI UR13, URZ, 0x1f, UR7 ;  /* 0x0000001fff0d7899 */ /* 0x000fc60008011407 */
[----:B------:R-:W2:Y:S04]  /*9400*/  LDL.LU R20, [R1+0x200] ;  /* 0x0002000001147983 */ /* 0x000ea80000300800 */
[----:B------:R-:W2:Y:S04]  /*9410*/  LDL.LU R23, [R1+0x204] ;  /* 0x0002040001177983 */ /* 0x000ea80000300800 */
[----:B------:R-:W2:Y:S04]  /*9420*/  LDL.LU R10, [R1+0x208] ;  /* 0x00020800010a7983 */ /* 0x000ea80000300800 */
[----:B------:R-:W2:Y:S01]  /*9430*/  LDL.LU R56, [R1+0x20c] ;  /* 0x00020c0001387983 */ /* 0x000ea20000300800 */
[----:B------:R-:W-:Y:S01]  /*9440*/  USHF.L.U64.HI UR9, UR7, 0x3, UR13 ;  /* 0x0000000307097899 */ /* 0x000fe2000801020d */
[----:B------:R-:W-:-:S05]  /*9450*/  SHF.R.S32.HI R38, RZ, 0x1f, R21 ;  /* 0x0000001fff267819 */ /* 0x000fca0000011415 */
[----:B------:R-:W-:Y:S02]  /*9460*/  LEA.HI.X R38, R21, UR9, R38, 0x2, P0 ;  /* 0x0000000915267c11 */ /* 0x000fe400080f1426 */
[----:B------:R-:W2:Y:S04]  /*9470*/  LDL.LU R21, [R1+0x210] ;  /* 0x0002100001157983 */ /* 0x000ea80000300800 */
[----:B------:R1:W-:Y:S01]  /*9480*/  STL [R1+0x394], R38 ;  /* 0x0003942601007387 */ /* 0x0003e20000100800 */
[----:B----4-:R-:W-:Y:S02]  /*9490*/  SHF.R.S32.HI R36, RZ, 0x1f, R11 ;  /* 0x0000001fff247819 */ /* 0x010fe4000001140b */
[----:B------:R-:W-:Y:S02]  /*94a0*/  LEA R43, P0, R11, UR4, 0x2 ;  /* 0x000000040b2b7c11 */ /* 0x000fe4000f8010ff */
[----:B------:R-:W-:-:S02]  /*94b0*/  SHF.R.S32.HI R34, RZ, 0x1f, R57 ;  /* 0x0000001fff227819 */ /* 0x000fc40000011439 */
[----:B------:R-:W-:Y:S02]  /*94c0*/  LEA R42, P1, R57, UR4, 0x2 ;  /* 0x00000004392a7c11 */ /* 0x000fe4000f8210ff */
[----:B------:R-:W-:Y:S01]  /*94d0*/  LEA R41, P2, R33, UR4, 0x2 ;  /* 0x0000000421297c11 */ /* 0x000fe2000f8410ff */
[----:B------:R-:W-:Y:S01]  /*94e0*/  STL [R1+0x398], R43 ;  /* 0x0003982b01007387 */ /* 0x000fe20000100800 */
[----:B------:R-:W-:Y:S02]  /*94f0*/  LEA.HI.X R36, R11, UR9, R36, 0x2, P0 ;  /* 0x000000090b247c11 */ /* 0x000fe400080f1424 */
[----:B------:R-:W-:Y:S01]  /*9500*/  LEA R40, P3, R28, UR4, 0x2 ;  /* 0x000000041c287c11 */ /* 0x000fe2000f8610ff */
[----:B------:R-:W-:Y:S01]  /*9510*/  STL [R1+0x39c], R42 ;  /* 0x00039c2a01007387 */ /* 0x000fe20000100800 */
[----:B------:R-:W-:-:S03]  /*9520*/  LEA.HI.X R34, R57, UR9, R34, 0x2, P1 ;  /* 0x0000000939227c11 */ /* 0x000fc600088f1422 */
[----:B------:R-:W-:Y:S04]  /*9530*/  STL [R1+0x3a0], R41 ;  /* 0x0003a02901007387 */ /* 0x000fe80000100800 */
[----:B------:R4:W-:Y:S04]  /*9540*/  STL [R1+0x3a4], R40 ;  /* 0x0003a42801007387 */ /* 0x0009e80000100800 */
[----:B------:R1:W-:Y:S04]  /*9550*/  STL [R1+0x3ac], R36 ;  /* 0x0003ac2401007387 */ /* 0x0003e80000100800 */
[----:B------:R-:W-:Y:S04]  /*9560*/  STL [R1+0x3b0], R34 ;  /* 0x0003b02201007387 */ /* 0x000fe80000100800 */
[----:B------:R-:W4:Y:S04]  /*9570*/  LDL.LU R9, [R1+0x224] ;  /* 0x0002240001097983 */ /* 0x000f280000300800 */
[----:B------:R-:W4:Y:S04]  /*9580*/  LDL.LU R15, [R1+0x22c] ;  /* 0x00022c00010f7983 */ /* 0x000f280000300800 */
[----:B------:R-:W4:Y:S04]  /*9590*/  LDL.LU R11, [R1+0x230] ;  /* 0x00023000010b7983 */ /* 0x000f280000300800 */
[----:B------:R-:W4:Y:S04]  /*95a0*/  LDL R57, [R1+0x234] ;  /* 0x0002340001397983 */ /* 0x000f280000100800 */
[----:B------:R-:W4:Y:S04]  /*95b0*/  LDL.LU R55, [R1+0x258] ;  /* 0x0002580001377983 */ /* 0x000f280000300800 */
[----:B------:R-:W4:Y:S04]  /*95c0*/  LDL.LU R58, [R1+0x25c] ;  /* 0x00025c00013a7983 */ /* 0x000f280000300800 */
[----:B------:R-:W4:Y:S01]  /*95d0*/  LDL.LU R50, [R1+0x260] ;  /* 0x0002600001327983 */ /* 0x000f220000300800 */
[----:B---3--:R-:W-:-:S02]  /*95e0*/  SHF.R.S32.HI R26, RZ, 0x1f, R48 ;  /* 0x0000001fff1a7819 */ /* 0x008fc40000011430 */
[----:B------:R-:W-:-:S04]  /*95f0*/  LEA R37, P1, R48, UR4, 0x2 ;  /* 0x0000000430257c11 */ /* 0x000fc8000f8210ff */
[----:B------:R-:W-:Y:S02]  /*9600*/  LEA.HI.X R26, R48, UR9, R26, 0x2, P1 ;  /* 0x00000009301a7c11 */ /* 0x000fe400088f141a */
[----:B------:R-:W3:Y:S04]  /*9610*/  LDL.LU R48, [R1+0x264] ;  /* 0x0002640001307983 */ /* 0x000ee80000300800 */
[----:B------:R-:W3:Y:S04]  /*9620*/  LDL.LU R59, [R1+0x268] ;  /* 0x00026800013b7983 */ /* 0x000ee80000300800 */
[----:B------:R-:W3:Y:S01]  /*9630*/  LDL.LU R53, [R1+0x26c] ;  /* 0x00026c0001357983 */ /* 0x000ee20000300800 */
[----:B------:R-:W-:-:S02]  /*9640*/  SHF.R.S32.HI R32, RZ, 0x1f, R33 ;  /* 0x0000001fff207819 */ /* 0x000fc40000011421 */
[----:B--2---:R-:W-:Y:S01]  /*9650*/  SHF.R.S32.HI R24, RZ, 0x1f, R29 ;  /* 0x0000001fff187819 */ /* 0x004fe2000001141d */
[----:B------:R-:W2:Y:S01]  /*9660*/  LDL.LU R51, [R1+0x270] ;  /* 0x0002700001337983 */ /* 0x000ea20000300800 */
[----:B------:R-:W-:Y:S02]  /*9670*/  LEA.HI.X R32, R33, UR9, R32, 0x2, P2 ;  /* 0x0000000921207c11 */ /* 0x000fe400090f1420 */
[C---:B------:R-:W-:Y:S02]  /*9680*/  LEA R35, P2, R29.reuse, UR4, 0x2 ;  /* 0x000000041d237c11 */ /* 0x040fe4000f8410ff */
[----:B------:R-:W-:Y:S02]  /*9690*/  SHF.R.S32.HI R16, RZ, 0x1f, R56 ;  /* 0x0000001fff107819 */ /* 0x000fe40000011438 */
[----:B------:R-:W-:Y:S02]  /*96a0*/  LEA.HI.X R24, R29, UR9, R24, 0x2, P2 ;  /* 0x000000091d187c11 */ /* 0x000fe400090f1418 */
[----:B------:R-:W-:-:S04]  /*96b0*/  LEA R27, P2, R56, UR4, 0x2 ;  /* 0x00000004381b7c11 */ /* 0x000fc8000f8410ff */
[----:B------:R-:W-:Y:S02]  /*96c0*/  LEA.HI.X R16, R56, UR9, R16, 0x2, P2 ;  /* 0x0000000938107c11 */ /* 0x000fe400090f1410 */
[----:B------:R-:W2:Y:S01]  /*96d0*/  LDL.LU R56, [R1+0x274] ;  /* 0x0002740001387983 */ /* 0x000ea20000300800 */
[----:B------:R-:W-:Y:S02]  /*96e0*/  SHF.R.S32.HI R30, RZ, 0x1f, R28 ;  /* 0x0000001fff1e7819 */ /* 0x000fe4000001141c */
[----:B------:R-:W-:Y:S01]  /*96f0*/  SHF.R.S32.HI R22, RZ, 0x1f, R20 ;  /* 0x0000001fff167819 */ /* 0x000fe20000011414 */
[----:B-1----:R-:W2:Y:S01]  /*9700*/  LDL R38, [R1+0x2cc] ;  /* 0x0002cc0001267983 */ /* 0x002ea20000100800 */
[----:B------:R-:W-:Y:S02]  /*9710*/  LEA.HI.X R30, R28, UR9, R30, 0x2, P3 ;  /* 0x000000091c1e7c11 */ /* 0x000fe400098f141e */
[----:B------:R-:W-:Y:S01]  /*9720*/  SHF.R.S32.HI R28, RZ, 0x1f, R14 ;  /* 0x0000001fff1c7819 */ /* 0x000fe2000001140e */
[----:B------:R-:W2:Y:S01]  /*9730*/  LDL.LU R60, [R1+0x2d0] ;  /* 0x0002d000013c7983 */ /* 0x000ea20000300800 */
[----:B------:R-:W-:-:S02]  /*9740*/  LEA R39, P0, R14, UR4, 0x2 ;  /* 0x000000040e277c11 */ /* 0x000fc4000f8010ff */
[----:B------:R-:W-:Y:S01]  /*9750*/  LEA R33, P3, R20, UR4, 0x2 ;  /* 0x0000000414217c11 */ /* 0x000fe2000f8610ff */
[----:B------:R-:W2:Y:S01]  /*9760*/  LDL.LU R45, [R1+0x2d4] ;  /* 0x0002d400012d7983 */ /* 0x000ea20000300800 */
[----:B------:R-:W-:Y:S02]  /*9770*/  LEA.HI.X R28, R14, UR9, R28, 0x2, P0 ;  /* 0x000000090e1c7c11 */ /* 0x000fe400080f141c */
[----:B------:R-:W-:Y:S02]  /*9780*/  LEA.HI.X R22, R20, UR9, R22, 0x2, P3 ;  /* 0x0000000914167c11 */ /* 0x000fe400098f1416 */
[----:B------:R-:W-:Y:S02]  /*9790*/  SHF.R.S32.HI R14, RZ, 0x1f, R21 ;  /* 0x0000001fff0e7819 */ /* 0x000fe40000011415 */
[----:B------:R-:W-:-:S04]  /*97a0*/  LEA R25, P3, R21, UR4, 0x2 ;  /* 0x0000000415197c11 */ /* 0x000fc8000f8610ff */
[----:B------:R-:W-:Y:S02]  /*97b0*/  LEA.HI.X R14, R21, UR9, R14, 0x2, P3 ;  /* 0x00000009150e7c11 */ /* 0x000fe400098f140e */
[----:B------:R-:W-:Y:S02]  /*97c0*/  SHF.R.S32.HI R20, RZ, 0x1f, R23 ;  /* 0x0000001fff147819 */ /* 0x000fe40000011417 */
[----:B------:R-:W-:Y:S02]  /*97d0*/  SHF.R.S32.HI R18, RZ, 0x1f, R10 ;  /* 0x0000001fff127819 */ /* 0x000fe4000001140a */
[C---:B------:R-:W-:Y:S02]  /*97e0*/  LEA R31, P0, R23.reuse, UR4, 0x2 ;  /* 0x00000004171f7c11 */ /* 0x040fe4000f8010ff */
[----:B------:R-:W-:Y:S02]  /*97f0*/  LEA R29, P1, R10, UR4, 0x2 ;  /* 0x000000040a1d7c11 */ /* 0x000fe4000f8210ff */
[----:B------:R-:W-:-:S02]  /*9800*/  LEA.HI.X R20, R23, UR9, R20, 0x2, P0 ;  /* 0x0000000917147c11 */ /* 0x000fc400080f1414 */
[----:B------:R-:W-:Y:S02]  /*9810*/  LEA.HI.X R18, R10, UR9, R18, 0x2, P1 ;  /* 0x000000090a127c11 */ /* 0x000fe400088f1412 */
[----:B----4-:R-:W-:Y:S02]  /*9820*/  SHF.R.S32.HI R6, RZ, 0x1f, R57 ;  /* 0x0000001fff067819 */ /* 0x010fe40000011439 */
[----:B------:R-:W-:-:S04]  /*9830*/  LEA R17, P3, R57, UR4, 0x2 ;  /* 0x0000000439117c11 */ /* 0x000fc8000f8610ff */
[----:B------:R-:W-:Y:S02]  /*9840*/  LEA.HI.X R6, R57, UR9, R6, 0x2, P3 ;  /* 0x0000000939067c11 */ /* 0x000fe400098f1406 */
[----:B------:R-:W4:Y:S04]  /*9850*/  LDL.LU R57, [R1+0x2d8] ;  /* 0x0002d80001397983 */ /* 0x000f280000300800 */
[----:B------:R-:W4:Y:S04]  /*9860*/  LDL.LU R40, [R1+0x2dc] ;  /* 0x0002dc0001287983 */ /* 0x000f280000300800 */
[----:B------:R-:W4:Y:S04]  /*9870*/  LDL.LU R41, [R1+0x2e0] ;  /* 0x0002e00001297983 */ /* 0x000f280000300800 */
[----:B------:R-:W4:Y:S01]  /*9880*/  LDL.LU R42, [R1+0x2e4] ;  /* 0x0002e400012a7983 */ /* 0x000f220000300800 */
[----:B------:R-:W-:-:S03]  /*9890*/  SHF.R.S32.HI R12, RZ, 0x1f, R9 ;  /* 0x0000001fff0c7819 */ /* 0x000fc60000011409 */
[----:B------:R-:W4:Y:S01]  /*98a0*/  LDL.LU R49, [R1+0x2e8] ;  /* 0x0002e80001317983 */ /* 0x000f220000300800 */
[----:B------:R-:W-:Y:S02]  /*98b0*/  SHF.R.S32.HI R10, RZ, 0x1f, R15 ;  /* 0x0000001fff0a7819 */ /* 0x000fe4000001140f */
[----:B------:R-:W-:Y:S02]  /*98c0*/  LEA R23, P0, R9, UR4, 0x2 ;  /* 0x0000000409177c11 */ /* 0x000fe4000f8010ff */
[----:B------:R-:W-:Y:S02]  /*98d0*/  LEA R21, P1, R15, UR4, 0x2 ;  /* 0x000000040f157c11 */ /* 0x000fe4000f8210ff */
[----:B------:R-:W-:Y:S02]  /*98e0*/  SHF.R.S32.HI R8, RZ, 0x1f, R11 ;  /* 0x0000001fff087819 */ /* 0x000fe4000001140b */
[----:B------:R-:W-:Y:S02]  /*98f0*/  LEA R19, P2, R11, UR4, 0x2 ;  /* 0x000000040b137c11 */ /* 0x000fe4000f8410ff */
[----:B------:R-:W-:-:S02]  /*9900*/  LEA.HI.X R12, R9, UR9, R12, 0x2, P0 ;  /* 0x00000009090c7c11 */ /* 0x000fc400080f140c */
[----:B------:R-:W-:Y:S02]  /*9910*/  LEA.HI.X R10, R15, UR9, R10, 0x2, P1 ;  /* 0x000000090f0a7c11 */ /* 0x000fe400088f140a */
[----:B------:R-:W-:Y:S02]  /*9920*/  LEA.HI.X R8, R11, UR9, R8, 0x2, P2 ;  /* 0x000000090b087c11 */ /* 0x000fe400090f1408 */
[----:B------:R-:W-:Y:S02]  /*9930*/  SHF.R.S32.HI R4, RZ, 0x1f, R55 ;  /* 0x0000001fff047819 */ /* 0x000fe40000011437 */
[----:B------:R-:W-:Y:S02]  /*9940*/  LEA R15, P0, R55, UR4, 0x2 ;  /* 0x00000004370f7c11 */ /* 0x000fe4000f8010ff */
[----:B------:R-:W-:Y:S02]  /*9950*/  SHF.R.S32.HI R0, RZ, 0x1f, R58 ;  /* 0x0000001fff007819 */ /* 0x000fe4000001143a */
[----:B------:R-:W-:-:S02]  /*9960*/  SHF.R.S32.HI R5, RZ, 0x1f, R50 ;  /* 0x0000001fff057819 */ /* 0x000fc40000011432 */
[----:B------:R-:W-:Y:S02]  /*9970*/  LEA R13, P1, R58, UR4, 0x2 ;  /* 0x000000043a0d7c11 */ /* 0x000fe4000f8210ff */
[----:B------:R-:W-:Y:S02]  /*9980*/  LEA R11, P2, R50, UR4, 0x2 ;  /* 0x00000004320b7c11 */ /* 0x000fe4000f8410ff */
[----:B------:R-:W-:Y:S02]  /*9990*/  LEA.HI.X R4, R55, UR9, R4, 0x2, P0 ;  /* 0x0000000937047c11 */ /* 0x000fe400080f1404 */
[----:B------:R-:W-:Y:S02]  /*99a0*/  LEA.HI.X R54, R58, UR9, R0, 0x2, P1 ;  /* 0x000000093a367c11 */ /* 0x000fe400088f1400 */
[----:B------:R-:W-:Y:S02]  /*99b0*/  LEA.HI.X R55, R50, UR9, R5, 0x2, P2 ;  /* 0x0000000932377c11 */ /* 0x000fe400090f1405 */
[----:B---3--:R-:W-:-:S02]  /*99c0*/  SHF.R.S32.HI R46, RZ, 0x1f, R53 ;  /* 0x0000001fff2e7819 */ /* 0x008fc40000011435 */
[----:B------:R-:W-:-:S04]  /*99d0*/  LEA R5, P1, R53, UR4, 0x2 ;  /* 0x0000000435057c11 */ /* 0x000fc8000f8210ff */
[----:B------:R-:W-:-:S05]  /*99e0*/  LEA.HI.X R3, R53, UR9, R46, 0x2, P1 ;  /* 0x0000000935037c11 */ /* 0x000fca00088f142e */
[----:B------:R-:W-:Y:S04]  /*99f0*/  STL [R1+0x4], R3 ;  /* 0x0000040301007387 */ /* 0x000fe80000100800 */
[----:B------:R-:W3:Y:S01]  /*9a00*/  LDL.LU R36, [R1+0x2ec] ;  /* 0x0002ec0001247983 */ /* 0x000ee20000300800 */
[----:B------:R-:W-:Y:S02]  /*9a10*/  SHF.R.S32.HI R7, RZ, 0x1f, R48 ;  /* 0x0000001fff077819 */ /* 0x000fe40000011430 */
[----:B------:R-:W-:Y:S02]  /*9a20*/  LEA R9, P3, R48, UR4, 0x2 ;  /* 0x0000000430097c11 */ /* 0x000fe4000f8610ff */
[----:B--2---:R-:W-:Y:S02]  /*9a30*/  SHF.R.S32.HI R47, RZ, 0x1f, R51 ;  /* 0x0000001fff2f7819 */ /* 0x004fe40000011433 */
[----:B------:R-:W-:-:S02]  /*9a40*/  LEA R50, P2, R51, UR4, 0x2 ;  /* 0x0000000433327c11 */ /* 0x000fc4000f8410ff */
[----:B------:R-:W-:Y:S02]  /*9a50*/  LEA.HI.X R58, R48, UR9, R7, 0x2, P3 ;  /* 0x00000009303a7c11 */ /* 0x000fe400098f1407 */
[----:B------:R-:W-:Y:S02]  /*9a60*/  LEA.HI.X R2, R51, UR9, R47, 0x2, P2 ;  /* 0x0000000933027c11 */ /* 0x000fe400090f142f */
[----:B------:R-:W-:Y:S02]  /*9a70*/  SHF.R.S32.HI R0, RZ, 0x1f, R59 ;  /* 0x0000001fff007819 */ /* 0x000fe4000001143b */
[C---:B------:R-:W-:Y:S02]  /*9a80*/  LEA R7, P0, R59.reuse, UR4, 0x2 ;  /* 0x000000043b077c11 */ /* 0x040fe4000f8010ff */
[----:B------:R-:W-:Y:S02]  /*9a90*/  SHF.R.S32.HI R48, RZ, 0x1f, R56 ;  /* 0x0000001fff307819 */ /* 0x000fe40000011438 */
[----:B------:R-:W-:Y:S01]  /*9aa0*/  LEA R52, P3, R56, UR4, 0x2 ;  /* 0x0000000438347c11 */ /* 0x000fe2000f8610ff */
[----:B------:R1:W-:Y:S01]  /*9ab0*/  STL [R1+0x8], R2 ;  /* 0x0000080201007387 */ /* 0x0003e20000100800 */
[----:B------:R-:W-:-:S02]  /*9ac0*/  LEA.HI.X R59, R59, UR9, R0, 0x2, P0 ;  /* 0x000000093b3b7c11 */ /* 0x000fc400080f1400 */
[----:B------:R-:W-:Y:S01]  /*9ad0*/  LEA.HI.X R0, R56, UR9, R48, 0x2, P3 ;  /* 0x0000000938007c11 */ /* 0x000fe200098f1430 */
[----:B-1----:R-:W2:Y:S04]  /*9ae0*/  LDL.LU R2, [R1+0x2f0] ;  /* 0x0002f00001027983 */ /* 0x002ea80000300800 */
[----:B------:R1:W-:Y:S04]  /*9af0*/  STL [R1+0x14], R0 ;  /* 0x0000140001007387 */ /* 0x0003e80000100800 */
[----:B------:R-:W2:Y:S01]  /*9b00*/  LDL.LU R44, [R1+0x2f4] ;  /* 0x0002f400012c7983 */ /* 0x000ea20000300800 */
[----:B------:R-:W-:-:S03]  /*9b10*/  LEA R51, P0, R38, UR4, 0x2 ;  /* 0x0000000426337c11 */ /* 0x000fc6000f8010ff */
[----:B------:R-:W2:Y:S01]  /*9b20*/  LDL.LU R3, [R1+0x2f8] ;  /* 0x0002f80001037983 */ /* 0x000ea20000300800 */
[----:B------:R-:W-:Y:S02]  /*9b30*/  SHF.R.S32.HI R46, RZ, 0x1f, R60 ;  /* 0x0000001fff2e7819 */ /* 0x000fe4000001143c */
[----:B-1----:R-:W-:Y:S02]  /*9b40*/  SHF.R.S32.HI R0, RZ, 0x1f, R38 ;  /* 0x0000001fff007819 */ /* 0x002fe40000011426 */
[----:B------:R-:W-:Y:S02]  /*9b50*/  LEA R53, P1, R60, UR4, 0x2 ;  /* 0x000000043c357c11 */ /* 0x000fe4000f8210ff */
[----:B------:R-:W-:Y:S02]  /*9b60*/  SHF.R.S32.HI R47, RZ, 0x1f, R45 ;  /* 0x0000001fff2f7819 */ /* 0x000fe4000001142d */
[----:B------:R-:W-:Y:S02]  /*9b70*/  LEA R56, P2, R45, UR4, 0x2 ;  /* 0x000000042d387c11 */ /* 0x000fe4000f8410ff */
[----:B------:R-:W-:-:S02]  /*9b80*/  LEA.HI.X R0, R38, UR9, R0, 0x2, P0 ;  /* 0x0000000926007c11 */ /* 0x000fc400080f1400 */
[----:B------:R-:W-:Y:S02]  /*9b90*/  LEA.HI.X R38, R60, UR9, R46, 0x2, P1 ;  /* 0x000000093c267c11 */ /* 0x000fe400088f142e */
[----:B------:R-:W-:Y:S01]  /*9ba0*/  LEA.HI.X R34, R45, UR9, R47, 0x2, P2 ;  /* 0x000000092d227c11 */ /* 0x000fe200090f142f */
[----:B------:R-:W-:Y:S04]  /*9bb0*/  STL [R1+0x18], R0 ;  /* 0x0000180001007387 */ /* 0x000fe80000100800 */
[----:B------:R1:W-:Y:S04]  /*9bc0*/  STL [R1+0x24], R38 ;  /* 0x0000242601007387 */ /* 0x0003e80000100800 */
[----:B------:R-:W2:Y:S04]  /*9bd0*/  LDL.LU R43, [R1+0x2fc] ;  /* 0x0002fc00012b7983 */ /* 0x000ea80000300800 */
[----:B------:R4:W-:Y:S04]  /*9be0*/  STL [R1+0x28], R34 ;  /* 0x0000282201007387 */ /* 0x0009e80000100800 */
[----:B-1----:R-:W2:Y:S01]  /*9bf0*/  LDL.LU R38, [R1+0x300] ;  /* 0x0003000001267983 */ /* 0x002ea20000300800 */
[----:B----4-:R-:W-:-:S02]  /*9c00*/  SHF.R.S32.HI R48, RZ, 0x1f, R57 ;  /* 0x0000001fff307819 */ /* 0x010fc40000011439 */
[----:B------:R-:W-:-:S04]  /*9c10*/  LEA R61, P3, R57, UR4, 0x2 ;  /* 0x00000004393d7c11 */ /* 0x000fc8000f8610ff */
[----:B------:R-:W-:Y:S02]  /*9c20*/  LEA.HI.X R0, R57, UR9, R48, 0x2, P3 ;  /* 0x0000000939007c11 */ /* 0x000fe400098f1430 */
[----:B------:R-:W-:-:S03]  /*9c30*/  LEA R34, P1, R41, UR4, 0x2 ;  /* 0x0000000429227c11 */ /* 0x000fc6000f8210ff */
[----:B------:R1:W-:Y:S04]  /*9c40*/  STL [R1+0x114], R0 ;  /* 0x0001140001007387 */ /* 0x0003e80000100800 */
[----:B------:R-:W4:Y:S04]  /*9c50*/  LDL.LU R60, [R1+0x304] ;  /* 0x00030400013c7983 */ /* 0x000f280000300800 */
[----:B------:R-:W4:Y:S04]  /*9c60*/  LDL.LU R45, [R1+0x308] ;  /* 0x00030800012d7983 */ /* 0x000f280000300800 */
[----:B------:R1:W-:Y:S02]  /*9c70*/  STL [R1], R34 ;  /* 0x0000002201007387 */ /* 0x0003e40000100800 */
[----:B-1----:R-:W-:-:S02]  /*9c80*/  SHF.R.S32.HI R0, RZ, 0x1f, R40 ;  /* 0x0000001fff007819 */ /* 0x002fc40000011428 */
[----:B------:R-:W-:Y:S02]  /*9c90*/  LEA R34, P2, R42, UR4, 0x2 ;  /* 0x000000042a227c11 */ /* 0x000fe4000f8410ff */
[----:B------:R-:W-:-:S03]  /*9ca0*/  LEA R57, P0, R40, UR4, 0x2 ;  /* 0x0000000428397c11 */ /* 0x000fc6000f8010ff */
[----:B------:R1:W-:Y:S01]  /*9cb0*/  STL [R1+0xc], R34 ;  /* 0x00000c2201007387 */ /* 0x0003e20000100800 */
[----:B------:R-:W-:Y:S02]  /*9cc0*/  SHF.R.S32.HI R46, RZ, 0x1f, R41 ;  /* 0x0000001fff2e7819 */ /* 0x000fe40000011429 */
[----:B------:R-:W-:Y:S02]  /*9cd0*/  SHF.R.S32.HI R47, RZ, 0x1f, R42 ;  /* 0x0000001fff2f7819 */ /* 0x000fe4000001142a */
[----:B-1----:R-:W-:Y:S02]  /*9ce0*/  LEA R34, P3, R49, UR4, 0x2 ;  /* 0x0000000431227c11 */ /* 0x002fe4000f8610ff */
[----:B------:R-:W-:-:S03]  /*9cf0*/  SHF.R.S32.HI R48, RZ, 0x1f, R49 ;  /* 0x0000001fff307819 */ /* 0x000fc60000011431 */
[----:B------:R1:W-:Y:S02]  /*9d00*/  STL [R1+0x1c], R34 ;  /* 0x00001c2201007387 */ /* 0x0003e40000100800 */
[----:B-1----:R-:W-:Y:S02]  /*9d10*/  LEA.HI.X R34, R40, UR9, R0, 0x2, P0 ;  /* 0x0000000928227c11 */ /* 0x002fe400080f1400 */
[----:B------:R-:W-:Y:S02]  /*9d20*/  LEA.HI.X R0, R41, UR9, R46, 0x2, P1 ;  /* 0x0000000929007c11 */ /* 0x000fe400088f142e */
[----:B------:R-:W-:Y:S01]  /*9d30*/  LEA.HI.X R40, R42, UR9, R47, 0x2, P2 ;  /* 0x000000092a287c11 */ /* 0x000fe200090f142f */
[----:B------:R1:W-:Y:S04]  /*9d40*/  STL [R1+0x11c], R34 ;  /* 0x00011c2201007387 */ /* 0x0003e80000100800 */
[----:B------:R-:W-:Y:S01]  /*9d50*/  STL [R1+0x124], R0 ;  /* 0x0001240001007387 */ /* 0x000fe20000100800 */
[----:B-1----:R-:W-:-:S03]  /*9d60*/  LEA.HI.X R34, R49, UR9, R48, 0x2, P3 ;  /* 0x0000000931227c11 */ /* 0x002fc600098f1430 */
[----:B------:R1:W-:Y:S04]  /*9d70*/  STL [R1+0x134], R40 ;  /* 0x0001342801007387 */ /* 0x0003e80000100800 */
[----:B------:R3:W-:Y:S04]  /*9d80*/  STL [R1+0x14c], R34 ;  /* 0x00014c2201007387 */ /* 0x0007e80000100800 */
[----:B-1----:R-:W4:Y:S04]  /*9d90*/  LDL.LU R40, [R1+0x30c] ;  /* 0x00030c0001287983 */ /* 0x002f280000300800 */
[----:B------:R-:W4:Y:S01]  /*9da0*/  LDL.LU R41, [R1+0x310] ;  /* 0x0003100001297983 */ /* 0x000f220000300800 */
[----:B---3--:R-:W-:-:S05]  /*9db0*/  LEA R34, P0, R36, UR4, 0x2 ;  /* 0x0000000424227c11 */ /* 0x008fca000f8010ff */
[----:B------:R2:W-:Y:S04]  /*9dc0*/  STL [R1+0x10], R34 ;  /* 0x0000102201007387 */ /* 0x0005e80000100800 */
[----:B------:R-:W3:Y:S04]  /*9dd0*/  LDL.LU R42, [R1+0x314] ;  /* 0x00031400012a7983 */ /* 0x000ee80000300800 */
[----:B------:R-:W3:Y:S01]  /*9de0*/  LDL.LU R49, [R1+0x318] ;  /* 0x0003180001317983 */ /* 0x000ee20000300800 */
[----:B------:R-:W-:Y:S02]  /*9df0*/  SHF.R.S32.HI R0, RZ, 0x1f, R36 ;  /* 0x0000001fff007819 */ /* 0x000fe40000011424 */
[----:B--2---:R-:W-:-:S05]  /*9e00*/  LEA R34, P1, R2, UR4, 0x2 ;  /* 0x0000000402227c11 */ /* 0x004fca000f8210ff */
[----:B------:R1:W-:Y:S01]  /*9e10*/  STL [R1+0x20], R34 ;  /* 0x0000202201007387 */ /* 0x0003e20000100800 */
[----:B------:R-:W-:Y:S02]  /*9e20*/  SHF.R.S32.HI R46, RZ, 0x1f, R2 ;  /* 0x0000001fff2e7819 */ /* 0x000fe40000011402 */
[----:B-1----:R-:W-:Y:S02]  /*9e30*/  LEA R34, P2, R44, UR4, 0x2 ;  /* 0x000000042c227c11 */ /* 0x002fe4000f8410ff */
[----:B------:R-:W-:-:S03]  /*9e40*/  SHF.R.S32.HI R47, RZ, 0x1f, R44 ;  /* 0x0000001fff2f7819 */ /* 0x000fc6000001142c */
[----:B------:R1:W-:Y:S01]  /*9e50*/  STL [R1+0x2c], R34 ;  /* 0x00002c2201007387 */ /* 0x0003e20000100800 */
[----:B------:R-:W-:Y:S02]  /*9e60*/  SHF.R.S32.HI R48, RZ, 0x1f, R3 ;  /* 0x0000001fff307819 */ /* 0x000fe40000011403 */
[----:B------:R-:W-:Y:S02]  /*9e70*/  LEA.HI.X R36, R36, UR9, R0, 0x2, P0 ;  /* 0x0000000924247c11 */ /* 0x000fe400080f1400 */
[----:B------:R-:W-:Y:S02]  /*9e80*/  LEA.HI.X R0, R2, UR9, R46, 0x2, P1 ;  /* 0x0000000902007c11 */ /* 0x000fe400088f142e */
[----:B-1----:R-:W-:-:S05]  /*9e90*/  LEA R34, P3, R3, UR4, 0x2 ;  /* 0x0000000403227c11 */ /* 0x002fca000f8610ff */
[----:B------:R1:W-:Y:S01]  /*9ea0*/  STL [R1+0x12c], R34 ;  /* 0x00012c2201007387 */ /* 0x0003e20000100800 */
[----:B------:R-:W-:-:S03]  /*9eb0*/  LEA.HI.X R2, R3, UR9, R48, 0x2, P3 ;  /* 0x0000000903027c11 */ /* 0x000fc600098f1430 */
[----:B------:R2:W-:Y:S01]  /*9ec0*/  STL [R1+0x15c], R36 ;  /* 0x00015c2401007387 */ /* 0x0005e20000100800 */
[----:B-1----:R-:W-:-:S03]  /*9ed0*/  LEA.HI.X R34, R44, UR9, R47, 0x2, P2 ;  /* 0x000000092c227c11 */ /* 0x002fc600090f142f */
[----:B------:R-:W-:Y:S04]  /*9ee0*/  STL [R1+0x174], R0 ;  /* 0x0001740001007387 */ /* 0x000fe80000100800 */
[----:B------:R1:W-:Y:S04]  /*9ef0*/  STL [R1+0x17c], R34 ;  /* 0x00017c2201007387 */ /* 0x0003e80000100800 */
[----:B------:R1:W-:Y:S04]  /*9f00*/  STL [R1+0x188], R2 ;  /* 0x0001880201007387 */ /* 0x0003e80000100800 */
[----:B--2---:R-:W2:Y:S01]  /*9f10*/  LDL.LU R36, [R1+0x320] ;  /* 0x0003200001247983 */ /* 0x004ea20000300800 */
[----:B------:R-:W-:-:S02]  /*9f20*/  LEA R3, P0, R43, UR4, 0x2 ;  /* 0x000000042b037c11 */ /* 0x000fc4000f8010ff */
[----:B-1----:R-:W-:Y:S01]  /*9f30*/  LEA R34, P1, R38, UR4, 0x2 ;  /* 0x0000000426227c11 */ /* 0x002fe2000f8210ff */
[----:B------:R-:W2:Y:S04]  /*9f40*/  LDL.LU R2, [R1+0x324] ;  /* 0x0003240001027983 */ /* 0x000ea80000300800 */
[----:B------:R1:W-:Y:S04]  /*9f50*/  STL [R1+0x30], R3 ;  /* 0x0000300301007387 */ /* 0x0003e80000100800 */
[----:B------:R-:W2:Y:S01]  /*9f60*/  LDL.LU R44, [R1+0x328] ;  /* 0x00032800012c7983 */ /* 0x000ea20000300800 */
[----:B------:R-:W-:-:S03]  /*9f70*/  SHF.R.S32.HI R0, RZ, 0x1f, R43 ;  /* 0x0000001fff007819 */ /* 0x000fc6000001142b */
[----:B-1----:R-:W2:Y:S04]  /*9f80*/  LDL.LU R3, [R1+0x32c] ;  /* 0x00032c0001037983 */ /* 0x002ea80000300800 */
[----:B------:R4:W-:Y:S01]  /*9f90*/  STL [R1+0x13c], R34 ;  /* 0x00013c2201007387 */ /* 0x0009e20000100800 */
[----:B------:R-:W-:Y:S02]  /*9fa0*/  SHF.R.S32.HI R46, RZ, 0x1f, R38 ;  /* 0x0000001fff2e7819 */ /* 0x000fe40000011426 */
[----:B------:R-:W-:Y:S02]  /*9fb0*/  LEA.HI.X R0, R43, UR9, R0, 0x2, P0 ;  /* 0x000000092b007c11 */ /* 0x000fe400080f1400 */
[----:B----4-:R-:W-:Y:S02]  /*9fc0*/  LEA R34, P2, R60, UR4, 0x2 ;  /* 0x000000043c227c11 */ /* 0x010fe4000f8410ff */
[----:B------:R-:W-:-:S03]  /*9fd0*/  SHF.R.S32.HI R47, RZ, 0x1f, R60 ;  /* 0x0000001fff2f7819 */ /* 0x000fc6000001143c */
[----:B------:R1:W-:Y:S01]  /*9fe0*/  STL [R1+0x144], R34 ;  /* 0x0001442201007387 */ /* 0x0003e20000100800 */
[----:B------:R-:W-:Y:S02]  /*9ff0*/  LEA.HI.X R38, R38, UR9, R46, 0x2, P1 ;  /* 0x0000000926267c11 */ /* 0x000fe400088f142e */
[----:B------:R-:W-:Y:S02]  /*a000*/  SHF.R.S32.HI R48, RZ, 0x1f, R45 ;  /* 0x0000001fff307819 */ /* 0x000fe4000001142d */
[----:B-1----:R-:W-:-:S05]  /*a010*/  LEA R34, P3, R45, UR4, 0x2 ;  /* 0x000000042d227c11 */ /* 0x002fca000f8610ff */
[----:B------:R1:W-:Y:S04]  /*a020*/  STL [R1+0x164], R34 ;  /* 0x0001642201007387 */ /* 0x0003e80000100800 */
[----:B------:R4:W-:Y:S04]  /*a030*/  STL [R1+0x190], R0 ;  /* 0x0001900001007387 */ /* 0x0009e80000100800 */
[----:B------:R4:W-:Y:S01]  /*a040*/  STL [R1+0x198], R38 ;  /* 0x0001982601007387 */ /* 0x0009e20000100800 */
[----:B-1----:R-:W-:-:S03]  /*a050*/  LEA.HI.X R34, R60, UR9, R47, 0x2, P2 ;  /* 0x000000093c227c11 */ /* 0x002fc600090f142f */
[----:B------:R-:W2:Y:S01]  /*a060*/  LDL.LU R43, [R1+0x330] ;  /* 0x00033000012b7983 */ /* 0x000ea20000300800 */
[----:B----4-:R-:W-:-:S03]  /*a070*/  LEA.HI.X R0, R45, UR9, R48, 0x2, P3 ;  /* 0x000000092d007c11 */ /* 0x010fc600098f1430 */
[----:B------:R1:W-:Y:S04]  /*a080*/  STL [R1+0x1a0], R34 ;  /* 0x0001a02201007387 */ /* 0x0003e80000100800 */
[----:B------:R-:W4:Y:S04]  /*a090*/  LDL.LU R38, [R1+0x334] ;  /* 0x0003340001267983 */ /* 0x000f280000300800 */
[----:B------:R1:W-:Y:S02]  /*a0a0*/  STL [R1+0x1a8], R0 ;  /* 0x0001a80001007387 */ /* 0x0003e40000100800 */
[----:B-1----:R-:W-:-:S02]  /*a0b0*/  LEA R34, P0, R40, UR4, 0x2 ;  /* 0x0000000428227c11 */ /* 0x002fc4000f8010ff */
[----:B------:R-:W4:Y:S04]  /*a0c0*/  LDL.LU R60, [R1+0x338] ;  /* 0x00033800013c7983 */ /* 0x000f280000300800 */
[----:B------:R-:W4:Y:S04]  /*a0d0*/  LDL.LU R45, [R1+0x33c] ;  /* 0x00033c00012d7983 */ /* 0x000f280000300800 */
[----:B------:R1:W-:Y:S01]  /*a0e0*/  STL [R1+0x154], R34 ;  /* 0x0001542201007387 */ /* 0x0003e20000100800 */
[----:B------:R-:W-:Y:S02]  /*a0f0*/  SHF.R.S32.HI R0, RZ, 0x1f, R40 ;  /* 0x0000001fff007819 */ /* 0x000fe40000011428 */
[----:B-1----:R-:W-:-:S05]  /*a100*/  LEA R34, P1, R41, UR4, 0x2 ;  /* 0x0000000429227c11 */ /* 0x002fca000f8210ff */
[----:B------:R3:W-:Y:S01]  /*a110*/  STL [R1+0x16c], R34 ;  /* 0x00016c2201007387 */ /* 0x0007e20000100800 */
[----:B------:R-:W-:Y:S02]  /*a120*/  SHF.R.S32.HI R46, RZ, 0x1f, R41 ;  /* 0x0000001fff2e7819 */ /* 0x000fe40000011429 */
[----:B------:R-:W-:Y:S02]  /*a130*/  LEA.HI.X R0, R40, UR9, R0, 0x2, P0 ;  /* 0x0000000928007c11 */ /* 0x000fe400080f1400 */
[----:B------:R-:W-:Y:S02]  /*a140*/  LEA.HI.X R40, R41, UR9, R46, 0x2, P1 ;  /* 0x0000000929287c11 */ /* 0x000fe400088f142e */
[----:B---3--:R-:W-:-:S05]  /*a150*/  LEA R34, P2, R42, UR4, 0x2 ;  /* 0x000000042a227c11 */ /* 0x008fca000f8410ff */
[----:B------:R1:W-:Y:S01]  /*a160*/  STL [R1+0x184], R34 ;  /* 0x0001842201007387 */ /* 0x0003e20000100800 */
[----:B------:R-:W-:Y:S02]  /*a170*/  SHF.R.S32.HI R48, RZ, 0x1f, R49 ;  /* 0x0000001fff307819 */ /* 0x000fe40000011431 */
[----:B------:R-:W-:Y:S02]  /*a180*/  SHF.R.S32.HI R47, RZ, 0x1f, R42 ;  /* 0x0000001fff2f7819 */ /* 0x000fe4000001142a */
[----:B-1----:R-:W-:-:S05]  /*a190*/  LEA R34, P3, R49, UR4, 0x2 ;  /* 0x0000000431227c11 */ /* 0x002fca000f8610ff */
[----:B------:R1:W-:Y:S04]  /*a1a0*/  STL [R1+0x194], R34 ;  /* 0x0001942201007387 */ /* 0x0003e80000100800 */
[----:B------:R3:W-:Y:S04]  /*a1b0*/  STL [R1+0x1b0], R0 ;  /* 0x0001b00001007387 */ /* 0x0007e80000100800 */
[----:B------:R3:W-:Y:S01]  /*a1c0*/  STL [R1+0x1b8], R40 ;  /* 0x0001b82801007387 */ /* 0x0007e20000100800 */
[----:B-1----:R-:W-:Y:S02]  /*a1d0*/  LEA.HI.X R34, R42, UR9, R47, 0x2, P2 ;  /* 0x000000092a227c11 */ /* 0x002fe400090f142f */
[----:B---3--:R-:W-:-:S02]  /*a1e0*/  LEA.HI.X R0, R49, UR9, R48, 0x2, P3 ;  /* 0x0000000931007c11 */ /* 0x008fc400098f1430 */
[----:B------:R-:W3:Y:S04]  /*a1f0*/  LDL.LU R49, [R1+0x340] ;  /* 0x0003400001317983 */ /* 0x000ee80000300800 */
[----:B------:R2:W-:Y:S04]  /*a200*/  STL [R1+0x1c0], R34 ;  /* 0x0001c02201007387 */ /* 0x0005e80000100800 */
[----:B------:R-:W3:Y:S04]  /*a210*/  LDL.LU R40, [R1+0x344] ;  /* 0x0003440001287983 */ /* 0x000ee80000300800 */
[----:B------:R-:W-:Y:S04]  /*a220*/  STL [R1+0x1c8], R0 ;  /* 0x0001c80001007387 */ /* 0x000fe80000100800 */
[----:B------:R-:W3:Y:S04]  /*a230*/  LDL.LU R41, [R1+0x348] ;  /* 0x0003480001297983 */ /* 0x000ee80000300800 */
[----:B------:R-:W3:Y:S01]  /*a240*/  LDL.LU R42, [R1+0x34c] ;  /* 0x00034c00012a7983 */ /* 0x000ee20000300800 */
[----:B--2---:R-:W-:-:S05]  /*a250*/  LEA R34, P0, R36, UR4, 0x2 ;  /* 0x0000000424227c11 */ /* 0x004fca000f8010ff */
[----:B------:R1:W-:Y:S02]  /*a260*/  STL [R1+0x18c], R34 ;  /* 0x00018c2201007387 */ /* 0x0003e40000100800 */
[----:B-1----:R-:W-:-:S05]  /*a270*/  LEA R34, P1, R2, UR4, 0x2 ;  /* 0x0000000402227c11 */ /* 0x002fca000f8210ff */
[----:B------:R1:W-:Y:S01]  /*a280*/  STL [R1+0x19c], R34 ;  /* 0x00019c2201007387 */ /* 0x0003e20000100800 */
[----:B------:R-:W-:Y:S02]  /*a290*/  SHF.R.S32.HI R0, RZ, 0x1f, R36 ;  /* 0x0000001fff007819 */ /* 0x000fe40000011424 */
[----:B------:R-:W-:Y:S02]  /*a2a0*/  SHF.R.S32.HI R46, RZ, 0x1f, R2 ;  /* 0x0000001fff2e7819 */ /* 0x000fe40000011402 */
[----:B-1----:R-:W-:Y:S02]  /*a2b0*/  LEA R34, P2, R44, UR4, 0x2 ;  /* 0x000000042c227c11 */ /* 0x002fe4000f8410ff */
[----:B------:R-:W-:-:S03]  /*a2c0*/  SHF.R.S32.HI R47, RZ, 0x1f, R44 ;  /* 0x0000001fff2f7819 */ /* 0x000fc6000001142c */
[----:B------:R1:W-:Y:S01]  /*a2d0*/  STL [R1+0x1a4], R34 ;  /* 0x0001a42201007387 */ /* 0x0003e20000100800 */
[----:B------:R-:W-:Y:S02]  /*a2e0*/  LEA.HI.X R0, R36, UR9, R0, 0x2, P0 ;  /* 0x0000000924007c11 */ /* 0x000fe400080f1400 */
[----:B------:R-:W-:Y:S02]  /*a2f0*/  LEA.HI.X R2, R2, UR9, R46, 0x2, P1 ;  /* 0x0000000902027c11 */ /* 0x000fe400088f142e */
[----:B------:R-:W-:Y:S02]  /*a300*/  SHF.R.S32.HI R48, RZ, 0x1f, R3 ;  /* 0x0000001fff307819 */ /* 0x000fe40000011403 */
[----:B-1----:R-:W-:Y:S02]  /*a310*/  LEA R34, P3, R3, UR4, 0x2 ;  /* 0x0000000403227c11 */ /* 0x002fe4000f8610ff */
[----:B------:R-:W-:-:S03]  /*a320*/  LEA.HI.X R36, R44, UR9, R47, 0x2, P2 ;  /* 0x000000092c247c11 */ /* 0x000fc600090f142f */
[----:B------:R1:W-:Y:S04]  /*a330*/  STL [R1+0x1b4], R34 ;  /* 0x0001b42201007387 */ /* 0x0003e80000100800 */
[----:B-1----:R-:W2:Y:S04]  /*a340*/  LDL.LU R34, [R1+0x3b0] ;  /* 0x0003b00001227983 */ /* 0x002ea80000300800 */
[----:B------:R1:W-:Y:S04]  /*a350*/  STL [R1+0x1d0], R0 ;  /* 0x0001d00001007387 */ /* 0x0003e80000100800 */
[----:B------:R1:W-:Y:S02]  /*a360*/  STL [R1+0x1d8], R2 ;  /* 0x0001d80201007387 */ /* 0x0003e40000100800 */
[----:B-1----:R-:W-:-:S02]  /*a370*/  LEA.HI.X R0, R3, UR9, R48, 0x2, P3 ;  /* 0x0000000903007c11 */ /* 0x002fc400098f1430 */
[----:B------:R-:W2:Y:S04]  /*a380*/  LDL.LU R2, [R1+0x350] ;  /* 0x0003500001027983 */ /* 0x000ea80000300800 */
[----:B------:R1:W-:Y:S04]  /*a390*/  STL [R1+0x1e0], R36 ;  /* 0x0001e02401007387 */ /* 0x0003e80000100800 */
[----:B------:R-:W2:Y:S01]  /*a3a0*/  LDL.LU R44, [R1+0x354] ;  /* 0x00035400012c7983 */ /* 0x000ea20000300800 */
[----:B-1----:R-:W-:-:S03]  /*a3b0*/  LEA R36, P0, R43, UR4, 0x2 ;  /* 0x000000042b247c11 */ /* 0x002fc6000f8010ff */
[----:B------:R-:W-:Y:S04]  /*a3c0*/  STL [R1+0x1e8], R0 ;  /* 0x0001e80001007387 */ /* 0x000fe80000100800 */
[----:B------:R-:W2:Y:S04]  /*a3d0*/  LDL.LU R3, [R1+0x358] ;  /* 0x0003580001037983 */ /* 0x000ea80000300800 */
[----:B------:R4:W-:Y:S02]  /*a3e0*/  STL [R1+0x1ac], R36 ;  /* 0x0001ac2401007387 */ /* 0x0009e40000100800 */
[----:B----4-:R-:W-:-:S05]  /*a3f0*/  LEA R36, P1, R38, UR4, 0x2 ;  /* 0x0000000426247c11 */ /* 0x010fca000f8210ff */
        /* <DEDUP_REMOVED lines=9> */
[----:B-1----:R-:W-:-:S05]  /*a490*/  LEA R36, P3, R45, UR4, 0x2 ;  /* 0x000000042d247c11 */ /* 0x002fca000f8610ff */
[----:B------:R1:W-:Y:S04]  /*a4a0*/  STL [R1+0x1d4], R36 ;  /* 0x0001d42401007387 */ /* 0x0003e80000100800 */
[----:B------:R4:W-:Y:S01]  /*a4b0*/  STL [R1+0x1f0], R0 ;  /* 0x0001f00001007387 */ /* 0x0009e20000100800 */
[----:B-1----:R-:W-:-:S03]  /*a4c0*/  LEA.HI.X R36, R60, UR9, R47, 0x2, P2 ;  /* 0x000000093c247c11 */ /* 0x002fc600090f142f */
[----:B------:R1:W-:Y:S01]  /*a4d0*/  STL [R1+0x1f8], R38 ;  /* 0x0001f82601007387 */ /* 0x0003e20000100800 */
[----:B----4-:R-:W-:-:S03]  /*a4e0*/  LEA.HI.X R0, R45, UR9, R48, 0x2, P3 ;  /* 0x000000092d007c11 */ /* 0x010fc600098f1430 */
[----:B------:R-:W4:Y:S04]  /*a4f0*/  LDL.LU R43, [R1+0x35c] ;  /* 0x00035c00012b7983 */ /* 0x000f280000300800 */
[----:B------:R3:W-:Y:S04]  /*a500*/  STL [R1+0x200], R36 ;  /* 0x0002002401007387 */ /* 0x0007e80000100800 */
[----:B-1----:R-:W4:Y:S04]  /*a510*/  LDL.LU R38, [R1+0x360] ;  /* 0x0003600001267983 */ /* 0x002f280000300800 */
[----:B------:R-:W-:Y:S04]  /*a520*/  STL [R1+0x208], R0 ;  /* 0x0002080001007387 */ /* 0x000fe80000100800 */
[----:B------:R-:W4:Y:S04]  /*a530*/  LDL.LU R60, [R1+0x364] ;  /* 0x00036400013c7983 */ /* 0x000f280000300800 */
[----:B------:R-:W4:Y:S01]  /*a540*/  LDL.LU R45, [R1+0x368] ;  /* 0x00036800012d7983 */ /* 0x000f220000300800 */
[----:B---3--:R-:W-:-:S05]  /*a550*/  LEA R36, P0, R49, UR4, 0x2 ;  /* 0x0000000431247c11 */ /* 0x008fca000f8010ff */
[----:B------:R1:W-:Y:S02]  /*a560*/  STL [R1+0x1cc], R36 ;  /* 0x0001cc2401007387 */ /* 0x0003e40000100800 */
[----:B-1----:R-:W-:-:S05]  /*a570*/  LEA R36, P1, R40, UR4, 0x2 ;  /* 0x0000000428247c11 */ /* 0x002fca000f8210ff */
[----:B------:R1:W-:Y:S01]  /*a580*/  STL [R1+0x1dc], R36 ;  /* 0x0001dc2401007387 */ /* 0x0003e20000100800 */
[----:B------:R-:W-:Y:S02]  /*a590*/  SHF.R.S32.HI R0, RZ, 0x1f, R49 ;  /* 0x0000001fff007819 */ /* 0x000fe40000011431 */
[----:B-1----:R-:W-:-:S05]  /*a5a0*/  LEA R36, P2, R41, UR4, 0x2 ;  /* 0x0000000429247c11 */ /* 0x002fca000f8410ff */
[----:B------:R1:W-:Y:S01]  /*a5b0*/  STL [R1+0x1e4], R36 ;  /* 0x0001e42401007387 */ /* 0x0003e20000100800 */
[----:B------:R-:W-:Y:S02]  /*a5c0*/  LEA.HI.X R0, R49, UR9, R0, 0x2, P0 ;  /* 0x0000000931007c11 */ /* 0x000fe400080f1400 */
[----:B-1----:R-:W-:-:S05]  /*a5d0*/  LEA R36, P3, R42, UR4, 0x2 ;  /* 0x000000042a247c11 */ /* 0x002fca000f8610ff */
[----:B------:R1:W-:Y:S04]  /*a5e0*/  STL [R1+0x1f4], R36 ;  /* 0x0001f42401007387 */ /* 0x0003e80000100800 */
[----:B-1----:R-:W3:Y:S04]  /*a5f0*/  LDL.LU R36, [R1+0x3ac] ;  /* 0x0003ac0001247983 */ /* 0x002ee80000300800 */
[----:B------:R-:W3:Y:S01]  /*a600*/  LDL.LU R49, [R1+0x3a8] ;  /* 0x0003a80001317983 */ /* 0x000ee20000300800 */
[----:B------:R-:W-:Y:S02]  /*a610*/  SHF.R.S32.HI R46, RZ, 0x1f, R40 ;  /* 0x0000001fff2e7819 */ /* 0x000fe40000011428 */
[----:B------:R-:W-:-:S02]  /*a620*/  SHF.R.S32.HI R47, RZ, 0x1f, R41 ;  /* 0x0000001fff2f7819 */ /* 0x000fc40000011429 */
[----:B------:R-:W-:Y:S02]  /*a630*/  SHF.R.S32.HI R48, RZ, 0x1f, R42 ;  /* 0x0000001fff307819 */ /* 0x000fe4000001142a */
[----:B------:R-:W-:Y:S02]  /*a640*/  LEA.HI.X R46, R40, UR9, R46, 0x2, P1 ;  /* 0x00000009282e7c11 */ /* 0x000fe400088f142e */
[----:B------:R-:W3:Y:S01]  /*a650*/  LDL.LU R40, [R1+0x3a4] ;  /* 0x0003a40001287983 */ /* 0x000ee20000300800 */
[----:B------:R-:W-:-:S03]  /*a660*/  LEA.HI.X R42, R42, UR9, R48, 0x2, P3 ;  /* 0x000000092a2a7c11 */ /* 0x000fc600098f1430 */
[----:B------:R1:W-:Y:S02]  /*a670*/  STL [R1+0x210], R0 ;  /* 0x0002100001007387 */ /* 0x0003e40000100800 */
[----:B-1----:R-:W-:Y:S02]  /*a680*/  LEA.HI.X R0, R41, UR9, R47, 0x2, P2 ;  /* 0x0000000929007c11 */ /* 0x002fe400090f142f */
[----:B------:R-:W3:Y:S04]  /*a690*/  LDL.LU R41, [R1+0x3a0] ;  /* 0x0003a00001297983 */ /* 0x000ee80000300800 */
[----:B------:R-:W-:Y:S04]  /*a6a0*/  STL [R1+0x218], R46 ;  /* 0x0002182e01007387 */ /* 0x000fe80000100800 */
[----:B------:R-:W-:Y:S04]  /*a6b0*/  STL [R1+0x220], R0 ;  /* 0x0002200001007387 */ /* 0x000fe80000100800 */
[----:B------:R2:W-:Y:S02]  /*a6c0*/  STL [R1+0x224], R42 ;  /* 0x0002242a01007387 */ /* 0x0005e40000100800 */
[----:B--2---:R-:W-:-:S05]  /*a6d0*/  LEA R42, P0, R2, UR4, 0x2 ;  /* 0x00000004022a7c11 */ /* 0x004fca000f8010ff */
[----:B------:R1:W-:Y:S01]  /*a6e0*/  STL [R1+0x1ec], R42 ;  /* 0x0001ec2a01007387 */ /* 0x0003e20000100800 */
[----:B------:R-:W-:Y:S02]  /*a6f0*/  SHF.R.S32.HI R0, RZ, 0x1f, R2 ;  /* 0x0000001fff007819 */ /* 0x000fe40000011402 */
[----:B------:R-:W-:Y:S02]  /*a700*/  SHF.R.S32.HI R46, RZ, 0x1f, R44 ;  /* 0x0000001fff2e7819 */ /* 0x000fe4000001142c */
[----:B-1----:R-:W-:Y:S02]  /*a710*/  LEA R42, P1, R44, UR4, 0x2 ;  /* 0x000000042c2a7c11 */ /* 0x002fe4000f8210ff */
[----:B------:R-:W-:-:S03]  /*a720*/  LEA.HI.X R0, R2, UR9, R0, 0x2, P0 ;  /* 0x0000000902007c11 */ /* 0x000fc600080f1400 */
[----:B------:R1:W-:Y:S01]  /*a730*/  STL [R1+0x1fc], R42 ;  /* 0x0001fc2a01007387 */ /* 0x0003e20000100800 */
[----:B------:R-:W-:Y:S02]  /*a740*/  SHF.R.S32.HI R47, RZ, 0x1f, R3 ;  /* 0x0000001fff2f7819 */ /* 0x000fe40000011403 */
[----:B------:R-:W-:Y:S02]  /*a750*/  LEA.HI.X R2, R44, UR9, R46, 0x2, P1 ;  /* 0x000000092c027c11 */ /* 0x000fe400088f142e */
[----:B-1----:R-:W-:-:S04]  /*a760*/  LEA R42, P2, R3, UR4, 0x2 ;  /* 0x00000004032a7c11 */ /* 0x002fc8000f8410ff */
[----:B------:R-:W-:Y:S01]  /*a770*/  LEA.HI.X R3, R3, UR9, R47, 0x2, P2 ;  /* 0x0000000903037c11 */ /* 0x000fe200090f142f */
[----:B------:R1:W-:Y:S04]  /*a780*/  STL [R1+0x20c], R42 ;  /* 0x00020c2a01007387 */ /* 0x0003e80000100800 */
[----:B------:R-:W-:Y:S04]  /*a790*/  STL [R1+0x384], R2 ;  /* 0x0003840201007387 */ /* 0x000fe80000100800 */
[----:B------:R-:W-:Y:S04]  /*a7a0*/  STL [R1+0x230], R0 ;  /* 0x0002300001007387 */ /* 0x000fe80000100800 */
[----:B------:R2:W-:Y:S01]  /*a7b0*/  STL [R1+0x380], R3 ;  /* 0x0003800301007387 */ /* 0x0005e20000100800 */
[----:B----4-:R-:W-:-:S02]  /*a7c0*/  SHF.R.S32.HI R46, RZ, 0x1f, R43 ;  /* 0x0000001fff2e7819 */ /* 0x010fc4000001142b */
[----:B-1----:R-:W-:-:S05]  /*a7d0*/  LEA R42, P2, R60, UR4, 0x2 ;  /* 0x000000043c2a7c11 */ /* 0x002fca000f8410ff */
[----:B------:R1:W-:Y:S01]  /*a7e0*/  STL [R1+0x21c], R42 ;  /* 0x00021c2a01007387 */ /* 0x0003e20000100800 */
[----:B------:R-:W-:Y:S02]  /*a7f0*/  SHF.R.S32.HI R47, RZ, 0x1f, R38 ;  /* 0x0000001fff2f7819 */ /* 0x000fe40000011426 */
[C---:B--2---:R-:W-:Y:S02]  /*a800*/  LEA R3, P1, R38.reuse, UR4, 0x2 ;  /* 0x0000000426037c11 */ /* 0x044fe4000f8210ff */
[----:B-1----:R-:W-:Y:S02]  /*a810*/  LEA R42, P3, R45, UR4, 0x2 ;  /* 0x000000042d2a7c11 */ /* 0x002fe4000f8610ff */
[----:B------:R-:W-:-:S03]  /*a820*/  LEA.HI.X R47, R38, UR9, R47, 0x2, P1 ;  /* 0x00000009262f7c11 */ /* 0x000fc600088f142f */
[----:B------:R1:W-:Y:S04]  /*a830*/  STL [R1+0x22c], R42 ;  /* 0x00022c2a01007387 */ /* 0x0003e80000100800 */
[----:B-1----:R-:W2:Y:S01]  /*a840*/  LDL.LU R42, [R1+0x39c] ;  /* 0x00039c00012a7983 */ /* 0x002ea20000300800 */
[----:B---3--:R-:W-:Y:S02]  /*a850*/  SHF.R.U32.HI R48, RZ, 0x2, R49 ;  /* 0x00000002ff307819 */ /* 0x008fe40000011631 */
[----:B------:R-:W-:Y:S02]  /*a860*/  LOP3.LUT R2, R49, 0x3, RZ, 0xc0, !PT ;  /* 0x0000000331027812 */ /* 0x000fe400078ec0ff */
[----:B------:R-:W-:-:S03]  /*a870*/  LOP3.LUT R48, R48, 0x40, RZ, 0xc0, !PT ;  /* 0x0000004030307812 */ /* 0x000fc600078ec0ff */
[----:B------:R-:W-:Y:S01]  /*a880*/  IMAD R44, R2, 0x120, RZ ;  /* 0x00000120022c7824 */ /* 0x000fe200078e02ff */
[C---:B------:R-:W-:Y:S02]  /*a890*/  LEA R2, P0, R43.reuse, UR4, 0x2 ;  /* 0x000000042b027c11 */ /* 0x040fe4000f8010ff */
[----:B------:R-:W-:Y:S02]  /*a8a0*/  LOP3.LUT R0, R48, 0x1c, R49, 0xf8, !PT ;  /* 0x0000001c30007812 */ /* 0x000fe400078ef831 */
[----:B------:R-:W-:Y:S02]  /*a8b0*/  SHF.R.S32.HI R48, RZ, 0x1f, R60 ;  /* 0x0000001fff307819 */ /* 0x000fe4000001143c */
[----:B------:R-:W-:Y:S02]  /*a8c0*/  SHF.R.S32.HI R49, RZ, 0x1f, R45 ;  /* 0x0000001fff317819 */ /* 0x000fe4000001142d */
[----:B------:R-:W-:Y:S02]  /*a8d0*/  LEA.HI.X R46, R43, UR9, R46, 0x2, P0 ;  /* 0x000000092b2e7c11 */ /* 0x000fe400080f142e */
[----:B------:R-:W3:Y:S01]  /*a8e0*/  LDL.LU R43, [R1+0x398] ;  /* 0x00039800012b7983 */ /* 0x000ee20000300800 */
[----:B------:R-:W-:-:S02]  /*a8f0*/  LEA.HI.X R48, R60, UR9, R48, 0x2, P2 ;  /* 0x000000093c307c11 */ /* 0x000fc400090f1430 */
[----:B------:R-:W-:Y:S01]  /*a900*/  LEA.HI.X R49, R45, UR9, R49, 0x2, P3 ;  /* 0x000000092d317c11 */ /* 0x000fe200098f1431 */
[----:B------:R-:W4:Y:S01]  /*a910*/  LDL.LU R38, [R1+0x394] ;  /* 0x0003940001267983 */ /* 0x000f220000300800 */
[----:B------:R-:W-:-:S03]  /*a920*/  LOP3.LUT R0, R44, R0, RZ, 0x3c, !PT ;  /* 0x000000002c007212 */ /* 0x000fc600078e3cff */
[----:B------:R-:W4:Y:S04]  /*a930*/  LDL.LU R60, [R1+0x390] ;  /* 0x00039000013c7983 */ /* 0x000f280000300800 */
[----:B------:R-:W4:Y:S04]  /*a940*/  LDL.LU R45, [R1+0x38c] ;  /* 0x00038c00012d7983 */ /* 0x000f280000300800 */
[----:B------:R-:W4:Y:S01]  /*a950*/  LDL.LU R44, [R1+0x388] ;  /* 0x00038800012c7983 */ /* 0x000f220000300800 */
[----:B------:R-:W-:Y:S02]  /*a960*/  IADD3 R41, P0, PT, R41, UR18, RZ ;  /* 0x0000001229297c10 */ /* 0x000fe4000ff1e0ff */
[----:B------:R-:W-:-:S02]  /*a970*/  IADD3 R40, P4, PT, R40, UR18, RZ ;  /* 0x0000001228287c10 */ /* 0x000fc4000ff9e0ff */
[----:B------:R-:W-:Y:S02]  /*a980*/  IADD3 R39, P5, PT, R39, UR18, RZ ;  /* 0x0000001227277c10 */ /* 0x000fe4000ffbe0ff */
[----:B------:R-:W-:Y:S02]  /*a990*/  IADD3 R37, P3, PT, R37, UR18, RZ ;  /* 0x0000001225257c10 */ /* 0x000fe4000ff7e0ff */
[----:B------:R-:W-:Y:S02]  /*a9a0*/  IADD3.X R32, PT, PT, R32, UR19, RZ, P0, !PT ;  /* 0x0000001320207c10 */ /* 0x000fe400087fe4ff */
[----:B------:R-:W-:Y:S02]  /*a9b0*/  IADD3 R31, P0, PT, R31, UR18, RZ ;  /* 0x000000121f1f7c10 */ /* 0x000fe4000ff1e0ff */
[----:B------:R-:W-:Y:S02]  /*a9c0*/  IADD3.X R30, PT, PT, R30, UR19, RZ, P4, !PT ;  /* 0x000000131e1e7c10 */ /* 0x000fe4000a7fe4ff */
[----:B------:R-:W-:-:S02]  /*a9d0*/  IADD3 R29, P4, PT, R29, UR18, RZ ;  /* 0x000000121d1d7c10 */ /* 0x000fc4000ff9e0ff */
[----:B------:R-:W-:Y:S02]  /*a9e0*/  IADD3.X R28, PT, PT, R28, UR19, RZ, P5, !PT ;  /* 0x000000131c1c7c10 */ /* 0x000fe4000affe4ff */
        /* <DEDUP_REMOVED lines=13> */
[----:B--2---:R-:W-:-:S04]  /*aac0*/  IADD3 R42, P1, PT, R42, UR18, RZ ;  /* 0x000000122a2a7c10 */ /* 0x004fc8000ff3e0ff */
[----:B------:R-:W-:Y:S02]  /*aad0*/  IADD3.X R34, PT, PT, R34, UR19, RZ, P1, !PT ;  /* 0x0000001322227c10 */ /* 0x000fe40008ffe4ff */
[----:B------:R-:W-:-:S04]  /*aae0*/  IADD3 R33, P1, PT, R33, UR18, RZ ;  /* 0x0000001221217c10 */ /* 0x000fc8000ff3e0ff */
[----:B------:R-:W-:Y:S02]  /*aaf0*/  IADD3.X R22, PT, PT, R22, UR19, RZ, P1, !PT ;  /* 0x0000001316167c10 */ /* 0x000fe40008ffe4ff */
[----:B------:R-:W-:-:S04]  /*ab00*/  IADD3 R21, P1, PT, R21, UR18, RZ ;  /* 0x0000001215157c10 */ /* 0x000fc8000ff3e0ff */
[----:B------:R-:W-:Y:S02]  /*ab10*/  IADD3.X R10, PT, PT, R10, UR19, RZ, P1, !PT ;  /* 0x000000130a0a7c10 */ /* 0x000fe40008ffe4ff */
[----:B------:R-:W-:Y:S02]  /*ab20*/  IADD3 R9, P1, PT, R9, UR18, RZ ;  /* 0x0000001209097c10 */ /* 0x000fe4000ff3e0ff */
[----:B---3--:R-:W-:-:S04]  /*ab30*/  IADD3 R43, P6, PT, R43, UR18, RZ ;  /* 0x000000122b2b7c10 */ /* 0x008fc8000ffde0ff */
[----:B------:R-:W-:Y:S02]  /*ab40*/  IADD3.X R36, PT, PT, R36, UR19, RZ, P6, !PT ;  /* 0x0000001324247c10 */ /* 0x000fe4000b7fe4ff */
[----:B----4-:R-:W-:-:S04]  /*ab50*/  IADD3 R44, P2, PT, R44, UR18, RZ ;  /* 0x000000122c2c7c10 */ /* 0x010fc8000ff5e0ff */
[----:B------:R-:W-:Y:S01]  /*ab60*/  IADD3.X R38, PT, PT, R38, UR19, RZ, P2, !PT ;  /* 0x0000001326267c10 */ /* 0x000fe200097fe4ff */
[----:B------:R-:W-:Y:S01]  /*ab70*/  STL [R1+0x38], R44 ;  /* 0x0000382c01007387 */ /* 0x000fe20000100800 */
[----:B------:R-:W-:-:S03]  /*ab80*/  IADD3 R35, P2, PT, R35, UR18, RZ ;  /* 0x0000001223237c10 */ /* 0x000fc6000ff5e0ff */
[----:B------:R1:W-:Y:S04]  /*ab90*/  STL [R1+0x40], R43 ;  /* 0x0000402b01007387 */ /* 0x0003e80000100800 */
        /* <DEDUP_REMOVED lines=10> */
[----:B------:R-:W-:-:S03]  /*ac40*/  IADD3.X R24, PT, PT, R24, UR19, RZ, P2, !PT ;  /* 0x0000001318187c10 */ /* 0x000fc600097fe4ff */
        /* <DEDUP_REMOVED lines=18> */
[----:B------:R-:W-:Y:S04]  /*ad70*/  STL [R1+0xb8], R17 ;  /* 0x0000b81101007387 */ /* 0x000fe80000100800 */
[----:B------:R-:W-:Y:S04]  /*ad80*/  STL [R1+0x8c], R16 ;  /* 0x00008c1001007387 */ /* 0x000fe80000100800 */
[----:B------:R-:W-:Y:S04]  /*ad90*/  STL [R1+0xc0], R15 ;  /* 0x0000c00f01007387 */ /* 0x000fe80000100800 */
[----:B------:R-:W-:Y:S04]  /*ada0*/  STL [R1+0x94], R14 ;  /* 0x0000940e01007387 */ /* 0x000fe80000100800 */
[----:B------:R-:W-:Y:S04]  /*adb0*/  STL [R1+0xc8], R13 ;  /* 0x0000c80d01007387 */ /* 0x000fe80000100800 */
[----:B-1----:R-:W3:Y:S04]  /*adc0*/  LDL.LU R43, [R1+0x4] ;  /* 0x00000400012b7983 */ /* 0x002ee80000300800 */
[----:B------:R-:W-:Y:S04]  /*add0*/  STL [R1+0x9c], R12 ;  /* 0x00009c0c01007387 */ /* 0x000fe80000100800 */
[----:B------:R-:W-:Y:S04]  /*ade0*/  STL [R1+0xd0], R11 ;  /* 0x0000d00b01007387 */ /* 0x000fe80000100800 */
[----:B------:R-:W4:Y:S04]  /*adf0*/  LDL.LU R44, [R1+0x8] ;  /* 0x00000800012c7983 */ /* 0x000f280000300800 */
[----:B------:R-:W-:Y:S04]  /*ae00*/  STL [R1+0xa4], R10 ;  /* 0x0000a40a01007387 */ /* 0x000fe80000100800 */
[----:B------:R-:W-:Y:S04]  /*ae10*/  STL [R1+0xd8], R9 ;  /* 0x0000d80901007387 */ /* 0x000fe80000100800 */
[----:B--2---:R-:W2:Y:S04]  /*ae20*/  LDL.LU R31, [R1+0x14] ;  /* 0x00001400011f7983 */ /* 0x004ea80000300800 */
[----:B------:R-:W-:Y:S01]  /*ae30*/  STL [R1+0xac], R8 ;  /* 0x0000ac0801007387 */ /* 0x000fe20000100800 */
[----:B------:R-:W-:-:S03]  /*ae40*/  IMAD.IADD R60, R45, 0x1, R60 ;  /* 0x000000012d3c7824 */ /* 0x000fc600078e023c */
[----:B------:R-:W2:Y:S04]  /*ae50*/  LDL.LU R32, [R1] ;  /* 0x0000000001207983 */ /* 0x000ea80000300800 */
[----:B------:R1:W-:Y:S04]  /*ae60*/  STL [R1+0xe0], R7 ;  /* 0x0000e00701007387 */ /* 0x0003e80000100800 */
[----:B------:R-:W2:Y:S04]  /*ae70*/  LDL.LU R33, [R1+0x18] ;  /* 0x0000180001217983 */ /* 0x000ea80000300800 */
[----:B------:R-:W2:Y:S04]  /*ae80*/  LDL.LU R45, [R1+0xc] ;  /* 0x00000c00012d7983 */ /* 0x000ea80000300800 */
[----:B------:R-:W2:Y:S01]  /*ae90*/  LDL.LU R34, [R1+0x24] ;  /* 0x0000240001227983 */ /* 0x000ea20000300800 */
[----:B-1----:R-:W-:-:S02]  /*aea0*/  IADD3.X R7, PT, PT, R6, UR19, RZ, P4, !PT ;  /* 0x0000001306077c10 */ /* 0x002fc4000a7fe4ff */
[----:B------:R-:W-:Y:S02]  /*aeb0*/  IADD3 R6, P4, PT, R5, UR18, RZ ;  /* 0x0000001205067c10 */ /* 0x000fe4000ff9e0ff */
[----:B------:R-:W-:Y:S01]  /*aec0*/  IADD3.X R5, PT, PT, R4, UR19, RZ, P5, !PT ;  /* 0x0000001304057c10 */ /* 0x000fe2000affe4ff */
[----:B------:R-:W-:Y:S01]  /*aed0*/  STL [R1+0xb4], R7 ;  /* 0x0000b40701007387 */ /* 0x000fe20000100800 */
[----:B------:R-:W-:-:S03]  /*aee0*/  IADD3 R4, P5, PT, R50, UR18, RZ ;  /* 0x0000001232047c10 */ /* 0x000fc6000ffbe0ff */
[----:B------:R1:W-:Y:S04]  /*aef0*/  STL [R1+0xe8], R6 ;  /* 0x0000e80601007387 */ /* 0x0003e80000100800 */
[----:B------:R1:W-:Y:S02]  /*af00*/  STL [R1+0xbc], R5 ;  /* 0x0000bc0501007387 */ /* 0x0003e40000100800 */
[----:B-1----:R-:W-:Y:S02]  /*af10*/  IADD3.X R6, PT, PT, R54, UR19, RZ, P3, !PT ;  /* 0x0000001336067c10 */ /* 0x002fe40009ffe4ff */
[----:B------:R1:W-:Y:S01]  /*af20*/  STL [R1+0xf0], R4 ;  /* 0x0000f00401007387 */ /* 0x0003e20000100800 */
[----:B------:R-:W-:-:S03]  /*af30*/  IADD3 R5, P3, PT, R52, UR18, RZ ;  /* 0x0000001234057c10 */ /* 0x000fc6000ff7e0ff */
[----:B------:R1:W-:Y:S02]  /*af40*/  STL [R1+0xc4], R6 ;  /* 0x0000c40601007387 */ /* 0x0003e40000100800 */
[----:B-1----:R-:W-:Y:S02]  /*af50*/  IADD3.X R4, PT, PT, R55, UR19, RZ, P2, !PT ;  /* 0x0000001337047c10 */ /* 0x002fe400097fe4ff */
[----:B------:R1:W-:Y:S01]  /*af60*/  STL [R1+0xf8], R5 ;  /* 0x0000f80501007387 */ /* 0x0003e20000100800 */
[----:B------:R-:W-:-:S03]  /*af70*/  IADD3 R6, P2, PT, R51, UR18, RZ ;  /* 0x0000001233067c10 */ /* 0x000fc6000ff5e0ff */
[----:B------:R1:W-:Y:S02]  /*af80*/  STL [R1+0xcc], R4 ;  /* 0x0000cc0401007387 */ /* 0x0003e40000100800 */
[----:B-1----:R-:W-:Y:S02]  /*af90*/  IADD3.X R5, PT, PT, R58, UR19, RZ, P1, !PT ;  /* 0x000000133a057c10 */ /* 0x002fe40008ffe4ff */
[----:B------:R-:W-:Y:S01]  /*afa0*/  STL [R1+0x100], R6 ;  /* 0x0001000601007387 */ /* 0x000fe20000100800 */
[----:B------:R-:W-:-:S03]  /*afb0*/  IADD3 R4, P1, PT, R53, UR18, RZ ;  /* 0x0000001235047c10 */ /* 0x000fc6000ff3e0ff */
[----:B------:R-:W2:Y:S04]  /*afc0*/  LDL.LU R35, [R1+0x1c] ;  /* 0x00001c0001237983 */ /* 0x000ea80000300800 */
[----:B------:R-:W-:Y:S04]  /*afd0*/  STL [R1+0xd4], R5 ;  /* 0x0000d40501007387 */ /* 0x000fe80000100800 */
[----:B------:R-:W2:Y:S04]  /*afe0*/  LDL.LU R36, [R1+0x28] ;  /* 0x0000280001247983 */ /* 0x000ea80000300800 */
[----:B------:R1:W-:Y:S04]  /*aff0*/  STL [R1+0x108], R4 ;  /* 0x0001080401007387 */ /* 0x0003e80000100800 */
[----:B------:R-:W2:Y:S04]  /*b000*/  LDL.LU R37, [R1+0x10] ;  /* 0x0000100001257983 */ /* 0x000ea80000300800 */
[----:B------:R-:W2:Y:S01]  /*b010*/  LDL.LU R38, [R1+0x114] ;  /* 0x0001140001267983 */ /* 0x000ea20000300800 */
[----:B-1----:R-:W-:-:S03]  /*b020*/  IADD3.X R4, PT, PT, R59, UR19, RZ, P0, !PT ;  /* 0x000000133b047c10 */ /* 0x002fc600087fe4ff */
[----:B------:R-:W2:Y:S01]  /*b030*/  LDL.LU R39, [R1+0x20] ;  /* 0x0000200001277983 */ /* 0x000ea20000300800 */
[----:B------:R-:W-:-:S03]  /*b040*/  IADD3 R5, P0, PT, R56, UR18, RZ ;  /* 0x0000001238057c10 */ /* 0x000fc6000ff1e0ff */
[----:B------:R-:W2:Y:S04]  /*b050*/  LDL.LU R40, [R1+0x11c] ;  /* 0x00011c0001287983 */ /* 0x000ea80000300800 */
[----:B------:R-:W2:Y:S04]  /*b060*/  LDL.LU R41, [R1+0x2c] ;  /* 0x00002c0001297983 */ /* 0x000ea80000300800 */
[----:B------:R-:W2:Y:S04]  /*b070*/  LDL.LU R42, [R1+0x124] ;  /* 0x00012400012a7983 */ /* 0x000ea80000300800 */
[----:B------:R1:W-:Y:S04]  /*b080*/  STL [R1+0xdc], R4 ;  /* 0x0000dc0401007387 */ /* 0x0003e80000100800 */
[----:B------:R4:W-:Y:S01]  /*b090*/  STL [R1+0x110], R5 ;  /* 0x0001100501007387 */ /* 0x0009e20000100800 */
[----:B---3--:R-:W-:-:S02]  /*b0a0*/  IADD3.X R6, PT, PT, R43, UR19, RZ, P4, !PT ;  /* 0x000000132b067c10 */ /* 0x008fc4000a7fe4ff */
[----:B-1----:R-:W-:-:S03]  /*b0b0*/  IADD3 R4, P4, PT, R61, UR18, RZ ;  /* 0x000000123d047c10 */ /* 0x002fc6000ff9e0ff */
[----:B------:R-:W-:Y:S04]  /*b0c0*/  STL [R1+0xe4], R6 ;  /* 0x0000e40601007387 */ /* 0x000fe80000100800 */
[----:B------:R-:W3:Y:S01]  /*b0d0*/  LDL.LU R43, [R1+0x12c] ;  /* 0x00012c00012b7983 */ /* 0x000ee20000300800 */
[----:B----4-:R-:W-:-:S03]  /*b0e0*/  IADD3.X R5, PT, PT, R44, UR19, RZ, P5, !PT ;  /* 0x000000132c057c10 */ /* 0x010fc6000affe4ff */
[----:B------:R1:W-:Y:S04]  /*b0f0*/  STL [R1+0x118], R4 ;  /* 0x0001180401007387 */ /* 0x0003e80000100800 */
[----:B------:R2:W-:Y:S04]  /*b100*/  STL [R1+0xec], R5 ;  /* 0x0000ec0501007387 */ /* 0x0005e80000100800 */
[----:B------:R-:W4:Y:S01]  /*b110*/  LDL.LU R44, [R1+0x134] ;  /* 0x00013400012c7983 */ /* 0x000f220000300800 */
[----:B-1----:R-:W-:Y:S02]  /*b120*/  IADD3 R4, P5, PT, R57, UR18, RZ ;  /* 0x0000001239047c10 */ /* 0x002fe4000ffbe0ff */
[----:B--2---:R-:W-:-:S03]  /*b130*/  IADD3.X R5, PT, PT, R31, UR19, RZ, P3, !PT ;  /* 0x000000131f057c10 */ /* 0x004fc60009ffe4ff */
[----:B------:R1:W-:Y:S01]  /*b140*/  STL [R1+0x120], R4 ;  /* 0x0001200401007387 */ /* 0x0003e20000100800 */
[----:B------:R-:W-:-:S03]  /*b150*/  IADD3 R6, P3, PT, R32, UR18, RZ ;  /* 0x0000001220067c10 */ /* 0x000fc6000ff7e0ff */
[----:B------:R2:W-:Y:S04]  /*b160*/  STL [R1+0xf4], R5 ;  /* 0x0000f40501007387 */ /* 0x0005e80000100800 */
[----:B------:R-:W-:Y:S01]  /*b170*/  STL [R1+0x128], R6 ;  /* 0x0001280601007387 */ /* 0x000fe20000100800 */
[----:B-1----:R-:W-:Y:S02]  /*b180*/  IADD3.X R4, PT, PT, R33, UR19, RZ, P2, !PT ;  /* 0x0000001321047c10 */ /* 0x002fe400097fe4ff */
[----:B--2---:R-:W-:Y:S02]  /*b190*/  IADD3 R5, P2, PT, R45, UR18, RZ ;  /* 0x000000122d057c10 */ /* 0x004fe4000ff5e0ff */
[----:B------:R-:W2:Y:S04]  /*b1a0*/  LDL.LU R45, [R1+0x30] ;  /* 0x00003000012d7983 */ /* 0x000ea80000300800 */
[----:B------:R1:W-:Y:S04]  /*b1b0*/  STL [R1+0xfc], R4 ;  /* 0x0000fc0401007387 */ /* 0x0003e80000100800 */
[----:B------:R1:W-:Y:S04]  /*b1c0*/  STL [R1+0x130], R5 ;  /* 0x0001300501007387 */ /* 0x0003e80000100800 */
[----:B------:R-:W2:Y:S01]  /*b1d0*/  LDL.LU R26, [R1+0x14c] ;  /* 0x00014c00011a7983 */ /* 0x000ea20000300800 */
[----:B-1----:R-:W-:-:S03]  /*b1e0*/  IADD3.X R4, PT, PT, R34, UR19, RZ, P1, !PT ;  /* 0x0000001322047c10 */ /* 0x002fc60008ffe4ff */
[----:B------:R-:W2:Y:S04]  /*b1f0*/  LDL.LU R27, [R1+0x13c] ;  /* 0x00013c00011b7983 */ /* 0x000ea80000300800 */
[----:B------:R1:W-:Y:S04]  /*b200*/  STL [R1+0x104], R4 ;  /* 0x0001040401007387 */ /* 0x0003e80000100800 */
[----:B------:R-:W2:Y:S04]  /*b210*/  LDL.LU R28, [R1+0x15c] ;  /* 0x00015c00011c7983 */ /* 0x000ea80000300800 */
[----:B------:R-:W2:Y:S04]  /*b220*/  LDL.LU R29, [R1+0x144] ;  /* 0x00014400011d7983 */ /* 0x000ea80000300800 */
[----:B------:R-:W2:Y:S04]  /*b230*/  LDL.LU R30, [R1+0x174] ;  /* 0x00017400011e7983 */ /* 0x000ea80000300800 */
[----:B------:R-:W2:Y:S04]  /*b240*/  LDL.LU R31, [R1+0x164] ;  /* 0x00016400011f7983 */ /* 0x000ea80000300800 */
[----:B------:R-:W2:Y:S04]  /*b250*/  LDL.LU R32, [R1+0x17c] ;  /* 0x00017c0001207983 */ /* 0x000ea80000300800 */
[----:B------:R-:W2:Y:S04]  /*b260*/  LDL.LU R33, [R1+0x154] ;  /* 0x0001540001217983 */ /* 0x000ea80000300800 */
[----:B------:R-:W2:Y:S01]  /*b270*/  LDL.LU R34, [R1+0x188] ;  /* 0x0001880001227983 */ /* 0x000ea20000300800 */
[----:B------:R-:W-:-:S05]  /*b280*/  IADD3 R5, P1, PT, R35, UR18, RZ ;  /* 0x0000001223057c10 */ /* 0x000fca000ff3e0ff */
[----:B------:R1:W-:Y:S02]  /*b290*/  STL [R1+0x138], R5 ;  /* 0x0001380501007387 */ /* 0x0003e40000100800 */
[----:B-1----:R-:W-:-:S05]  /*b2a0*/  IADD3.X R4, PT, PT, R36, UR19, RZ, P0, !PT ;  /* 0x0000001324047c10 */ /* 0x002fca00087fe4ff */
[----:B------:R1:W-:Y:S01]  /*b2b0*/  STL [R1+0x10c], R4 ;  /* 0x00010c0401007387 */ /* 0x0003e20000100800 */
[----:B------:R-:W-:Y:S02]  /*b2c0*/  IADD3 R6, P0, PT, R37, UR18, RZ ;  /* 0x0000001225067c10 */ /* 0x000fe4000ff1e0ff */
[----:B------:R-:W-:-:S03]  /*b2d0*/  IADD3.X R5, PT, PT, R38, UR19, RZ, P4, !PT ;  /* 0x0000001326057c10 */ /* 0x000fc6000a7fe4ff */
[----:B------:R1:W-:Y:S02]  /*b2e0*/  STL [R1+0x140], R6 ;  /* 0x0001400601007387 */ /* 0x0003e40000100800 */
[----:B-1----:R-:W-:Y:S02]  /*b2f0*/  IADD3 R4, P4, PT, R39, UR18, RZ ;  /* 0x0000001227047c10 */ /* 0x002fe4000ff9e0ff */
[----:B------:R1:W-:Y:S01]  /*b300*/  STL [R1+0x114], R5 ;  /* 0x0001140501007387 */ /* 0x0003e20000100800 */
[----:B------:R-:W-:-:S03]  /*b310*/  IADD3.X R6, PT, PT, R40, UR19, RZ, P5, !PT ;  /* 0x0000001328067c10 */ /* 0x000fc6000affe4ff */
[----:B------:R1:W-:Y:S02]  /*b320*/  STL [R1+0x148], R4 ;  /* 0x0001480401007387 */ /* 0x0003e40000100800 */
[----:B-1----:R-:W-:Y:S02]  /*b330*/  IADD3 R5, P5, PT, R41, UR18, RZ ;  /* 0x0000001229057c10 */ /* 0x002fe4000ffbe0ff */
[----:B------:R-:W-:Y:S04]  /*b340*/  STL [R1+0x11c], R6 ;  /* 0x00011c0601007387 */ /* 0x000fe80000100800 */
[----:B------:R-:W2:Y:S01]  /*b350*/  LDL.LU R35, [R1+0x16c] ;  /* 0x00016c0001237983 */ /* 0x000ea20000300800 */
[----:B------:R-:W-:-:S03]  /*b360*/  IADD3.X R4, PT, PT, R42, UR19, RZ, P3, !PT ;  /* 0x000000132a047c10 */ /* 0x000fc60009ffe4ff */
[----:B------:R3:W-:Y:S04]  /*b370*/  STL [R1+0x150], R5 ;  /* 0x0001500501007387 */ /* 0x0007e80000100800 */
[----:B------:R-:W2:Y:S04]  /*b380*/  LDL.LU R36, [R1+0x190] ;  /* 0x0001900001247983 */ /* 0x000ea80000300800 */
[----:B------:R4:W-:Y:S04]  /*b390*/  STL [R1+0x124], R4 ;  /* 0x0001240401007387 */ /* 0x0009e80000100800 */
[----:B------:R-:W2:Y:S04]  /*b3a0*/  LDL.LU R37, [R1+0x184] ;  /* 0x0001840001257983 */ /* 0x000ea80000300800 */
[----:B------:R-:W2:Y:S04]  /*b3b0*/  LDL.LU R38, [R1+0x198] ;  /* 0x0001980001267983 */ /* 0x000ea80000300800 */
[----:B------:R-:W2:Y:S04]  /*b3c0*/  LDL.LU R39, [R1+0x194] ;  /* 0x0001940001277983 */ /* 0x000ea80000300800 */
[----:B------:R-:W2:Y:S01]  /*b3d0*/  LDL.LU R40, [R1+0x1a0] ;  /* 0x0001a00001287983 */ /* 0x000ea20000300800 */
[----:B---3--:R-:W-:-:S05]  /*b3e0*/  IADD3 R5, P3, PT, R43, UR18, RZ ;  /* 0x000000122b057c10 */ /* 0x008fca000ff7e0ff */
[----:B------:R-:W-:Y:S04]  /*b3f0*/  STL [R1+0x158], R5 ;  /* 0x0001580501007387 */ /* 0x000fe80000100800 */
[----:B------:R-:W3:Y:S01]  /*b400*/  LDL.LU R41, [R1+0x18c] ;  /* 0x00018c0001297983 */ /* 0x000ee20000300800 */
[----:B----4-:R-:W-:-:S03]  /*b410*/  IADD3.X R4, PT, PT, R44, UR19, RZ, P2, !PT ;  /* 0x000000132c047c10 */ /* 0x010fc600097fe4ff */
[----:B------:R-:W4:Y:S04]  /*b420*/  LDL.LU R42, [R1+0x1a8] ;  /* 0x0001a800012a7983 */ /* 0x000f280000300800 */
[----:B------:R2:W-:Y:S04]  /*b430*/  STL [R1+0x12c], R4 ;  /* 0x00012c0401007387 */ /* 0x0005e80000100800 */
[----:B------:R-:W4:Y:S04]  /*b440*/  LDL.LU R43, [R1+0x19c] ;  /* 0x00019c00012b7983 */ /* 0x000f280000300800 */
[----:B------:R-:W4:Y:S01]  /*b450*/  LDL.LU R44, [R1+0x1b0] ;  /* 0x0001b000012c7983 */ /* 0x000f220000300800 */
[----:B--2---:R-:W-:-:S03]  /*b460*/  IADD3 R4, P2, PT, R45, UR18, RZ ;  /* 0x000000122d047c10 */ /* 0x004fc6000ff5e0ff */
[----:B------:R-:W2:Y:S04]  /*b470*/  LDL.LU R45, [R1+0x1a4] ;  /* 0x0001a400012d7983 */ /* 0x000ea80000300800 */
[----:B------:R1:W-:Y:S01]  /*b480*/  STL [R1+0x160], R4 ;  /* 0x0001600401007387 */ /* 0x0003e20000100800 */
[----:B------:R-:W-:Y:S02]  /*b490*/  IADD3.X R6, PT, PT, R26, UR19, RZ, P1, !PT ;  /* 0x000000131a067c10 */ /* 0x000fe40008ffe4ff */
[----:B------:R-:W-:-:S03]  /*b4a0*/  IADD3 R5, P1, PT, R27, UR18, RZ ;  /* 0x000000121b057c10 */ /* 0x000fc6000ff3e0ff */
[----:B------:R1:W-:Y:S04]  /*b4b0*/  STL [R1+0x134], R6 ;  /* 0x0001340601007387 */ /* 0x0003e80000100800 */
[----:B------:R1:W-:Y:S02]  /*b4c0*/  STL [R1+0x168], R5 ;  /* 0x0001680501007387 */ /* 0x0003e40000100800 */
[----:B-1----:R-:W-:Y:S02]  /*b4d0*/  IADD3.X R4, PT, PT, R28, UR19, RZ, P0, !PT ;  /* 0x000000131c047c10 */ /* 0x002fe400087fe4ff */
[----:B------:R-:W-:-:S03]  /*b4e0*/  IADD3 R6, P0, PT, R29, UR18, RZ ;  /* 0x000000121d067c10 */ /* 0x000fc6000ff1e0ff */
[----:B------:R1:W-:Y:S01]  /*b4f0*/  STL [R1+0x13c], R4 ;  /* 0x00013c0401007387 */ /* 0x0003e20000100800 */
[----:B------:R-:W-:-:S03]  /*b500*/  IADD3.X R5, PT, PT, R30, UR19, RZ, P4, !PT ;  /* 0x000000131e057c10 */ /* 0x000fc6000a7fe4ff */
[----:B------:R1:W-:Y:S02]  /*b510*/  STL [R1+0x170], R6 ;  /* 0x0001700601007387 */ /* 0x0003e40000100800 */
[----:B-1----:R-:W-:Y:S02]  /*b520*/  IADD3 R4, P4, PT, R31, UR18, RZ ;  /* 0x000000121f047c10 */ /* 0x002fe4000ff9e0ff */
[----:B------:R1:W-:Y:S01]  /*b530*/  STL [R1+0x144], R5 ;  /* 0x0001440501007387 */ /* 0x0003e20000100800 */
[----:B------:R-:W-:-:S03]  /*b540*/  IADD3.X R6, PT, PT, R32, UR19, RZ, P5, !PT ;  /* 0x0000001320067c10 */ /* 0x000fc6000affe4ff */
[----:B------:R1:W-:Y:S02]  /*b550*/  STL [R1+0x178], R4 ;  /* 0x0001780401007387 */ /* 0x0003e40000100800 */
[----:B-1----:R-:W-:Y:S02]  /*b560*/  IADD3 R5, P5, PT, R33, UR18, RZ ;  /* 0x0000001221057c10 */ /* 0x002fe4000ffbe0ff */
[----:B------:R-:W-:Y:S01]  /*b570*/  STL [R1+0x14c], R6 ;  /* 0x00014c0601007387 */ /* 0x000fe20000100800 */
[----:B------:R-:W-:-:S03]  /*b580*/  IADD3.X R4, PT, PT, R34, UR19, RZ, P3, !PT ;  /* 0x0000001322047c10 */ /* 0x000fc60009ffe4ff */
[----:B------:R-:W2:Y:S04]  /*b590*/  LDL.LU R27, [R1+0x1b8] ;  /* 0x0001b800011b7983 */ /* 0x000ea80000300800 */
[----:B------:R-:W-:Y:S04]  /*b5a0*/  STL [R1+0x180], R5 ;  /* 0x0001800501007387 */ /* 0x000fe80000100800 */
[----:B------:R-:W2:Y:S04]  /*b5b0*/  LDL.LU R28, [R1+0x1b4] ;  /* 0x0001b400011c7983 */ /* 0x000ea80000300800 */
[----:B------:R1:W-:Y:S04]  /*b5c0*/  STL [R1+0x154], R4 ;  /* 0x0001540401007387 */ /* 0x0003e80000100800 */
[----:B------:R-:W2:Y:S04]  /*b5d0*/  LDL.LU R29, [R1+0x1c0] ;  /* 0x0001c000011d7983 */ /* 0x000ea80000300800 */
[----:B------:R-:W2:Y:S04]  /*b5e0*/  LDL.LU R30, [R1+0x1ac] ;  /* 0x0001ac00011e7983 */ /* 0x000ea80000300800 */
[----:B------:R-:W2:Y:S04]  /*b5f0*/  LDL.LU R31, [R1+0x1c8] ;  /* 0x0001c800011f7983 */ /* 0x000ea80000300800 */
[----:B------:R-:W2:Y:S04]  /*b600*/  LDL.LU R32, [R1+0x1bc] ;  /* 0x0001bc0001207983 */ /* 0x000ea80000300800 */
[----:B------:R-:W2:Y:S04]  /*b610*/  LDL.LU R33, [R1+0x1d0] ;  /* 0x0001d00001217983 */ /* 0x000ea80000300800 */
[----:B------:R-:W2:Y:S01]  /*b620*/  LDL.LU R34, [R1+0x1c4] ;  /* 0x0001c40001227983 */ /* 0x000ea20000300800 */
[----:B-1----:R-:W-:-:S02]  /*b630*/  IADD3 R4, P3, PT, R35, UR18, RZ ;  /* 0x0000001223047c10 */ /* 0x002fc4000ff7e0ff */
[----:B------:R-:W-:-:S03]  /*b640*/  IADD3.X R5, PT, PT, R36, UR19, RZ, P2, !PT ;  /* 0x0000001324057c10 */ /* 0x000fc600097fe4ff */
[----:B------:R1:W-:Y:S01]  /*b650*/  STL [R1+0x188], R4 ;  /* 0x0001880401007387 */ /* 0x0003e20000100800 */
[----:B------:R-:W-:-:S03]  /*b660*/  IADD3 R6, P2, PT, R37, UR18, RZ ;  /* 0x0000001225067c10 */ /* 0x000fc6000ff5e0ff */
[----:B------:R1:W-:Y:S02]  /*b670*/  STL [R1+0x15c], R5 ;  /* 0x00015c0501007387 */ /* 0x0003e40000100800 */
[----:B-1----:R-:W-:Y:S02]  /*b680*/  IADD3.X R4, PT, PT, R38, UR19, RZ, P1, !PT ;  /* 0x0000001326047c10 */ /* 0x002fe40008ffe4ff */
[----:B------:R-:W-:Y:S04]  /*b690*/  STL [R1+0x190], R6 ;  /* 0x0001900601007387 */ /* 0x000fe80000100800 */
[----:B------:R-:W2:Y:S01]  /*b6a0*/  LDL.LU R35, [R1+0x1d8] ;  /* 0x0001d80001237983 */ /* 0x000ea20000300800 */
[----:B------:R-:W-:-:S03]  /*b6b0*/  IADD3 R5, P1, PT, R39, UR18, RZ ;  /* 0x0000001227057c10 */ /* 0x000fc6000ff3e0ff */
[----:B------:R1:W-:Y:S04]  /*b6c0*/  STL [R1+0x164], R4 ;  /* 0x0001640401007387 */ /* 0x0003e80000100800 */
[----:B------:R3:W-:Y:S04]  /*b6d0*/  STL [R1+0x198], R5 ;  /* 0x0001980501007387 */ /* 0x0007e80000100800 */
[----:B------:R-:W2:Y:S01]  /*b6e0*/  LDL.LU R36, [R1+0x1d4] ;  /* 0x0001d40001247983 */ /* 0x000ea20000300800 */
[----:B-1----:R-:W-:-:S05]  /*b6f0*/  IADD3.X R4, PT, PT, R40, UR19, RZ, P0, !PT ;  /* 0x0000001328047c10 */ /* 0x002fca00087fe4ff */
[----:B------:R1:W-:Y:S01]  /*b700*/  STL [R1+0x16c], R4 ;  /* 0x00016c0401007387 */ /* 0x0003e20000100800 */
[----:B---3--:R-:W-:Y:S02]  /*b710*/  IADD3 R5, P0, PT, R41, UR18, RZ ;  /* 0x0000001229057c10 */ /* 0x008fe4000ff1e0ff */
[----:B----4-:R-:W-:-:S03]  /*b720*/  IADD3.X R6, PT, PT, R42, UR19, RZ, P4, !PT ;  /* 0x000000132a067c10 */ /* 0x010fc6000a7fe4ff */
[----:B------:R3:W-:Y:S04]  /*b730*/  STL [R1+0x1a0], R5 ;  /* 0x0001a00501007387 */ /* 0x0007e80000100800 */
[----:B------:R-:W-:Y:S01]  /*b740*/  STL [R1+0x174], R6 ;  /* 0x0001740601007387 */ /* 0x000fe20000100800 */
[----:B-1----:R-:W-:-:S03]  /*b750*/  IADD3 R4, P4, PT, R43, UR18, RZ ;  /* 0x000000122b047c10 */ /* 0x002fc6000ff9e0ff */
[----:B------:R-:W4:Y:S01]  /*b760*/  LDL.LU R37, [R1+0x1e0] ;  /* 0x0001e00001257983 */ /* 0x000f220000300800 */
[----:B---3--:R-:W-:-:S03]  /*b770*/  IADD3.X R5, PT, PT, R44, UR19, RZ, P5, !PT ;  /* 0x000000132c057c10 */ /* 0x008fc6000affe4ff */
[----:B------:R2:W-:Y:S04]  /*b780*/  STL [R1+0x1a8], R4 ;  /* 0x0001a80401007387 */ /* 0x0005e80000100800 */
[----:B------:R1:W-:Y:S04]  /*b790*/  STL [R1+0x17c], R5 ;  /* 0x00017c0501007387 */ /* 0x0003e80000100800 */
[----:B------:R-:W3:Y:S04]  /*b7a0*/  LDL.LU R26, [R1+0x1cc] ;  /* 0x0001cc00011a7983 */ /* 0x000ee80000300800 */
[----:B------:R-:W3:Y:S01]  /*b7b0*/  LDL.LU R38, [R1+0x1e8] ;  /* 0x0001e80001267983 */ /* 0x000ee20000300800 */
[----:B--2---:R-:W-:-:S05]  /*b7c0*/  IADD3 R4, P5, PT, R45, UR18, RZ ;  /* 0x000000122d047c10 */ /* 0x004fca000ffbe0ff */
[----:B------:R2:W-:Y:S04]  /*b7d0*/  STL [R1+0x1b0], R4 ;  /* 0x0001b00401007387 */ /* 0x0005e80000100800 */
[----:B------:R-:W3:Y:S04]  /*b7e0*/  LDL.LU R39, [R1+0x1dc] ;  /* 0x0001dc0001277983 */ /* 0x000ee80000300800 */
[----:B------:R-:W3:Y:S04]  /*b7f0*/  LDL.LU R40, [R1+0x1f0] ;  /* 0x0001f00001287983 */ /* 0x000ee80000300800 */
[----:B------:R-:W3:Y:S04]  /*b800*/  LDL.LU R41, [R1+0x1e4] ;  /* 0x0001e40001297983 */ /* 0x000ee80000300800 */
[----:B------:R-:W3:Y:S04]  /*b810*/  LDL.LU R42, [R1+0x1f8] ;  /* 0x0001f800012a7983 */ /* 0x000ee80000300800 */
[----:B------:R-:W3:Y:S04]  /*b820*/  LDL.LU R43, [R1+0x1f4] ;  /* 0x0001f400012b7983 */ /* 0x000ee80000300800 */
[----:B------:R-:W3:Y:S04]  /*b830*/  LDL.LU R44, [R1+0x200] ;  /* 0x00020000012c7983 */ /* 0x000ee80000300800 */
[----:B------:R-:W3:Y:S01]  /*b840*/  LDL.LU R45, [R1+0x1ec] ;  /* 0x0001ec00012d7983 */ /* 0x000ee20000300800 */
[----:B-1----:R-:W-:-:S05]  /*b850*/  IADD3.X R5, PT, PT, R27, UR19, RZ, P3, !PT ;  /* 0x000000131b057c10 */ /* 0x002fca0009ffe4ff */
[----:B------:R1:W-:Y:S01]  /*b860*/  STL [R1+0x184], R5 ;  /* 0x0001840501007387 */ /* 0x0003e20000100800 */
[----:B--2---:R-:W-:Y:S02]  /*b870*/  IADD3 R4, P3, PT, R28, UR18, RZ ;  /* 0x000000121c047c10 */ /* 0x004fe4000ff7e0ff */
[----:B------:R-:W-:-:S03]  /*b880*/  IADD3.X R6, PT, PT, R29, UR19, RZ, P2, !PT ;  /* 0x000000131d067c10 */ /* 0x000fc600097fe4ff */
[----:B------:R2:W-:Y:S01]  /*b890*/  STL [R1+0x1b8], R4 ;  /* 0x0001b80401007387 */ /* 0x0005e20000100800 */
[----:B-1----:R-:W-:-:S03]  /*b8a0*/  IADD3 R5, P2, PT, R30, UR18, RZ ;  /* 0x000000121e057c10 */ /* 0x002fc6000ff5e0ff */
[----:B------:R1:W-:Y:S01]  /*b8b0*/  STL [R1+0x18c], R6 ;  /* 0x00018c0601007387 */ /* 0x0003e20000100800 */
[----:B--2---:R-:W-:-:S03]  /*b8c0*/  IADD3.X R4, PT, PT, R31, UR19, RZ, P1, !PT ;  /* 0x000000131f047c10 */ /* 0x004fc60008ffe4ff */
[----:B------:R2:W-:Y:S01]  /*b8d0*/  STL [R1+0x1c0], R5 ;  /* 0x0001c00501007387 */ /* 0x0005e20000100800 */
[----:B-1----:R-:W-:-:S03]  /*b8e0*/  IADD3 R6, P1, PT, R32, UR18, RZ ;  /* 0x0000001220067c10 */ /* 0x002fc6000ff3e0ff */
[----:B------:R1:W-:Y:S04]  /*b8f0*/  STL [R1+0x194], R4 ;  /* 0x0001940401007387 */ /* 0x0003e80000100800 */
[----:B------:R-:W-:Y:S01]  /*b900*/  STL [R1+0x1c8], R6 ;  /* 0x0001c80601007387 */ /* 0x000fe20000100800 */
[----:B--2---:R-:W-:-:S03]  /*b910*/  IADD3.X R5, PT, PT, R33, UR19, RZ, P0, !PT ;  /* 0x0000001321057c10 */ /* 0x004fc600087fe4ff */
[----:B------:R-:W2:Y:S01]  /*b920*/  LDL.LU R27, [R1+0x208] ;  /* 0x00020800011b7983 */ /* 0x000ea20000300800 */
[----:B-1----:R-:W-:-:S03]  /*b930*/  IADD3 R4, P0, PT, R34, UR18, RZ ;  /* 0x0000001222047c10 */ /* 0x002fc6000ff1e0ff */
[----:B------:R1:W-:Y:S04]  /*b940*/  STL [R1+0x19c], R5 ;  /* 0x00019c0501007387 */ /* 0x0003e80000100800 */
[----:B------:R-:W2:Y:S04]  /*b950*/  LDL.LU R28, [R1+0x1fc] ;  /* 0x0001fc00011c7983 */ /* 0x000ea80000300800 */
[----:B------:R1:W-:Y:S04]  /*b960*/  STL [R1+0x1d0], R4 ;  /* 0x0001d00401007387 */ /* 0x0003e80000100800 */
[----:B------:R-:W2:Y:S04]  /*b970*/  LDL.LU R29, [R1+0x210] ;  /* 0x00021000011d7983 */ /* 0x000ea80000300800 */
[----:B------:R-:W2:Y:S04]  /*b980*/  LDL.LU R30, [R1+0x20c] ;  /* 0x00020c00011e7983 */ /* 0x000ea80000300800 */
[----:B------:R-:W2:Y:S01]  /*b990*/  LDL.LU R31, [R1+0x218] ;  /* 0x00021800011f7983 */ /* 0x000ea20000300800 */
[----:B-1----:R-:W-:-:S03]  /*b9a0*/  IADD3.X R5, PT, PT, R35, UR19, RZ, P4, !PT ;  /* 0x0000001323057c10 */ /* 0x002fc6000a7fe4ff */
[----:B------:R-:W2:Y:S01]  /*b9b0*/  LDL.LU R32, [R1+0x220] ;  /* 0x0002200001207983 */ /* 0x000ea20000300800 */
[----:B------:R-:W-:-:S03]  /*b9c0*/  IADD3 R4, P4, PT, R36, UR18, RZ ;  /* 0x0000001224047c10 */ /* 0x000fc6000ff9e0ff */
[----:B------:R-:W-:Y:S04]  /*b9d0*/  STL [R1+0x1a4], R5 ;  /* 0x0001a40501007387 */ /* 0x000fe80000100800 */
[----:B------:R-:W2:Y:S04]  /*b9e0*/  LDL.LU R33, [R1+0x224] ;  /* 0x0002240001217983 */ /* 0x000ea80000300800 */
[----:B------:R-:W2:Y:S04]  /*b9f0*/  LDL.LU R34, [R1+0x21c] ;  /* 0x00021c0001227983 */ /* 0x000ea80000300800 */
[----:B------:R4:W-:Y:S04]  /*ba00*/  STL [R1+0x1d8], R4 ;  /* 0x0001d80401007387 */ /* 0x0009e80000100800 */
[----:B------:R-:W2:Y:S04]  /*ba10*/  LDL.LU R35, [R1+0x230] ;  /* 0x0002300001237983 */ /* 0x000ea80000300800 */
[----:B------:R-:W2:Y:S01]  /*ba20*/  LDL.LU R36, [R1+0x22c] ;  /* 0x00022c0001247983 */ /* 0x000ea20000300800 */
[----:B----4-:R-:W-:-:S03]  /*ba30*/  IADD3.X R4, PT, PT, R37, UR19, RZ, P5, !PT ;  /* 0x0000001325047c10 */ /* 0x010fc6000affe4ff */
[----:B------:R-:W4:Y:S04]  /*ba40*/  LDL.LU R37, [R1+0x31c] ;  /* 0x00031c0001257983 */ /* 0x000f280000300800 */
[----:B------:R1:W-:Y:S01]  /*ba50*/  STL [R1+0x1ac], R4 ;  /* 0x0001ac0401007387 */ /* 0x0003e20000100800 */
[----:B---3--:R-:W-:Y:S02]  /*ba60*/  IADD3 R6, P5, PT, R26, UR18, RZ ;  /* 0x000000121a067c10 */ /* 0x008fe4000ffbe0ff */
[----:B------:R-:W-:-:S03]  /*ba70*/  IADD3.X R5, PT, PT, R38, UR19, RZ, P3, !PT ;  /* 0x0000001326057c10 */ /* 0x000fc60009ffe4ff */
[----:B------:R3:W-:Y:S04]  /*ba80*/  STL [R1+0x1e0], R6 ;  /* 0x0001e00601007387 */ /* 0x0007e80000100800 */
[----:B------:R3:W-:Y:S01]  /*ba90*/  STL [R1+0x1b4], R5 ;  /* 0x0001b40501007387 */ /* 0x0007e20000100800 */
[----:B-1----:R-:W-:Y:S02]  /*baa0*/  IADD3 R4, P3, PT, R39, UR18, RZ ;  /* 0x0000001227047c10 */ /* 0x002fe4000ff7e0ff */
[----:B---3--:R-:W-:-:S03]  /*bab0*/  IADD3.X R6, PT, PT, R40, UR19, RZ, P2, !PT ;  /* 0x0000001328067c10 */ /* 0x008fc600097fe4ff */
[----:B------:R1:W-:Y:S01]  /*bac0*/  STL [R1+0x1e8], R4 ;  /* 0x0001e80401007387 */ /* 0x0003e20000100800 */
[----:B------:R-:W-:-:S03]  /*bad0*/  IADD3 R5, P2, PT, R41, UR18, RZ ;  /* 0x0000001229057c10 */ /* 0x000fc6000ff5e0ff */
[----:B------:R3:W-:Y:S04]  /*bae0*/  STL [R1+0x1bc], R6 ;  /* 0x0001bc0601007387 */ /* 0x0007e80000100800 */
[----:B------:R3:W-:Y:S01]  /*baf0*/  STL [R1+0x1f0], R5 ;  /* 0x0001f00501007387 */ /* 0x0007e20000100800 */
[----:B-1----:R-:W-:Y:S02]  /*bb00*/  IADD3.X R4, PT, PT, R42, UR19, RZ, P1, !PT ;  /* 0x000000132a047c10 */ /* 0x002fe40008ffe4ff */
[----:B---3--:R-:W-:-:S03]  /*bb10*/  IADD3 R6, P1, PT, R43, UR18, RZ ;  /* 0x000000122b067c10 */ /* 0x008fc6000ff3e0ff */
[----:B------:R1:W-:Y:S01]  /*bb20*/  STL [R1+0x1c4], R4 ;  /* 0x0001c40401007387 */ /* 0x0003e20000100800 */
[----:B------:R-:W-:-:S03]  /*bb30*/  IADD3.X R5, PT, PT, R44, UR19, RZ, P0, !PT ;  /* 0x000000132c057c10 */ /* 0x000fc600087fe4ff */
[----:B------:R-:W-:Y:S04]  /*bb40*/  STL [R1+0x1f8], R6 ;  /* 0x0001f80601007387 */ /* 0x000fe80000100800 */
[----:B------:R-:W3:Y:S01]  /*bb50*/  LDL R38, [R1+0x29c] ;  /* 0x00029c0001267983 */ /* 0x000ee20000100800 */
[----:B-1----:R-:W-:-:S03]  /*bb60*/  IADD3 R4, P0, PT, R45, UR18, RZ ;  /* 0x000000122d047c10 */ /* 0x002fc6000ff1e0ff */
[----:B------:R2:W-:Y:S04]  /*bb70*/  STL [R1+0x1cc], R5 ;  /* 0x0001cc0501007387 */ /* 0x0005e80000100800 */
[----:B------:R-:W3:Y:S04]  /*bb80*/  LDL R39, [R1+0x290] ;  /* 0x0002900001277983 */ /* 0x000ee80000100800 */
[----:B------:R1:W-:Y:S04]  /*bb90*/  STL [R1+0x200], R4 ;  /* 0x0002000401007387 */ /* 0x0003e80000100800 */
[----:B------:R-:W3:Y:S04]  /*bba0*/  LDL R40, [R1+0x2a0] ;  /* 0x0002a00001287983 */ /* 0x000ee80000100800 */
[----:B------:R-:W3:Y:S04]  /*bbb0*/  LDL R41, [R1+0x288] ;  /* 0x0002880001297983 */ /* 0x000ee80000100800 */
[----:B------:R-:W3:Y:S04]  /*bbc0*/  LDL R42, [R1+0x2a4] ;  /* 0x0002a400012a7983 */ /* 0x000ee80000100800 */
[----:B------:R-:W3:Y:S04]  /*bbd0*/  LDL R43, [R1+0x28c] ;  /* 0x00028c00012b7983 */ /* 0x000ee80000100800 */
[----:B------:R-:W3:Y:S04]  /*bbe0*/  LDL R44, [R1+0x298] ;  /* 0x00029800012c7983 */ /* 0x000ee80000100800 */
[----:B------:R-:W3:Y:S01]  /*bbf0*/  LDL R45, [R1+0x294] ;  /* 0x00029400012d7983 */ /* 0x000ee20000100800 */
[----:B--2---:R-:W-:-:S05]  /*bc00*/  IADD3.X R5, PT, PT, R27, UR19, RZ, P4, !PT ;  /* 0x000000131b057c10 */ /* 0x004fca000a7fe4ff */
[----:B------:R2:W-:Y:S01]  /*bc10*/  STL [R1+0x1d4], R5 ;  /* 0x0001d40501007387 */ /* 0x0005e20000100800 */
[----:B-1----:R-:W-:Y:S02]  /*bc20*/  IADD3 R4, P4, PT, R28, UR18, RZ ;  /* 0x000000121c047c10 */ /* 0x002fe4000ff9e0ff */
[----:B------:R-:W-:-:S03]  /*bc30*/  IADD3.X R6, PT, PT, R29, UR19, RZ, P5, !PT ;  /* 0x000000131d067c10 */ /* 0x000fc6000affe4ff */
[----:B------:R1:W-:Y:S01]  /*bc40*/  STL [R1+0x208], R4 ;  /* 0x0002080401007387 */ /* 0x0003e20000100800 */
[----:B--2---:R-:W-:-:S03]  /*bc50*/  IADD3 R5, P5, PT, R30, UR18, RZ ;  /* 0x000000121e057c10 */ /* 0x004fc6000ffbe0ff */
[----:B------:R2:W-:Y:S04]  /*bc60*/  STL [R1+0x1dc], R6 ;  /* 0x0001dc0601007387 */ /* 0x0005e80000100800 */
[----:B------:R-:W-:Y:S01]  /*bc70*/  STL [R1+0x210], R5 ;  /* 0x0002100501007387 */ /* 0x000fe20000100800 */
[----:B-1----:R-:W-:Y:S02]  /*bc80*/  IADD3.X R4, PT, PT, R31, UR19, RZ, P3, !PT ;  /* 0x000000131f047c10 */ /* 0x002fe40009ffe4ff */
[----:B--2---:R-:W-:Y:S02]  /*bc90*/  IADD3 R6, P3, PT, R2, UR18, RZ ;  /* 0x0000001202067c10 */ /* 0x004fe4000ff7e0ff */
[----:B------:R-:W2:Y:S04]  /*bca0*/  LDL.LU R2, [R1+0x384] ;  /* 0x0003840001027983 */ /* 0x000ea80000300800 */
[----:B------:R1:W-:Y:S04]  /*bcb0*/  STL [R1+0x1e4], R4 ;  /* 0x0001e40401007387 */ /* 0x0003e80000100800 */
[----:B------:R-:W-:Y:S01]  /*bcc0*/  STL [R1+0x218], R6 ;  /* 0x0002180601007387 */ /* 0x000fe20000100800 */
[----:B-1----:R-:W-:-:S02]  /*bcd0*/  IADD3.X R4, PT, PT, R32, UR19, RZ, P2, !PT ;  /* 0x0000001320047c10 */ /* 0x002fc400097fe4ff */
[----:B------:R-:W-:Y:S02]  /*bce0*/  IADD3 R5, P2, PT, R3, UR18, RZ ;  /* 0x0000001203057c10 */ /* 0x000fe4000ff5e0ff */
[----:B------:R-:W3:Y:S04]  /*bcf0*/  LDL.LU R3, [R1+0x380] ;  /* 0x0003800001037983 */ /* 0x000ee80000300800 */
[----:B------:R1:W-:Y:S04]  /*bd00*/  STL [R1+0x1ec], R4 ;  /* 0x0001ec0401007387 */ /* 0x0003e80000100800 */
[----:B------:R1:W-:Y:S02]  /*bd10*/  STL [R1+0x220], R5 ;  /* 0x0002200501007387 */ /* 0x0003e40000100800 */
[----:B-1----:R-:W-:-:S02]  /*bd20*/  IADD3.X R4, PT, PT, R33, UR19, RZ, P1, !PT ;  /* 0x0000001321047c10 */ /* 0x002fc40008ffe4ff */
[----:B------:R-:W-:Y:S02]  /*bd30*/  IADD3 R6, P1, PT, R34, UR18, RZ ;  /* 0x0000001222067c10 */ /* 0x000fe4000ff3e0ff */
[----:B------:R-:W-:Y:S01]  /*bd40*/  IADD3.X R5, PT, PT, R35, UR19, RZ, P0, !PT ;  /* 0x0000001323057c10 */ /* 0x000fe200087fe4ff */
[----:B------:R-:W-:Y:S04]  /*bd50*/  STL [R1+0x1f4], R4 ;  /* 0x0001f40401007387 */ /* 0x000fe80000100800 */
[----:B------:R2:W-:Y:S04]  /*bd60*/  STL [R1+0x228], R6 ;  /* 0x0002280601007387 */ /* 0x0005e80000100800 */
[----:B------:R-:W-:Y:S01]  /*bd70*/  STL [R1+0x1fc], R5 ;  /* 0x0001fc0501007387 */ /* 0x000fe20000100800 */
[----:B--2---:R-:W-:-:S03]  /*bd80*/  IADD3.X R6, PT, PT, R2, UR19, RZ, P4, !PT ;  /* 0x0000001302067c10 */ /* 0x004fc6000a7fe4ff */
[----:B------:R-:W2:Y:S01]  /*bd90*/  LDL.LU R2, [R1+0x37c] ;  /* 0x00037c0001027983 */ /* 0x000ea20000300800 */
[----:B------:R-:W-:-:S05]  /*bda0*/  IADD3 R4, P0, PT, R36, UR18, RZ ;  /* 0x0000001224047c10 */ /* 0x000fca000ff1e0ff */
[----:B------:R4:W-:Y:S04]  /*bdb0*/  STL [R1+0x230], R4 ;  /* 0x0002300401007387 */ /* 0x0009e80000100800 */
[----:B------:R1:W-:Y:S01]  /*bdc0*/  STL [R1+0x204], R6 ;  /* 0x0002040601007387 */ /* 0x0003e20000100800 */
[----:B----4-:R-:W-:Y:S02]  /*bdd0*/  IADD3 R4, P4, PT, R37, UR16, RZ ;  /* 0x0000001025047c10 */ /* 0x010fe4000ff9e0ff */
[----:B---3--:R-:W-:Y:S02]  /*bde0*/  IADD3.X R5, PT, PT, R3, UR19, RZ, P5, !PT ;  /* 0x0000001303057c10 */ /* 0x008fe4000affe4ff */
[----:B------:R3:W5:Y:S04]  /*bdf0*/  LDL.LU R3, [R1+0x378] ;  /* 0x0003780001037983 */ /* 0x0007680000300800 */
[----:B------:R4:W-:Y:S01]  /*be00*/  STL [R1+0x30], R4 ;  /* 0x0000300401007387 */ /* 0x0009e20000100800 */
[----:B-1----:R-:W-:-:S03]  /*be10*/  IADD3.X R6, PT, PT, R47, UR19, RZ, P2, !PT ;  /* 0x000000132f067c10 */ /* 0x002fc600097fe4ff */
[----:B------:R1:W-:Y:S01]  /*be20*/  STL [R1+0x20c], R5 ;  /* 0x00020c0501007387 */ /* 0x0003e20000100800 */
[----:B----4-:R-:W-:Y:S02]  /*be30*/  IADD3.X R4, PT, PT, R46, UR19, RZ, P3, !PT ;  /* 0x000000132e047c10 */ /* 0x010fe40009ffe4ff */
[----:B-1----:R-:W-:-:S03]  /*be40*/  IADD3.X R5, PT, PT, R48, UR19, RZ, P1, !PT ;  /* 0x0000001330057c10 */ /* 0x002fc60008ffe4ff */
[----:B------:R1:W-:Y:S04]  /*be50*/  STL [R1+0x214], R4 ;  /* 0x0002140401007387 */ /* 0x0003e80000100800 */
[----:B------:R4:W-:Y:S01]  /*be60*/  STL [R1+0x21c], R6 ;  /* 0x00021c0601007387 */ /* 0x0009e20000100800 */
[----:B-1----:R-:W-:-:S03]  /*be70*/  IADD3.X R4, PT, PT, R49, UR19, RZ, P0, !PT ;  /* 0x0000001331047c10 */ /* 0x002fc600087fe4ff */
[----:B------:R1:W-:Y:S01]  /*be80*/  STL [R1+0x224], R5 ;  /* 0x0002240501007387 */ /* 0x0003e20000100800 */
[----:B------:R-:W-:Y:S02]  /*be90*/  SHF.R.S32.HI R7, RZ, 0x1f, R41 ;  /* 0x0000001fff077819 */ /* 0x000fe40000011429 */
[----:B----4-:R-:W-:Y:S02]  /*bea0*/  SHF.R.S32.HI R6, RZ, 0x1f, R40 ;  /* 0x0000001fff067819 */ /* 0x010fe40000011428 */
[----:B-1----:R-:W-:-:S04]  /*beb0*/  SHF.R.S32.HI R5, RZ, 0x1f, R38 ;  /* 0x0000001fff057819 */ /* 0x002fc80000011426 */
[----:B------:R-:W-:Y:S02]  /*bec0*/  SHF.L.U64.HI R5, R38, 0x2, R5 ;  /* 0x0000000226057819 */ /* 0x000fe40000010205 */
[----:B------:R-:W-:Y:S02]  /*bed0*/  SHF.R.S32.HI R8, RZ, 0x1f, R42 ;  /* 0x0000001fff087819 */ /* 0x000fe4000001142a */
[----:B------:R-:W-:Y:S02]  /*bee0*/  SHF.L.U64.HI R6, R40, 0x2, R6 ;  /* 0x0000000228067819 */ /* 0x000fe40000010206 */
[----:B------:R-:W-:Y:S02]  /*bef0*/  SHF.R.S32.HI R9, RZ, 0x1f, R43 ;  /* 0x0000001fff097819 */ /* 0x000fe4000001142b */
[----:B------:R-:W-:Y:S01]  /*bf00*/  SHF.R.S32.HI R10, RZ, 0x1f, R44 ;  /* 0x0000001fff0a7819 */ /* 0x000fe2000001142c */
[----:B------:R-:W-:Y:S01]  /*bf10*/  USHF.R.S32.HI UR9, URZ, 0x1f, UR5 ;  /* 0x0000001fff097899 */ /* 0x000fe20008011405 */
[----:B------:R-:W-:-:S03]  /*bf20*/  SHF.R.S32.HI R11, RZ, 0x1f, R45 ;  /* 0x0000001fff0b7819 */ /* 0x000fc6000001142d */
[----:B------:R-:W-:Y:S01]  /*bf30*/  ULEA.HI UR9, UR9, UR5, URZ, 0x7 ;  /* 0x0000000509097291 */ /* 0x000fe2000f8f38ff */
[----:B------:R-:W-:Y:S02]  /*bf40*/  CS2R R24, SRZ ;  /* 0x0000000000187805 */ /* 0x000fe4000001ff00 */
[----:B------:R-:W-:Y:S02]  /*bf50*/  CS2R R26, SRZ ;  /* 0x00000000001a7805 */ /* 0x000fe4000001ff00 */
[----:B------:R-:W-:Y:S01]  /*bf60*/  CS2R R36, SRZ ;  /* 0x0000000000247805 */ /* 0x000fe2000001ff00 */
[----:B------:R-:W-:Y:S01]  /*bf70*/  USHF.R.S32.HI UR9, URZ, 0x7, UR9 ;  /* 0x00000007ff097899 */ /* 0x000fe20008011409 */
[----:B------:R-:W-:Y:S02]  /*bf80*/  CS2R R46, SRZ ;  /* 0x00000000002e7805 */ /* 0x000fe4000001ff00 */
[----:B------:R-:W-:Y:S02]  /*bf90*/  CS2R R52, SRZ ;  /* 0x0000000000347805 */ /* 0x000fe4000001ff00 */
[----:B------:R-:W-:-:S02]  /*bfa0*/  CS2R R54, SRZ ;  /* 0x0000000000367805 */ /* 0x000fc4000001ff00 */
[----:B------:R-:W-:Y:S02]  /*bfb0*/  CS2R R16, SRZ ;  /* 0x0000000000107805 */ /* 0x000fe4000001ff00 */
[----:B------:R-:W-:Y:S01]  /*bfc0*/  CS2R R18, SRZ ;  /* 0x0000000000127805 */ /* 0x000fe2000001ff00 */
[----:B------:R-:W-:Y:S02]  /*bfd0*/  USHF.L.U32 UR18, UR7, 0x2, URZ ;  /* 0x0000000207127899 */ /* 0x000fe400080006ff */
[----:B------:R-:W-:Y:S02]  /*bfe0*/  USHF.L.U64.HI UR7, UR7, 0x2, UR13 ;  /* 0x0000000207077899 */ /* 0x000fe4000801020d */
[----:B------:R-:W-:Y:S01]  /*bff0*/  UIADD3 UR10, UPT, UPT, UR10, -0x100, URZ ;  /* 0xffffff000a0a7890 */ /* 0x000fe2000fffe0ff */
[----:B------:R-:W-:Y:S01]  /*c000*/  UMOV UR4, URZ ;  /* 0x000000ff00047c82 */ /* 0x000fe20008000000 */
[----:B------:R-:W-:Y:S01]  /*c010*/  UMOV UR11, 0x1 ;  /* 0x00000001000b7882 */ /* 0x000fe20000000000 */
[----:B------:R-:W-:-:S02]  /*c020*/  USHF.L.U64.HI UR12, UR6, 0x2, UR12 ;  /* 0x00000002060c7899 */ /* 0x000fc4000801020c */
[----:B------:R-:W-:Y:S01]  /*c030*/  UIADD3 UR13, UPT, UPT, UR9, -0x2, URZ ;  /* 0xfffffffe090d7890 */ /* 0x000fe2000fffe0ff */
[----:B------:R-:W-:Y:S01]  /*c040*/  UMOV UR5, 0xffffffff ;  /* 0xffffffff00057882 */ /* 0x000fe20000000000 */
[----:B--2---:R-:W-:Y:S02]  /*c050*/  IADD3.X R61, PT, PT, R2, UR17, RZ, P4, !PT ;  /* 0x00000011023d7c10 */ /* 0x004fe4000a7fe4ff */
[----:B------:R3:W5:Y:S04]  /*c060*/  LDL.LU R2, [R1+0x370] ;  /* 0x0003700001027983 */ /* 0x0007680000300800 */
[----:B------:R1:W-:Y:S04]  /*c070*/  STL [R1+0x22c], R4 ;  /* 0x00022c0401007387 */ /* 0x0003e80000100800 */
[----:B------:R-:W-:Y:S04]  /*c080*/  STL [R1], RZ ;  /* 0x000000ff01007387 */ /* 0x000fe80000100800 */
[----:B------:R-:W-:Y:S01]  /*c090*/  STL [R1+0x4], RZ ;  /* 0x000004ff01007387 */ /* 0x000fe20000100800 */
[----:B-1----:R-:W-:-:S03]  /*c0a0*/  SHF.R.S32.HI R4, RZ, 0x1f, R39 ;  /* 0x0000001fff047819 */ /* 0x002fc60000011427 */
[----:B------:R-:W-:Y:S04]  /*c0b0*/  STL [R1+0x8], RZ ;  /* 0x000008ff01007387 */ /* 0x000fe80000100800 */
[----:B------:R-:W-:Y:S04]  /*c0c0*/  STL [R1+0xc], RZ ;  /* 0x00000cff01007387 */ /* 0x000fe80000100800 */
[----:B------:R-:W-:Y:S01]  /*c0d0*/  STL [R1+0x10], RZ ;  /* 0x000010ff01007387 */ /* 0x000fe20000100800 */
[----:B------:R-:W-:-:S03]  /*c0e0*/  SHF.L.U64.HI R4, R39, 0x2, R4 ;  /* 0x0000000227047819 */ /* 0x000fc60000010204 */
[----:B------:R-:W-:Y:S04]  /*c0f0*/  STL [R1+0x14], RZ ;  /* 0x000014ff01007387 */ /* 0x000fe80000100800 */
[----:B------:R-:W-:Y:S04]  /*c100*/  STL [R1+0x18], RZ ;  /* 0x000018ff01007387 */ /* 0x000fe80000100800 */
[----:B------:R-:W-:Y:S04]  /*c110*/  STL [R1+0x1c], RZ ;  /* 0x00001cff01007387 */ /* 0x000fe80000100800 */
[----:B------:R-:W-:Y:S04]  /*c120*/  STL [R1+0x20], RZ ;  /* 0x000020ff01007387 */ /* 0x000fe80000100800 */
[----:B------:R-:W-:Y:S04]  /*c130*/  STL [R1+0x24], RZ ;  /* 0x000024ff01007387 */ /* 0x000fe80000100800 */
[----:B------:R-:W-:Y:S04]  /*c140*/  STL [R1+0x28], RZ ;  /* 0x000028ff01007387 */ /* 0x000fe80000100800 */
[----:B------:R-:W-:Y:S04]  /*c150*/  STL [R1+0x2c], RZ ;  /* 0x00002cff01007387 */ /* 0x000fe80000100800 */
[----:B------:R1:W-:Y:S04]  /*c160*/  STL [R1+0x258], R5 ;  /* 0x0002580501007387 */ /* 0x0003e80000100800 */
[----:B------:R2:W-:Y:S01]  /*c170*/  STL [R1+0x25c], R4 ;  /* 0x00025c0401007387 */ /* 0x0005e20000100800 */
[----:B-1----:R-:W-:-:S03]  /*c180*/  SHF.L.U64.HI R5, R41, 0x2, R7 ;  /* 0x0000000229057819 */ /* 0x002fc60000010207 */
[----:B------:R1:W-:Y:S01]  /*c190*/  STL [R1+0x260], R6 ;  /* 0x0002600601007387 */ /* 0x0003e20000100800 */
[----:B--2---:R-:W-:-:S03]  /*c1a0*/  SHF.L.U64.HI R4, R42, 0x2, R8 ;  /* 0x000000022a047819 */ /* 0x004fc60000010208 */
[----:B------:R2:W-:Y:S04]  /*c1b0*/  STL [R1+0x264], R5 ;  /* 0x0002640501007387 */ /* 0x0005e80000100800 */
[----:B------:R4:W-:Y:S01]  /*c1c0*/  STL [R1+0x268], R4 ;  /* 0x0002680401007387 */ /* 0x0009e20000100800 */
[----:B-1----:R-:W-:Y:S02]  /*c1d0*/  SHF.L.U64.HI R6, R43, 0x2, R9 ;  /* 0x000000022b067819 */ /* 0x002fe40000010209 */
[----:B--2---:R-:W-:-:S03]  /*c1e0*/  SHF.L.U64.HI R5, R44, 0x2, R10 ;  /* 0x000000022c057819 */ /* 0x004fc6000001020a */
[----:B------:R-:W-:Y:S01]  /*c1f0*/  STL [R1+0x26c], R6 ;  /* 0x00026c0601007387 */ /* 0x000fe20000100800 */
[----:B----4-:R-:W-:-:S03]  /*c200*/  SHF.L.U64.HI R4, R45, 0x2, R11 ;  /* 0x000000022d047819 */ /* 0x010fc6000001020b */
[----:B------:R1:W-:Y:S01]  /*c210*/  STL [R1+0x270], R5 ;  /* 0x0002700501007387 */ /* 0x0003e20000100800 */
[----:B------:R-:W-:Y:S02]  /*c220*/  CS2R R38, SRZ ;  /* 0x0000000000267805 */ /* 0x000fe4000001ff00 */
[----:B------:R-:W-:Y:S01]  /*c230*/  CS2R R44, SRZ ;  /* 0x00000000002c7805 */ /* 0x000fe2000001ff00 */
[----:B------:R2:W-:Y:S01]  /*c240*/  STL [R1+0x274], R4 ;  /* 0x0002740401007387 */ /* 0x0005e20000100800 */
[----:B-1----:R-:W-:Y:S02]  /*c250*/  LOP3.LUT R5, R0, 0x20, RZ, 0x3c, !PT ;  /* 0x0000002000057812 */ /* 0x002fe400078e3cff */
[----:B--23--:R-:W-:-:S07]  /*c260*/  LOP3.LUT R4, R60, 0x40, RZ, 0x3c, !PT ;  /* 0x000000403c047812 */ /* 0x00cfce00078e3cff */
.L_x_1:
[----:B------:R-:W2:Y:S01]  /*c270*/  LDL.LU.64 R32, [R1] ;  /* 0x0000000001207983 */ /* 0x000ea20000300a00 */
[----:B------:R-:W-:-:S04]  /*c280*/  DEPBAR.LE SB0, 0x2 ;  /* 0x000080800000791a */ /* 0x000fc80000000000 */
[----:B------:R-:W2:Y:S04]  /*c290*/  LDL.LU.64 R34, [R1+0x8] ;  /* 0x0000080001227983 */ /* 0x000ea80000300a00 */
[----:B------:R-:W3:Y:S04]  /*c2a0*/  LDL.LU.64 R28, [R1+0x10] ;  /* 0x00001000011c7983 */ /* 0x000ee80000300a00 */
[----:B------:R-:W3:Y:S04]  /*c2b0*/  LDL.LU.64 R30, [R1+0x18] ;  /* 0x00001800011e7983 */ /* 0x000ee80000300a00 */
[----:B------:R-:W4:Y:S04]  /*c2c0*/  LDL.LU.64 R48, [R1+0x20] ;  /* 0x0000200001307983 */ /* 0x000f280000300a00 */
[----:B------:R-:W4:Y:S01]  /*c2d0*/  LDL.LU.64 R50, [R1+0x28] ;  /* 0x0000280001327983 */ /* 0x000f220000300a00 */
[----:B------:R-:W-:Y:S01]  /*c2e0*/  UIADD3 UR5, UPT, UPT, UR5, 0x1, URZ ;  /* 0x0000000105057890 */ /* 0x000fe2000fffe0ff */
[----:B-----5:R-:W-:-:S03]  /*c2f0*/  LOP3.LUT R4, R0, 0x20, RZ, 0x3c, !PT ;  /* 0x0000002000047812 */ /* 0x020fc600078e3cff */
[----:B------:R-:W-:-:S04]  /*c300*/  UISETP.GT.AND UP0, UPT, UR5, 0x1, UPT ;  /* 0x000000010500788c */ /* 0x000fc8000bf04270 */
[----:B------:R-:W-:-:S04]  /*c310*/  USEL UR5, UR5, URZ, !UP0 ;  /* 0x000000ff05057287 */ /* 0x000fc8000c000000 */
[----:B------:R-:W-:Y:S01]  /*c320*/  ULEA UR16, UR5, UR8, 0xf ;  /* 0x0000000805107291 */ /* 0x000fe2000f8e78ff */
[----:B------:R-:W-:Y:S01]  /*c330*/  BAR.SYNC.DEFER_BLOCKING 0x0 ;  /* 0x0000000000007b1d */ /* 0x000fe20000010000 */
[----:B------:R-:W-:-:S07]  /*c340*/  ULEA UR17, UR5, UR8, 0x11 ;  /* 0x0000000805117291 */ /* 0x000fce000f8e88ff */
[----:B------:R-:W-:Y:S04]  /*c350*/  LDS R9, [R4+UR16+0x40000] ;  /* 0x0400001004097984 */ /* 0x000fe80008000800 */
[----:B------:R-:W-:Y:S04]  /*c360*/  LDS R11, [R4+UR16+0x40400] ;  /* 0x04040010040b7984 */ /* 0x000fe80008000800 */
[----:B------:R-:W-:Y:S04]  /*c370*/  LDS R13, [R4+UR16+0x40080] ;  /* 0x04008010040d7984 */ /* 0x000fe80008000800 */
[----:B------:R-:W-:Y:S04]  /*c380*/  LDS R15, [R4+UR16+0x40480] ;  /* 0x04048010040f7984 */ /* 0x000fe80008000800 */
[----:B------:R-:W-:Y:S04]  /*c390*/  LDS R8, [R0+UR16+0x40000] ;  /* 0x0400001000087984 */ /* 0x000fe80008000800 */
[----:B------:R-:W-:Y:S04]  /*c3a0*/  LDS R10, [R0+UR16+0x40400] ;  /* 0x04040010000a7984 */ /* 0x000fe80008000800 */
[----:B------:R-:W-:Y:S04]  /*c3b0*/  LDSM.16.M88.4 R4, [R60+UR17] ;  /* 0x000000113c04783b */ /* 0x000fe80008000200 */
[----:B------:R-:W-:Y:S04]  /*c3c0*/  LDSM.16.M88.4 R20, [R60+UR17+0x8000] ;  /* 0x008000113c14783b */ /* 0x000fe80008000200 */
[----:B------:R-:W-:Y:S04]  /*c3d0*/  LDS R12, [R0+UR16+0x40080] ;  /* 0x04008010000c7984 */ /* 0x000fe80008000800 */
[----:B------:R-:W1:Y:S02]  /*c3e0*/  LDS R14, [R0+UR16+0x40480] ;  /* 0x04048010000e7984 */ /* 0x000e640008000800 */
[C---:B-1----:R-:W-:Y:S08]  /*c3f0*/  HMMA.1688.F32.TF32 R36, R12.reuse, R4, R36 ;  /* 0x000000040c24723c */ /* 0x042ff00000081024 */
[----:B------:R-:W-:Y:S11]  /*c400*/  HMMA.1688.F32.TF32 R44, R12, R20, R44 ;  /* 0x000000140c2c723c */ /* 0x000ff6000008102c */
[----:B------:R-:W-:Y:S04]  /*c410*/  STL.64 [R1+0x4e8], R38 ;  /* 0x0004e82601007387 */ /* 0x000fe80000100a00 */
[----:B------:R-:W-:Y:S01]  /*c420*/  STL.64 [R1+0x4e0], R36 ;  /* 0x0004e02401007387 */ /* 0x000fe20000100a00 */
[C---:B--2---:R-:W-:Y:S08]  /*c430*/  HMMA.1688.F32.TF32 R56, R8.reuse, R4, R32 ;  /* 0x000000040838723c */ /* 0x044ff00000081020 */
[C---:B------:R-:W-:Y:S01]  /*c440*/  HMMA.1688.F32.TF32 R32, R8.reuse, R20, R24 ;  /* 0x000000140820723c */ /* 0x040fe20000081018 */
[----:B------:R-:W3:Y:S07]  /*c450*/  LDSM.16.M88.4 R24, [R60+UR17+0x10000] ;  /* 0x010000113c18783b */ /* 0x000eee0008000200 */
[-C--:B---3--:R-:W-:Y:S01]  /*c460*/  HMMA.1688.F32.TF32 R40, R8, R24.reuse, R28 ;  /* 0x000000180828723c */ /* 0x088fe2000008101c */
[----:B------:R-:W4:Y:S07]  /*c470*/  LDSM.16.M88.4 R28, [R60+UR17+0x18000] ;  /* 0x018000113c1c783b */ /* 0x000f2e0008000200 */
[----:B------:R-:W-:Y:S08]  /*c480*/  HMMA.1688.F32.TF32 R52, R12, R24, R52 ;  /* 0x000000180c34723c */ /* 0x000ff00000081034 */
[-C--:B----4-:R-:W-:Y:S01]  /*c490*/  HMMA.1688.F32.TF32 R48, R8, R28.reuse, R48 ;  /* 0x0000001c0830723c */ /* 0x090fe20000081030 */
[----:B------:R-:W-:Y:S04]  /*c4a0*/  LDS R8, [R0+UR16+0x40880] ;  /* 0x0408801000087984 */ /* 0x000fe80008000800 */
[----:B------:R-:W-:Y:S03]  /*c4b0*/  LDS R10, [R0+UR16+0x40c80] ;  /* 0x040c8010000a7984 */ /* 0x000fe60008000800 */
[----:B------:R-:W-:Y:S01]  /*c4c0*/  HMMA.1688.F32.TF32 R12, R12, R28, R16 ;  /* 0x0000001c0c0c723c */ /* 0x000fe20000081010 */
[----:B------:R-:W-:Y:S01]  /*c4d0*/  LOP3.LUT R29, R0, 0x20, RZ, 0x3c, !PT ;  /* 0x00000020001d7812 */ /* 0x000fe200078e3cff */
[----:B------:R-:W-:Y:S04]  /*c4e0*/  LDS R16, [R0+UR16+0x40800] ;  /* 0x0408001000107984 */ /* 0x000fe80008000800 */
[----:B------:R-:W-:Y:S04]  /*c4f0*/  LDS R18, [R0+UR16+0x40c00] ;  /* 0x040c001000127984 */ /* 0x000fe80008000800 */
[----:B------:R-:W-:Y:S04]  /*c500*/  LDS R17, [R29+UR16+0x40800] ;  /* 0x040800101d117984 */ /* 0x000fe80008000800 */
[----:B------:R-:W1:Y:S04]  /*c510*/  LDS R19, [R29+UR16+0x40c00] ;  /* 0x040c00101d137984 */ /* 0x000e680008000800 */
[----:B------:R-:W-:Y:S04]  /*c520*/  LDS R9, [R29+UR16+0x40880] ;  /* 0x040880101d097984 */ /* 0x000fe80008000800 */
[----:B------:R-:W2:Y:S01]  /*c530*/  LDS R11, [R29+UR16+0x40c80] ;  /* 0x040c80101d0b7984 */ /* 0x000ea20008000800 */
[C---:B-1----:R-:W-:Y:S08]  /*c540*/  HMMA.1688.F32.TF32 R36, R16.reuse, R22, R32 ;  /* 0x000000161024723c */ /* 0x042ff00000081020 */
[----:B------:R-:W-:Y:S11]  /*c550*/  HMMA.1688.F32.TF32 R56, R16, R6, R56 ;  /* 0x000000061038723c */ /* 0x000ff60000081038 */
[----:B------:R-:W-:-:S02]  /*c560*/  IMAD.MOV.U32 R34, RZ, RZ, R36 ;  /* 0x000000ffff227224 */ /* 0x000fc400078e0024 */
[----:B------:R-:W-:Y:S02]  /*c570*/  IMAD.MOV.U32 R33, RZ, RZ, R37 ;  /* 0x000000ffff217224 */ /* 0x000fe400078e0025 */
[----:B------:R-:W-:Y:S02]  /*c580*/  IMAD.MOV.U32 R32, RZ, RZ, R38 ;  /* 0x000000ffff207224 */ /* 0x000fe400078e0026 */
[----:B------:R-:W-:Y:S02]  /*c590*/  IMAD.MOV.U32 R28, RZ, RZ, R39 ;  /* 0x000000ffff1c7224 */ /* 0x000fe400078e0027 */
[----:B------:R-:W-:-:S15]  /*c5a0*/  HMMA.1688.F32.TF32 R36, R16, R26, R40 ;  /* 0x0000001a1024723c */ /* 0x000fde0000081028 */
[----:B------:R-:W-:-:S04]  /*c5b0*/  NOP ;  /* 0x0000000000007918 */ /* 0x000fc80000000000 */
[----:B------:R-:W-:Y:S02]  /*c5c0*/  IMAD.MOV.U32 R21, RZ, RZ, R38 ;  /* 0x000000ffff157224 */ /* 0x000fe400078e0026 */
[----:B------:R-:W-:Y:S02]  /*c5d0*/  IMAD.MOV.U32 R20, RZ, RZ, R39 ;  /* 0x000000ffff147224 */ /* 0x000fe400078e0027 */
[----:B------:R-:W-:Y:S01]  /*c5e0*/  IMAD.MOV.U32 R40, RZ, RZ, R36 ;  /* 0x000000ffff287224 */ /* 0x000fe200078e0024 */
[----:B------:R-:W3:Y:S01]  /*c5f0*/  LDL.LU.64 R38, [R1+0x4e8] ;  /* 0x0004e80001267983 */ /* 0x000ee20000300a00 */
[----:B------:R-:W-:-:S03]  /*c600*/  IMAD.MOV.U32 R35, RZ, RZ, R37 ;  /* 0x000000ffff237224 */ /* 0x000fc600078e0025 */
[----:B------:R-:W3:Y:S01]  /*c610*/  LDL.LU.64 R36, [R1+0x4e0] ;  /* 0x0004e00001247983 */ /* 0x000ee20000300a00 */
[----:B------:R-:W-:Y:S01]  /*c620*/  HMMA.1688.F32.TF32 R16, R16, R30, R48 ;  /* 0x0000001e1010723c */ /* 0x000fe20000081030 */
[----:B------:R-:W-:Y:S02]  /*c630*/  IMAD.MOV.U32 R50, RZ, RZ, R21 ;  /* 0x000000ffff327224 */ /* 0x000fe400078e0015 */
[----:B------:R-:W-:-:S05]  /*c640*/  IMAD.MOV.U32 R51, RZ, RZ, R20 ;  /* 0x000000ffff337224 */ /* 0x000fca00078e0014 */
[----:B--2---:R-:W-:Y:S01]  /*c650*/  HMMA.1688.F32.TF32 R20, R8, R22, R44 ;  /* 0x000000160814723c */ /* 0x004fe2000008102c */
[----:B------:R-:W-:-:S10]  /*c660*/  IMAD.MOV.U32 R48, RZ, RZ, R40 ;  /* 0x000000ffff307224 */ /* 0x000fd400078e0028 */
[----:B------:R-:W-:Y:S02]  /*c670*/  IMAD.MOV.U32 R5, RZ, RZ, R16 ;  /* 0x000000ffff057224 */ /* 0x000fe400078e0010 */
[----:B------:R-:W-:Y:S02]  /*c680*/  IMAD.MOV.U32 R4, RZ, RZ, R17 ;  /* 0x000000ffff047224 */ /* 0x000fe400078e0011 */
[----:B------:R-:W-:Y:S02]  /*c690*/  IMAD.MOV.U32 R25, RZ, RZ, R18 ;  /* 0x000000ffff197224 */ /* 0x000fe400078e0012 */
[----:B------:R-:W-:Y:S02]  /*c6a0*/  IMAD.MOV.U32 R24, RZ, RZ, R19 ;  /* 0x000000ffff187224 */ /* 0x000fe400078e0013 */
[----:B------:R-:W-:Y:S01]  /*c6b0*/  HMMA.1688.F32.TF32 R16, R8, R26, R52 ;  /* 0x0000001a0810723c */ /* 0x000fe20000081034 */
[----:B------:R-:W-:Y:S01]  /*c6c0*/  IMAD.MOV.U32 R26, RZ, RZ, R5 ;  /* 0x000000ffff1a7224 */ /* 0x000fe200078e0005 */
[----:B------:R-:W-:Y:S01]  /*c6d0*/  LDS R52, [R0+UR16+0x41000] ;  /* 0x0410001000347984 */ /* 0x000fe20008000800 */
[----:B------:R-:W-:-:S03]  /*c6e0*/  IMAD.MOV.U32 R27, RZ, RZ, R4 ;  /* 0x000000ffff1b7224 */ /* 0x000fc600078e0004 */
[----:B------:R-:W-:Y:S04]  /*c6f0*/  LDS R54, [R0+UR16+0x41400] ;  /* 0x0414001000367984 */ /* 0x000fe80008000800 */
[----:B------:R-:W-:Y:S04]  /*c700*/  LDS R53, [R29+UR16+0x41000] ;  /* 0x041000101d357984 */ /* 0x000fe80008000800 */
[----:B------:R-:W-:Y:S01]  /*c710*/  LDS R55, [R29+UR16+0x41400] ;  /* 0x041400101d377984 */ /* 0x000fe20008000800 */
[----:B------:R-:W-:Y:S02]  /*c720*/  IMAD.MOV.U32 R49, RZ, RZ, R35 ;  /* 0x000000ffff317224 */ /* 0x000fe400078e0023 */
[----:B------:R-:W-:-:S02]  /*c730*/  IMAD.MOV.U32 R44, RZ, RZ, R34 ;  /* 0x000000ffff2c7224 */ /* 0x000fc400078e0022 */
[----:B------:R-:W-:Y:S02]  /*c740*/  IMAD.MOV.U32 R45, RZ, RZ, R33 ;  /* 0x000000ffff2d7224 */ /* 0x000fe400078e0021 */
[----:B------:R-:W-:Y:S02]  /*c750*/  IMAD.MOV.U32 R46, RZ, RZ, R32 ;  /* 0x000000ffff2e7224 */ /* 0x000fe400078e0020 */
[----:B------:R-:W-:Y:S01]  /*c760*/  IMAD.MOV.U32 R47, RZ, RZ, R28 ;  /* 0x000000ffff2f7224 */ /* 0x000fe200078e001c */
[C---:B---3--:R-:W-:Y:S08]  /*c770*/  HMMA.1688.F32.TF32 R36, R8.reuse, R6, R36 ;  /* 0x000000060824723c */ /* 0x048ff00000081024 */
[----:B------:R-:W-:Y:S01]  /*c780*/  HMMA.1688.F32.TF32 R4, R8, R30, R12 ;  /* 0x0000001e0804723c */ /* 0x000fe2000008100c */
[----:B------:R-:W-:Y:S01]  /*c790*/  LOP3.LUT R11, R60, 0x40, RZ, 0x3c, !PT ;  /* 0x000000403c0b7812 */ /* 0x000fe200078e3cff */
[----:B------:R-:W-:Y:S04]  /*c7a0*/  LDS R12, [R0+UR16+0x41080] ;  /* 0x04108010000c7984 */ /* 0x000fe80008000800 */
[----:B------:R-:W1:Y:S04]  /*c7b0*/  LDSM.16.M88.4 R40, [R11+UR17] ;  /* 0x000000110b28783b */ /* 0x000e680008000200 */
[----:B------:R-:W-:Y:S04]  /*c7c0*/  LDS R14, [R0+UR16+0x41480] ;  /* 0x04148010000e7984 */ /* 0x000fe80008000800 */
[----:B------:R-:W-:Y:S04]  /*c7d0*/  LDS R13, [R29+UR16+0x41080] ;  /* 0x041080101d0d7984 */ /* 0x000fe80008000800 */
[----:B------:R-:W2:Y:S04]  /*c7e0*/  LDS R15, [R29+UR16+0x41480] ;  /* 0x041480101d0f7984 */ /* 0x000ea80008000800 */
[----:B------:R-:W3:Y:S01]  /*c7f0*/  LDSM.16.M88.4 R28, [R11+UR17+0x8000] ;  /* 0x008000110b1c783b */ /* 0x000ee20008000200 */
[----:B-1----:R-:W-:Y:S01]  /*c800*/  HMMA.1688.F32.TF32 R32, R52, R40, R56 ;  /* 0x000000283420723c */ /* 0x002fe20000081038 */
[----:B------:R-:W-:-:S02]  /*c810*/  IMAD.MOV.U32 R56, RZ, RZ, R26 ;  /* 0x000000ffff387224 */ /* 0x000fc400078e001a */
[----:B------:R-:W-:Y:S02]  /*c820*/  IMAD.MOV.U32 R57, RZ, RZ, R27 ;  /* 0x000000ffff397224 */ /* 0x000fe400078e001b */
[----:B------:R-:W-:Y:S02]  /*c830*/  IMAD.MOV.U32 R58, RZ, RZ, R25 ;  /* 0x000000ffff3a7224 */ /* 0x000fe400078e0019 */
[----:B------:R-:W-:Y:S02]  /*c840*/  IMAD.MOV.U32 R59, RZ, RZ, R24 ;  /* 0x000000ffff3b7224 */ /* 0x000fe400078e0018 */
[----:B------:R-:W1:Y:S04]  /*c850*/  LDSM.16.M88.4 R24, [R11+UR17+0x10000] ;  /* 0x010000110b18783b */ /* 0x000e680008000200 */
[----:B------:R-:W4:Y:S01]  /*c860*/  LDSM.16.M88.4 R8, [R11+UR17+0x18000] ;  /* 0x018000110b08783b */ /* 0x000f220008000200 */
[----:B--2---:R-:W-:Y:S01]  /*c870*/  HMMA.1688.F32.TF32 R36, R12, R40, R36 ;  /* 0x000000280c24723c */ /* 0x004fe20000081024 */
[----:B------:R-:W-:-:S07]  /*c880*/  LOP3.LUT R41, R0, 0x20, RZ, 0x3c, !PT ;  /* 0x0000002000297812 */ /* 0x000fce00078e3cff */
[C---:B---3--:R-:W-:Y:S08]  /*c890*/  HMMA.1688.F32.TF32 R44, R52.reuse, R28, R44 ;  /* 0x0000001c342c723c */ /* 0x048ff0000008102c */
[C---:B-1----:R-:W-:Y:S08]  /*c8a0*/  HMMA.1688.F32.TF32 R48, R52.reuse, R24, R48 ;  /* 0x000000183430723c */ /* 0x042ff00000081030 */
[----:B----4-:R-:W-:Y:S01]  /*c8b0*/  HMMA.1688.F32.TF32 R52, R52, R8, R56 ;  /* 0x000000083434723c */ /* 0x010fe20000081038 */
[----:B------:R-:W-:Y:S04]  /*c8c0*/  LDS R56, [R0+UR16+0x41800] ;  /* 0x0418001000387984 */ /* 0x000fe80008000800 */
[----:B------:R-:W-:Y:S04]  /*c8d0*/  LDS R58, [R0+UR16+0x41c00] ;  /* 0x041c0010003a7984 */ /* 0x000fe80008000800 */
[----:B------:R-:W-:Y:S04]  /*c8e0*/  LDS R57, [R41+UR16+0x41800] ;  /* 0x0418001029397984 */ /* 0x000fe80008000800 */
[----:B------:R-:W1:Y:S01]  /*c8f0*/  LDS R59, [R41+UR16+0x41c00] ;  /* 0x041c0010293b7984 */ /* 0x000e620008000800 */
[C---:B------:R-:W-:Y:S08]  /*c900*/  HMMA.1688.F32.TF32 R20, R12.reuse, R28, R20 ;  /* 0x0000001c0c14723c */ /* 0x040ff00000081014 */
[C---:B------:R-:W-:Y:S08]  /*c910*/  HMMA.1688.F32.TF32 R16, R12.reuse, R24, R16 ;  /* 0x000000180c10723c */ /* 0x040ff00000081010 */
[----:B------:R-:W-:Y:S01]  /*c920*/  HMMA.1688.F32.TF32 R4, R12, R8, R4 ;  /* 0x000000080c04723c */ /* 0x000fe20000081004 */
[----:B------:R-:W-:Y:S04]  /*c930*/  LDS R12, [R0+UR16+0x41880] ;  /* 0x04188010000c7984 */ /* 0x000fe80008000800 */
[----:B------:R-:W-:Y:S04]  /*c940*/  LDS R14, [R0+UR16+0x41c80] ;  /* 0x041c8010000e7984 */ /* 0x000fe80008000800 */
[----:B------:R-:W-:Y:S04]  /*c950*/  LDS R13, [R41+UR16+0x41880] ;  /* 0x04188010290d7984 */ /* 0x000fe80008000800 */
[----:B------:R-:W2:Y:S01]  /*c960*/  LDS R15, [R41+UR16+0x41c80] ;  /* 0x041c8010290f7984 */ /* 0x000ea20008000800 */
[C---:B-1----:R-:W-:Y:S08]  /*c970*/  HMMA.1688.F32.TF32 R32, R56.reuse, R42, R32 ;  /* 0x0000002a3820723c */ /* 0x042ff00000081020 */
[C---:B------:R-:W-:Y:S11]  /*c980*/  HMMA.1688.F32.TF32 R44, R56.reuse, R30, R44 ;  /* 0x0000001e382c723c */ /* 0x040ff6000008102c */
[----:B------:R-:W-:Y:S01]  /*c990*/  IMAD.MOV.U32 R8, RZ, RZ, R35 ;  /* 0x000000ffff087224 */ /* 0x000fe200078e0023 */
[----:B------:R-:W-:Y:S01]  /*c9a0*/  LOP3.LUT R35, R0, 0x20, RZ, 0x3c, !PT ;  /* 0x0000002000237812 */ /* 0x000fe200078e3cff */
[----:B------:R-:W-:Y:S01]  /*c9b0*/  HMMA.1688.F32.TF32 R48, R56, R26, R48 ;  /* 0x0000001a3830723c */ /* 0x000fe20000081030 */
[----:B------:R-:W-:-:S02]  /*c9c0*/  IMAD.MOV.U32 R25, RZ, RZ, R32 ;  /* 0x000000ffff197224 */ /* 0x000fc400078e0020 */
[----:B------:R-:W-:Y:S02]  /*c9d0*/  IMAD.MOV.U32 R24, RZ, RZ, R33 ;  /* 0x000000ffff187224 */ /* 0x000fe400078e0021 */
[----:B------:R-:W-:-:S03]  /*c9e0*/  IMAD.MOV.U32 R9, RZ, RZ, R34 ;  /* 0x000000ffff097224 */ /* 0x000fc600078e0022 */
[----:B------:R-:W-:Y:S01]  /*c9f0*/  HMMA.1688.F32.TF32 R56, R56, R10, R52 ;  /* 0x0000000a3838723c */ /* 0x000fe20000081034 */
[----:B------:R-:W-:Y:S04]  /*ca00*/  LDS R53, [R35+UR16+0x42000] ;  /* 0x0420001023357984 */ /* 0x000fe80008000800 */
[----:B------:R-:W-:Y:S03]  /*ca10*/  LDS R55, [R35+UR16+0x42400] ;  /* 0x0424001023377984 */ /* 0x000fe60008000800 */
[C---:B--2---:R-:W-:Y:S01]  /*ca20*/  HMMA.1688.F32.TF32 R28, R12.reuse, R30, R20 ;  /* 0x0000001e0c1c723c */ /* 0x044fe20000081014 */
[----:B------:R-:W-:Y:S04]  /*ca30*/  LDS R21, [R35+UR16+0x42080] ;  /* 0x0420801023157984 */ /* 0x000fe80008000800 */
[----:B------:R-:W-:Y:S03]  /*ca40*/  LDS R23, [R35+UR16+0x42480] ;  /* 0x0424801023177984 */ /* 0x000fe60008000800 */
[----:B------:R-:W-:Y:S01]  /*ca50*/  HMMA.1688.F32.TF32 R40, R12, R42, R36 ;  /* 0x0000002a0c28723c */ /* 0x000fe20000081024 */
[----:B------:R-:W-:Y:S01]  /*ca60*/  LDS R52, [R0+UR16+0x42000] ;  /* 0x0420001000347984 */ /* 0x000fe20008000800 */
[----:B------:R-:W-:-:S03]  /*ca70*/  IMAD.MOV.U32 R36, RZ, RZ, R25 ;  /* 0x000000ffff247224 */ /* 0x000fc600078e0019 */
[----:B------:R-:W-:Y:S01]  /*ca80*/  LDS R54, [R0+UR16+0x42400] ;  /* 0x0424001000367984 */ /* 0x000fe20008000800 */
[----:B------:R-:W-:-:S03]  /*ca90*/  IMAD.MOV.U32 R37, RZ, RZ, R24 ;  /* 0x000000ffff257224 */ /* 0x000fc600078e0018 */
[----:B------:R-:W-:Y:S01]  /*caa0*/  LDS R20, [R0+UR16+0x42080] ;  /* 0x0420801000147984 */ /* 0x000fe20008000800 */
[----:B------:R-:W-:-:S03]  /*cab0*/  IMAD.MOV.U32 R38, RZ, RZ, R9 ;  /* 0x000000ffff267224 */ /* 0x000fc600078e0009 */
[----:B------:R-:W-:Y:S01]  /*cac0*/  LDS R22, [R0+UR16+0x42480] ;  /* 0x0424801000167984 */ /* 0x000fe20008000800 */
[----:B------:R-:W-:-:S03]  /*cad0*/  IMAD.MOV.U32 R39, RZ, RZ, R8 ;  /* 0x000000ffff277224 */ /* 0x000fc600078e0008 */
[----:B------:R-:W1:Y:S01]  /*cae0*/  LDSM.16.M88.4 R32, [R60+UR17+0x80] ;  /* 0x000080113c20783b */ /* 0x000e620008000200 */
[C---:B------:R-:W-:Y:S03]  /*caf0*/  HMMA.1688.F32.TF32 R24, R12.reuse, R26, R16 ;  /* 0x0000001a0c18723c */ /* 0x040fe60000081010 */
[----:B------:R-:W2:Y:S05]  /*cb00*/  LDSM.16.M88.4 R16, [R60+UR17+0x8080] ;  /* 0x008080113c10783b */ /* 0x000eaa0008000200 */
[----:B------:R-:W-:Y:S01]  /*cb10*/  HMMA.1688.F32.TF32 R8, R12, R10, R4 ;  /* 0x0000000a0c08723c */ /* 0x000fe20000081004 */
[----:B------:R-:W3:Y:S04]  /*cb20*/  LDSM.16.M88.4 R12, [R60+UR17+0x10080] ;  /* 0x010080113c0c783b */ /* 0x000ee80008000200 */
[----:B------:R-:W4:Y:S03]  /*cb30*/  LDSM.16.M88.4 R4, [R60+UR17+0x18080] ;  /* 0x018080113c04783b */ /* 0x000f260008000200 */
[-C--:B-1----:R-:W-:Y:S08]  /*cb40*/  HMMA.1688.F32.TF32 R36, R52, R32.reuse, R36 ;  /* 0x000000203424723c */ /* 0x082ff00000081024 */
[----:B------:R-:W-:Y:S01]  /*cb50*/  HMMA.1688.F32.TF32 R40, R20, R32, R40 ;  /* 0x000000201428723c */ /* 0x000fe20000081028 */
[----:B------:R-:W-:-:S07]  /*cb60*/  LOP3.LUT R33, R0, 0x20, RZ, 0x3c, !PT ;  /* 0x0000002000217812 */ /* 0x000fce00078e3cff */
[C---:B--2---:R-:W-:Y:S08]  /*cb70*/  HMMA.1688.F32.TF32 R44, R52.reuse, R16, R44 ;  /* 0x00000010342c723c */ /* 0x044ff0000008102c */
[C---:B---3--:R-:W-:Y:S08]  /*cb80*/  HMMA.1688.F32.TF32 R48, R52.reuse, R12, R48 ;  /* 0x0000000c3430723c */ /* 0x048ff00000081030 */
        /* <DEDUP_REMOVED lines=13> */
[C---:B------:R-:W-:Y:S08]  /*cc60*/  HMMA.1688.F32.TF32 R44, R56.reuse, R18, R44 ;  /* 0x00000012382c723c */ /* 0x040ff0000008102c */
[----:B------:R-:W-:Y:S03]  /*cc70*/  HMMA.1688.F32.TF32 R48, R56, R14, R48 ;  /* 0x0000000e3830723c */ /* 0x000fe60000081030 */
[----:B------:R-:W-:-:S02]  /*cc80*/  IMAD.MOV.U32 R5, RZ, RZ, R38 ;  /* 0x000000ffff057224 */ /* 0x000fc400078e0026 */
[----:B------:R-:W-:Y:S01]  /*cc90*/  IMAD.MOV.U32 R4, RZ, RZ, R39 ;  /* 0x000000ffff047224 */ /* 0x000fe200078e0027 */
[----:B------:R-:W-:Y:S02]  /*cca0*/  LOP3.LUT R39, R0, 0x20, RZ, 0x3c, !PT ;  /* 0x0000002000277812 */ /* 0x000fe400078e3cff */
[----:B------:R-:W-:Y:S01]  /*ccb0*/  HMMA.1688.F32.TF32 R56, R56, R6, R52 ;  /* 0x000000063838723c */ /* 0x000fe20000081034 */
[----:B------:R-:W-:Y:S01]  /*ccc0*/  IMAD.MOV.U32 R13, RZ, RZ, R36 ;  /* 0x000000ffff0d7224 */ /* 0x000fe200078e0024 */
[----:B------:R-:W-:Y:S01]  /*ccd0*/  LDS R52, [R0+UR16+0x43000] ;  /* 0x0430001000347984 */ /* 0x000fe20008000800 */
[----:B------:R-:W-:-:S03]  /*cce0*/  IMAD.MOV.U32 R12, RZ, RZ, R37 ;  /* 0x000000ffff0c7224 */ /* 0x000fc600078e0025 */
[----:B------:R-:W-:Y:S02]  /*ccf0*/  LDS R53, [R39+UR16+0x43000] ;  /* 0x0430001027357984 */ /* 0x000fe40008000800 */
[C---:B--2---:R-:W-:Y:S01]  /*cd00*/  HMMA.1688.F32.TF32 R16, R20.reuse, R18, R28 ;  /* 0x000000121410723c */ /* 0x044fe2000008101c */
[----:B------:R-:W-:Y:S01]  /*cd10*/  LOP3.LUT R31, R60, 0x40, RZ, 0x3c, !PT ;  /* 0x000000403c1f7812 */ /* 0x000fe200078e3cff */
[----:B------:R-:W-:Y:S04]  /*cd20*/  LDS R55, [R39+UR16+0x43400] ;  /* 0x0434001027377984 */ /* 0x000fe80008000800 */
[----:B------:R-:W-:Y:S02]  /*cd30*/  LDS R54, [R0+UR16+0x43400] ;  /* 0x0434001000367984 */ /* 0x000fe40008000800 */
[----:B------:R-:W-:Y:S01]  /*cd40*/  HMMA.1688.F32.TF32 R32, R20, R34, R40 ;  /* 0x000000221420723c */ /* 0x000fe20000081028 */
[----:B------:R-:W-:-:S02]  /*cd50*/  IMAD.MOV.U32 R42, RZ, RZ, R5 ;  /* 0x000000ffff2a7224 */ /* 0x000fc400078e0005 */
[----:B------:R-:W-:-:S05]  /*cd60*/  IMAD.MOV.U32 R43, RZ, RZ, R4 ;  /* 0x000000ffff2b7224 */ /* 0x000fca00078e0004 */
[----:B------:R-:W-:Y:S01]  /*cd70*/  HMMA.1688.F32.TF32 R4, R20, R6, R8 ;  /* 0x000000061404723c */ /* 0x000fe20000081008 */
[----:B------:R-:W-:Y:S04]  /*cd80*/  LDS R9, [R39+UR16+0x43080] ;  /* 0x0430801027097984 */ /* 0x000fe80008000800 */
[----:B------:R-:W-:Y:S04]  /*cd90*/  LDS R11, [R39+UR16+0x43480] ;  /* 0x04348010270b7984 */ /* 0x000fe80008000800 */
[----:B------:R-:W-:Y:S04]  /*cda0*/  LDS R8, [R0+UR16+0x43080] ;  /* 0x0430801000087984 */ /* 0x000fe80008000800 */
[----:B------:R-:W-:Y:S04]  /*cdb0*/  LDS R10, [R0+UR16+0x43480] ;  /* 0x04348010000a7984 */ /* 0x000fe80008000800 */
[----:B------:R-:W1:Y:S01]  /*cdc0*/  LDSM.16.M88.4 R36, [R31+UR17+0x80] ;  /* 0x000080111f24783b */ /* 0x000e620008000200 */
[----:B------:R-:W-:-:S02]  /*cdd0*/  IMAD.MOV.U32 R40, RZ, RZ, R13 ;  /* 0x000000ffff287224 */ /* 0x000fc400078e000d */
[----:B------:R-:W-:Y:S01]  /*cde0*/  IMAD.MOV.U32 R41, RZ, RZ, R12 ;  /* 0x000000ffff297224 */ /* 0x000fe200078e000c */
[----:B------:R-:W2:Y:S01]  /*cdf0*/  LDSM.16.M88.4 R28, [R31+UR17+0x8080] ;  /* 0x008080111f1c783b */ /* 0x000ea20008000200 */
[----:B------:R-:W-:Y:S08]  /*ce00*/  HMMA.1688.F32.TF32 R12, R20, R14, R24 ;  /* 0x0000000e140c723c */ /* 0x000ff00000081018 */
[-C--:B-1----:R-:W-:Y:S08]  /*ce10*/  HMMA.1688.F32.TF32 R24, R52, R36.reuse, R40 ;  /* 0x000000243418723c */ /* 0x082ff00000081028 */
[----:B------:R-:W-:Y:S01]  /*ce20*/  HMMA.1688.F32.TF32 R32, R8, R36, R32 ;  /* 0x000000240820723c */ /* 0x000fe20000081020 */
[----:B------:R-:W-:-:S05]  /*ce30*/  LOP3.LUT R37, R60, 0x40, RZ, 0x3c, !PT ;  /* 0x000000403c257812 */ /* 0x000fca00078e3cff */
[----:B------:R-:W1:Y:S02]  /*ce40*/  LDSM.16.M88.4 R20, [R37+UR17+0x10080] ;  /* 0x010080112514783b */ /* 0x000e640008000200 */
[C---:B--2---:R-:W-:Y:S08]  /*ce50*/  HMMA.1688.F32.TF32 R40, R52.reuse, R28, R44 ;  /* 0x0000001c3428723c */ /* 0x044ff0000008102c */
[----:B-1----:R-:W-:Y:S01]  /*ce60*/  HMMA.1688.F32.TF32 R44, R52, R20, R48 ;  /* 0x00000014342c723c */ /* 0x002fe20000081030 */
[----:B------:R1:W2:Y:S02]  /*ce70*/  LDSM.16.M88.4 R48, [R37+UR17+0x18080] ;  /* 0x018080112530783b */ /* 0x0002a40008000200 */
[----:B-1----:R-:W-:-:S05]  /*ce80*/  LOP3.LUT R37, R0, 0x20, RZ, 0x3c, !PT ;  /* 0x0000002000257812 */ /* 0x002fca00078e3cff */
[C---:B------:R-:W-:Y:S08]  /*ce90*/  HMMA.1688.F32.TF32 R16, R8.reuse, R28, R16 ;  /* 0x0000001c0810723c */ /* 0x040ff00000081010 */
[----:B------:R-:W-:Y:S08]  /*cea0*/  HMMA.1688.F32.TF32 R12, R8, R20, R12 ;  /* 0x00000014080c723c */ /* 0x000ff0000008100c */
[-C--:B--2---:R-:W-:Y:S01]  /*ceb0*/  HMMA.1688.F32.TF32 R52, R52, R48.reuse, R56 ;  /* 0x000000303434723c */ /* 0x084fe20000081038 */
[----:B------:R-:W-:Y:S04]  /*cec0*/  LDS R56, [R0+UR16+0x43800] ;  /* 0x0438001000387984 */ /* 0x000fe80008000800 */
[----:B------:R-:W-:Y:S04]  /*ced0*/  LDS R58, [R0+UR16+0x43c00] ;  /* 0x043c0010003a7984 */ /* 0x000fe80008000800 */
[----:B------:R-:W-:Y:S04]  /*cee0*/  LDS R57, [R37+UR16+0x43800] ;  /* 0x0438001025397984 */ /* 0x000fe80008000800 */
[----:B------:R-:W1:Y:S01]  /*cef0*/  LDS R59, [R37+UR16+0x43c00] ;  /* 0x043c0010253b7984 */ /* 0x000e620008000800 */
[----:B------:R-:W-:Y:S03]  /*cf00*/  HMMA.1688.F32.TF32 R4, R8, R48, R4 ;  /* 0x000000300804723c */ /* 0x000fe60000081004 */
        /* <DEDUP_REMOVED lines=8> */
[----:B------:R-:W-:Y:S02]  /*cf90*/  IMAD.MOV.U32 R28, RZ, RZ, R41 ;  /* 0x000000ffff1c7224 */ /* 0x000fe400078e0029 */
[----:B------:R-:W-:Y:S02]  /*cfa0*/  IMAD.MOV.U32 R21, RZ, RZ, R42 ;  /* 0x000000ffff157224 */ /* 0x000fe400078e002a */
[----:B------:R-:W-:Y:S01]  /*cfb0*/  IMAD.MOV.U32 R20, RZ, RZ, R43 ;  /* 0x000000ffff147224 */ /* 0x000fe200078e002b */
[----:B--2---:R-:W-:Y:S01]  /*cfc0*/  HMMA.1688.F32.TF32 R36, R8, R38, R32 ;  /* 0x000000260824723c */ /* 0x004fe20000081020 */
[----:B------:R-:W-:Y:S02]  /*cfd0*/  IMAD.MOV.U32 R43, RZ, RZ, R44 ;  /* 0x000000ffff2b7224 */ /* 0x000fe400078e002c */
[----:B------:R-:W-:Y:S01]  /*cfe0*/  IMAD.MOV.U32 R32, RZ, RZ, R29 ;  /* 0x000000ffff207224 */ /* 0x000fe200078e001d */
[----:B------:R-:W-:Y:S01]  /*cff0*/  LDS R44, [R0+UR16+0x44000] ;  /* 0x04400010002c7984 */ /* 0x000fe20008000800 */
[----:B------:R-:W-:-:S02]  /*d000*/  IMAD.MOV.U32 R33, RZ, RZ, R28 ;  /* 0x000000ffff217224 */ /* 0x000fc400078e001c */
[----:B------:R-:W-:Y:S01]  /*d010*/  IMAD.MOV.U32 R34, RZ, RZ, R21 ;  /* 0x000000ffff227224 */ /* 0x000fe200078e0015 */
[----:B------:R-:W-:Y:S01]  /*d020*/  HMMA.1688.F32.TF32 R56, R56, R50, R52 ;  /* 0x000000323838723c */ /* 0x000fe20000081034 */
[----:B------:R-:W-:Y:S01]  /*d030*/  IMAD.MOV.U32 R35, RZ, RZ, R20 ;  /* 0x000000ffff237224 */ /* 0x000fe200078e0014 */
[----:B------:R-:W-:Y:S01]  /*d040*/  LDS R52, [R0+UR16+0x44080] ;  /* 0x0440801000347984 */ /* 0x000fe20008000800 */
[----:B------:R-:W-:Y:S02]  /*d050*/  IMAD.MOV.U32 R42, RZ, RZ, R45 ;  /* 0x000000ffff2a7224 */ /* 0x000fe400078e002d */
[----:B------:R-:W-:Y:S01]  /*d060*/  IMAD.MOV.U32 R41, RZ, RZ, R46 ;  /* 0x000000ffff297224 */ /* 0x000fe200078e002e */
[----:B------:R-:W-:Y:S02]  /*d070*/  LDS R54, [R0+UR16+0x44480] ;  /* 0x0444801000367984 */ /* 0x000fe40008000800 */
[C---:B------:R-:W-:Y:S01]  /*d080*/  HMMA.1688.F32.TF32 R28, R8.reuse, R30, R16 ;  /* 0x0000001e081c723c */ /* 0x040fe20000081010 */
[----:B------:R-:W-:Y:S01]  /*d090*/  IMAD.MOV.U32 R40, RZ, RZ, R47 ;  /* 0x000000ffff287224 */ /* 0x000fe200078e002f */
[----:B------:R-:W-:Y:S04]  /*d0a0*/  LDS R46, [R0+UR16+0x44400] ;  /* 0x04440010002e7984 */ /* 0x000fe80008000800 */
[----:B------:R-:W-:Y:S02]  /*d0b0*/  LDSM.16.M88.4 R16, [R60+UR17+0x8100] ;  /* 0x008100113c10783b */ /* 0x000fe40008000200 */
[C---:B------:R-:W-:Y:S02]  /*d0c0*/  HMMA.1688.F32.TF32 R20, R8.reuse, R22, R12 ;  /* 0x000000160814723c */ /* 0x040fe4000008100c */
[----:B------:R-:W-:Y:S06]  /*d0d0*/  LDSM.16.M88.4 R12, [R60+UR17+0x10100] ;  /* 0x010100113c0c783b */ /* 0x000fec0008000200 */
[----:B------:R-:W-:Y:S01]  /*d0e0*/  HMMA.1688.F32.TF32 R48, R8, R50, R4 ;  /* 0x000000320830723c */ /* 0x000fe20000081004 */
[----:B------:R-:W-:Y:S01]  /*d0f0*/  IMAD.MOV.U32 R8, RZ, RZ, R43 ;  /* 0x000000ffff087224 */ /* 0x000fe200078e002b */
[----:B------:R-:W-:Y:S01]  /*d100*/  LOP3.LUT R43, R0, 0x20, RZ, 0x3c, !PT ;  /* 0x00000020002b7812 */ /* 0x000fe200078e3cff */
[----:B------:R-:W-:Y:S04]  /*d110*/  LDSM.16.M88.4 R4, [R60+UR17+0x100] ;  /* 0x000100113c04783b */ /* 0x000fe80008000200 */
[----:B------:R-:W-:Y:S04]  /*d120*/  LDS R45, [R43+UR16+0x44000] ;  /* 0x044000102b2d7984 */ /* 0x000fe80008000800 */
[----:B------:R-:W1:Y:S01]  /*d130*/  LDS R47, [R43+UR16+0x44400] ;  /* 0x044400102b2f7984 */ /* 0x000e620008000800 */
[----:B------:R-:W-:-:S02]  /*d140*/  IMAD.MOV.U32 R9, RZ, RZ, R42 ;  /* 0x000000ffff097224 */ /* 0x000fc400078e002a */
[----:B------:R-:W-:Y:S01]  /*d150*/  IMAD.MOV.U32 R10, RZ, RZ, R41 ;  /* 0x000000ffff0a7224 */ /* 0x000fe200078e0029 */
[----:B------:R-:W-:Y:S01]  /*d160*/  LDS R53, [R43+UR16+0x44080] ;  /* 0x044080102b357984 */ /* 0x000fe20008000800 */
[----:B------:R-:W-:-:S03]  /*d170*/  IMAD.MOV.U32 R11, RZ, RZ, R40 ;  /* 0x000000ffff0b7224 */ /* 0x000fc600078e0028 */
[----:B------:R1:W2:Y:S02]  /*d180*/  LDS R55, [R43+UR16+0x44480] ;  /* 0x044480102b377984 */ /* 0x0002a40008000800 */
[C---:B-1----:R-:W-:Y:S08]  /*d190*/  HMMA.1688.F32.TF32 R40, R44.reuse, R4, R24 ;  /* 0x000000042c28723c */ /* 0x042ff00000081018 */
[----:B------:R-:W-:Y:S01]  /*d1a0*/  HMMA.1688.F32.TF32 R24, R44, R12, R8 ;  /* 0x0000000c2c18723c */ /* 0x000fe20000081008 */
[----:B------:R-:W1:Y:S07]  /*d1b0*/  LDSM.16.M88.4 R8, [R60+UR17+0x18100] ;  /* 0x018100113c08783b */ /* 0x000e6e0008000200 */
[----:B--2---:R-:W-:Y:S01]  /*d1c0*/  HMMA.1688.F32.TF32 R36, R52, R4, R36 ;  /* 0x000000043424723c */ /* 0x004fe20000081024 */
[----:B------:R-:W-:-:S07]  /*d1d0*/  LOP3.LUT R4, R0, 0x20, RZ, 0x3c, !PT ;  /* 0x0000002000047812 */ /* 0x000fce00078e3cff */
[C---:B------:R-:W-:Y:S08]  /*d1e0*/  HMMA.1688.F32.TF32 R32, R44.reuse, R16, R32 ;  /* 0x000000102c20723c */ /* 0x040ff00000081020 */
[----:B-1----:R-:W-:Y:S01]  /*d1f0*/  HMMA.1688.F32.TF32 R44, R44, R8, R56 ;  /* 0x000000082c2c723c */ /* 0x002fe20000081038 */
[----:B------:R-:W-:Y:S04]  /*d200*/  LDS R56, [R0+UR16+0x44800] ;  /* 0x0448001000387984 */ /* 0x000fe80008000800 */
[----:B------:R-:W-:Y:S04]  /*d210*/  LDS R58, [R0+UR16+0x44c00] ;  /* 0x044c0010003a7984 */ /* 0x000fe80008000800 */
[----:B------:R-:W-:Y:S04]  /*d220*/  LDS R57, [R4+UR16+0x44800] ;  /* 0x0448001004397984 */ /* 0x000fe80008000800 */
[----:B------:R-:W1:Y:S01]  /*d230*/  LDS R59, [R4+UR16+0x44c00] ;  /* 0x044c0010043b7984 */ /* 0x000e620008000800 */
[C---:B------:R-:W-:Y:S03]  /*d240*/  HMMA.1688.F32.TF32 R28, R52.reuse, R16, R28 ;  /* 0x00000010341c723c */ /* 0x040fe6000008101c */
[----:B------:R-:W-:Y:S04]  /*d250*/  LDS R17, [R4+UR16+0x45080] ;  /* 0x0450801004117984 */ /* 0x000fe80008000800 */
[----:B------:R-:W-:Y:S01]  /*d260*/  LDS R16, [R0+UR16+0x45080] ;  /* 0x0450801000107984 */ /* 0x000fe20008000800 */
[C---:B------:R-:W-:Y:S08]  /*d270*/  HMMA.1688.F32.TF32 R20, R52.reuse, R12, R20 ;  /* 0x0000000c3414723c */ /* 0x040ff00000081014 */
[----:B------:R-:W-:Y:S01]  /*d280*/  HMMA.1688.F32.TF32 R48, R52, R8, R48 ;  /* 0x000000083430723c */ /* 0x000fe20000081030 */
[----:B------:R-:W-:Y:S04]  /*d290*/  LDS R52, [R0+UR16+0x44880] ;  /* 0x0448801000347984 */ /* 0x000fe80008000800 */
[----:B------:R-:W-:Y:S04]  /*d2a0*/  LDS R54, [R0+UR16+0x44c80] ;  /* 0x044c801000367984 */ /* 0x000fe80008000800 */
[----:B------:R-:W-:Y:S04]  /*d2b0*/  LDS R53, [R4+UR16+0x44880] ;  /* 0x0448801004357984 */ /* 0x000fe80008000800 */
[----:B------:R-:W2:Y:S01]  /*d2c0*/  LDS R55, [R4+UR16+0x44c80] ;  /* 0x044c801004377984 */ /* 0x000ea20008000800 */
[C---:B-1----:R-:W-:Y:S08]  /*d2d0*/  HMMA.1688.F32.TF32 R24, R56.reuse, R14, R24 ;  /* 0x0000000e3818723c */ /* 0x042ff00000081018 */
[----:B------:R-:W-:Y:S11]  /*d2e0*/  HMMA.1688.F32.TF32 R40, R56, R6, R40 ;  /* 0x000000063828723c */ /* 0x000ff60000081028 */
[----:B------:R-:W-:-:S02]  /*d2f0*/  IMAD.MOV.U32 R5, RZ, RZ, R27 ;  /* 0x000000ffff057224 */ /* 0x000fc400078e001b */
[----:B------:R-:W-:Y:S01]  /*d300*/  IMAD.MOV.U32 R9, RZ, RZ, R25 ;  /* 0x000000ffff097224 */ /* 0x000fe200078e0019 */
[----:B------:R-:W-:Y:S01]  /*d310*/  HMMA.1688.F32.TF32 R32, R56, R18, R32 ;  /* 0x000000123820723c */ /* 0x000fe20000081020 */
[----:B------:R-:W-:Y:S01]  /*d320*/  IMAD.MOV.U32 R8, RZ, RZ, R26 ;  /* 0x000000ffff087224 */ /* 0x000fe200078e001a */
[----:B------:R-:W-:Y:S06]  /*d330*/  LDS R25, [R4+UR16+0x45000] ;  /* 0x0450001004197984 */ /* 0x000fec0008000800 */
[C---:B--2---:R-:W-:Y:S01]  /*d340*/  HMMA.1688.F32.TF32 R36, R52.reuse, R6, R36 ;  /* 0x000000063424723c */ /* 0x044fe20000081024 */
[----:B------:R-:W-:Y:S01]  /*d350*/  IMAD.MOV.U32 R12, RZ, RZ, R24 ;  /* 0x000000ffff0c7224 */ /* 0x000fe200078e0018 */
[----:B------:R-:W-:Y:S04]  /*d360*/  LDS R26, [R0+UR16+0x45400] ;  /* 0x04540010001a7984 */ /* 0x000fe80008000800 */
[----:B------:R-:W-:Y:S02]  /*d370*/  LDS R24, [R0+UR16+0x45000] ;  /* 0x0450001000187984 */ /* 0x000fe40008000800 */
[C---:B------:R-:W-:Y:S02]  /*d380*/  HMMA.1688.F32.TF32 R28, R52.reuse, R18, R28 ;  /* 0x00000012341c723c */ /* 0x040fe4000008101c */
[----:B------:R-:W-:Y:S04]  /*d390*/  LDS R27, [R4+UR16+0x45400] ;  /* 0x04540010041b7984 */ /* 0x000fe80008000800 */
[----:B------:R-:W-:Y:S02]  /*d3a0*/  LDS R19, [R4+UR16+0x45480] ;  /* 0x0454801004137984 */ /* 0x000fe40008000800 */
[C---:B------:R-:W-:Y:S02]  /*d3b0*/  HMMA.1688.F32.TF32 R20, R52.reuse, R14, R20 ;  /* 0x0000000e3414723c */ /* 0x040fe40000081014 */
[----:B------:R-:W-:Y:S06]  /*d3c0*/  LDS R18, [R0+UR16+0x45480] ;  /* 0x0454801000127984 */ /* 0x000fec0008000800 */
[----:B------:R-:W-:Y:S01]  /*d3d0*/  HMMA.1688.F32.TF32 R48, R52, R10, R48 ;  /* 0x0000000a3430723c */ /* 0x000fe20000081030 */
[----:B------:R-:W-:Y:S01]  /*d3e0*/  IMAD.MOV.U32 R55, RZ, RZ, R5 ;  /* 0x000000ffff377224 */ /* 0x000fe200078e0005 */
[----:B------:R-:W-:Y:S01]  /*d3f0*/  LOP3.LUT R5, R60, 0x40, RZ, 0x3c, !PT ;  /* 0x000000403c057812 */ /* 0x000fe200078e3cff */
[----:B------:R-:W-:-:S02]  /*d400*/  IMAD.MOV.U32 R53, RZ, RZ, R9 ;  /* 0x000000ffff357224 */ /* 0x000fc400078e0009 */
[----:B------:R-:W-:-:S03]  /*d410*/  IMAD.MOV.U32 R54, RZ, RZ, R8 ;  /* 0x000000ffff367224 */ /* 0x000fc600078e0008 */
[----:B------:R-:W-:Y:S01]  /*d420*/  HMMA.1688.F32.TF32 R56, R56, R10, R44 ;  /* 0x0000000a3838723c */ /* 0x000fe2000008102c */
[----:B------:R-:W1:Y:S04]  /*d430*/  LDSM.16.M88.4 R8, [R5+UR17+0x100] ;  /* 0x000100110508783b */ /* 0x000e680008000200 */
[----:B------:R-:W2:Y:S01]  /*d440*/  LDSM.16.M88.4 R4, [R5+UR17+0x8100] ;  /* 0x008100110504783b */ /* 0x000ea20008000200 */
[----:B------:R-:W-:Y:S02]  /*d450*/  IMAD.MOV.U32 R52, RZ, RZ, R12 ;  /* 0x000000ffff347224 */ /* 0x000fe400078e000c */
[----:B-1----:R-:W-:Y:S01]  /*d460*/  HMMA.1688.F32.TF32 R12, R24, R8, R40 ;  /* 0x00000008180c723c */ /* 0x002fe20000081028 */
[----:B------:R-:W-:-:S07]  /*d470*/  LOP3.LUT R43, R60, 0x40, RZ, 0x3c, !PT ;  /* 0x000000403c2b7812 */ /* 0x000fce00078e3cff */
[----:B--2---:R-:W-:Y:S01]  /*d480*/  HMMA.1688.F32.TF32 R44, R16, R4, R28 ;  /* 0x00000004102c723c */ /* 0x004fe2000008101c */
[----:B------:R-:W1:Y:S07]  /*d490*/  LDSM.16.M88.4 R28, [R43+UR17+0x10100] ;  /* 0x010100112b1c783b */ /* 0x000e6e0008000200 */
[-C--:B-1----:R-:W-:Y:S08]  /*d4a0*/  HMMA.1688.F32.TF32 R40, R24, R28.reuse, R52 ;  /* 0x0000001c1828723c */ /* 0x082ff00000081034 */
[----:B------:R-:W-:Y:S01]  /*d4b0*/  HMMA.1688.F32.TF32 R52, R16, R28, R20 ;  /* 0x0000001c1034723c */ /* 0x000fe20000081014 */
[----:B------:R-:W-:-:S05]  /*d4c0*/  LOP3.LUT R29, R60, 0x40, RZ, 0x3c, !PT ;  /* 0x000000403c1d7812 */ /* 0x000fca00078e3cff */
[----:B------:R-:W1:Y:S02]  /*d4d0*/  LDSM.16.M88.4 R20, [R29+UR17+0x18100] ;  /* 0x018100111d14783b */ /* 0x000e640008000200 */
[----:B------:R-:W-:Y:S01]  /*d4e0*/  HMMA.1688.F32.TF32 R36, R16, R8, R36 ;  /* 0x000000081024723c */ /* 0x000fe20000081024 */
[----:B------:R-:W-:-:S07]  /*d4f0*/  LOP3.LUT R9, R0, 0x20, RZ, 0x3c, !PT ;  /* 0x0000002000097812 */ /* 0x000fce00078e3cff */
[C---:B------:R-:W-:Y:S08]  /*d500*/  HMMA.1688.F32.TF32 R32, R24.reuse, R4, R32 ;  /* 0x000000041820723c */ /* 0x040ff00000081020 */
[-C--:B-1----:R-:W-:Y:S01]  /*d510*/  HMMA.1688.F32.TF32 R24, R24, R20.reuse, R56 ;  /* 0x000000141818723c */ /* 0x082fe20000081038 */
[----:B------:R-:W-:Y:S04]  /*d520*/  LDS R56, [R0+UR16+0x45800] ;  /* 0x0458001000387984 */ /* 0x000fe80008000800 */
[----:B------:R-:W-:Y:S03]  /*d530*/  LDS R58, [R0+UR16+0x45c00] ;  /* 0x045c0010003a7984 */ /* 0x000fe60008000800 */
[----:B------:R-:W-:Y:S01]  /*d540*/  HMMA.1688.F32.TF32 R48, R16, R20, R48 ;  /* 0x000000141030723c */ /* 0x000fe20000081030 */
[----:B------:R-:W-:Y:S04]  /*d550*/  LDS R57, [R9+UR16+0x45800] ;  /* 0x0458001009397984 */ /* 0x000fe80008000800 */
[----:B------:R-:W1:Y:S04]  /*d560*/  LDS R59, [R9+UR16+0x45c00] ;  /* 0x045c0010093b7984 */ /* 0x000e680008000800 */
[----:B------:R-:W-:Y:S04]  /*d570*/  LDS R16, [R0+UR16+0x45880] ;  /* 0x0458801000107984 */ /* 0x000fe80008000800 */
[----:B------:R-:W-:Y:S04]  /*d580*/  LDS R18, [R0+UR16+0x45c80] ;  /* 0x045c801000127984 */ /* 0x000fe80008000800 */
[----:B------:R-:W-:Y:S04]  /*d590*/  LDS R17, [R9+UR16+0x45880] ;  /* 0x0458801009117984 */ /* 0x000fe80008000800 */
[----:B------:R-:W2:Y:S04]  /*d5a0*/  LDS R19, [R9+UR16+0x45c80] ;  /* 0x045c801009137984 */ /* 0x000ea80008000800 */
[----:B------:R-:W-:Y:S04]  /*d5b0*/  LDS R21, [R9+UR16+0x46000] ;  /* 0x0460001009157984 */ /* 0x000fe80008000800 */
[----:B------:R-:W-:Y:S01]  /*d5c0*/  LDS R20, [R0+UR16+0x46000] ;  /* 0x0460001000147984 */ /* 0x000fe20008000800 */
[C---:B-1----:R-:W-:Y:S08]  /*d5d0*/  HMMA.1688.F32.TF32 R12, R56.reuse, R10, R12 ;  /* 0x0000000a380c723c */ /* 0x042ff0000008100c */
[C---:B------:R-:W-:Y:S08]  /*d5e0*/  HMMA.1688.F32.TF32 R32, R56.reuse, R6, R32 ;  /* 0x000000063820723c */ /* 0x040ff00000081020 */
[C---:B------:R-:W-:Y:S08]  /*d5f0*/  HMMA.1688.F32.TF32 R40, R56.reuse, R30, R40 ;  /* 0x0000001e3828723c */ /* 0x040ff00000081028 */
[----:B------:R-:W-:Y:S08]  /*d600*/  HMMA.1688.F32.TF32 R56, R56, R22, R24 ;  /* 0x000000163838723c */ /* 0x000ff00000081018 */
[C---:B--2---:R-:W-:Y:S08]  /*d610*/  HMMA.1688.F32.TF32 R36, R16.reuse, R10, R36 ;  /* 0x0000000a1024723c */ /* 0x044ff00000081024 */
[C---:B------:R-:W-:Y:S01]  /*d620*/  HMMA.1688.F32.TF32 R44, R16.reuse, R6, R44 ;  /* 0x00000006102c723c */ /* 0x040fe2000008102c */
[----:B------:R-:W-:Y:S07]  /*d630*/  LDSM.16.M88.4 R4, [R60+UR17+0x8180] ;  /* 0x008180113c04783b */ /* 0x000fee0008000200 */
[C---:B------:R-:W-:Y:S08]  /*d640*/  HMMA.1688.F32.TF32 R52, R16.reuse, R30, R52 ;  /* 0x0000001e1034723c */ /* 0x040ff00000081034 */
[----:B------:R-:W-:Y:S01]  /*d650*/  HMMA.1688.F32.TF32 R48, R16, R22, R48 ;  /* 0x000000161030723c */ /* 0x000fe20000081030 */
[----:B------:R-:W-:Y:S04]  /*d660*/  LDS R23, [R9+UR16+0x46400] ;  /* 0x0464001009177984 */ /* 0x000fe80008000800 */
[----:B------:R-:W-:Y:S04]  /*d670*/  LDS R17, [R9+UR16+0x46080] ;  /* 0x0460801009117984 */ /* 0x000fe80008000800 */
[----:B------:R-:W-:Y:S04]  /*d680*/  LDS R19, [R9+UR16+0x46480] ;  /* 0x0464801009137984 */ /* 0x000fe80008000800 */
[----:B------:R-:W-:Y:S04]  /*d690*/  LDS R22, [R0+UR16+0x46400] ;  /* 0x0464001000167984 */ /* 0x000fe80008000800 */
[----:B------:R-:W-:Y:S04]  /*d6a0*/  LDS R16, [R0+UR16+0x46080] ;  /* 0x0460801000107984 */ /* 0x000fe80008000800 */
[----:B------:R-:W-:Y:S04]  /*d6b0*/  LDS R18, [R0+UR16+0x46480] ;  /* 0x0464801000127984 */ /* 0x000fe80008000800 */
[----:B------:R-:W1:Y:S02]  /*d6c0*/  LDSM.16.M88.4 R8, [R60+UR17+0x180] ;  /* 0x000180113c08783b */ /* 0x000e640008000200 */
[-C--:B-1----:R-:W-:Y:S08]  /*d6d0*/  HMMA.1688.F32.TF32 R12, R20, R8.reuse, R12 ;  /* 0x00000008140c723c */ /* 0x082ff0000008100c */
[----:B------:R-:W-:Y:S01]  /*d6e0*/  HMMA.1688.F32.TF32 R36, R16, R8, R36 ;  /* 0x000000081024723c */ /* 0x000fe20000081024 */
[----:B------:R-:W-:-:S02]  /*d6f0*/  IMAD.MOV.U32 R9, RZ, RZ, R29 ;  /* 0x000000ffff097224 */ /* 0x000fc400078e001d */
[----:B------:R-:W1:Y:S05]  /*d700*/  LDSM.16.M88.4 R28, [R60+UR17+0x10180] ;  /* 0x010180113c1c783b */ /* 0x000e6a0008000200 */
[C---:B------:R-:W-:Y:S08]  /*d710*/  HMMA.1688.F32.TF32 R24, R20.reuse, R4, R32 ;  /* 0x000000041418723c */ /* 0x040ff00000081020 */
[----:B-1----:R-:W-:Y:S01]  /*d720*/  HMMA.1688.F32.TF32 R32, R20, R28, R40 ;  /* 0x0000001c1420723c */ /* 0x002fe20000081028 */
[----:B------:R-:W1:Y:S04]  /*d730*/  LDSM.16.M88.4 R40, [R60+UR17+0x18180] ;  /* 0x018180113c28783b */ /* 0x000e680008000200 */
[----:B------:R2:W-:Y:S03]  /*d740*/  STL [R1+0x370], R60 ;  /* 0x0003703c01007387 */ /* 0x0005e60000100800 */
[----:B------:R-:W-:Y:S01]  /*d750*/  HMMA.1688.F32.TF32 R44, R16, R4, R44 ;  /* 0x00000004102c723c */ /* 0x000fe2000008102c */
[----:B--2---:R-:W-:-:S07]  /*d760*/  LOP3.LUT R60, R0, 0x20, RZ, 0x3c, !PT ;  /* 0x00000020003c7812 */ /* 0x004fce00078e3cff */
[----:B------:R-:W-:Y:S08]  /*d770*/  HMMA.1688.F32.TF32 R52, R16, R28, R52 ;  /* 0x0000001c1034723c */ /* 0x000ff00000081034 */
        /* <DEDUP_REMOVED lines=9> */
[----:B------:R-:W2:Y:S01]  /*d810*/  LDS R19, [R60+UR16+0x46c80] ;  /* 0x046c80103c137984 */ /* 0x000ea20008000800 */
[----:B------:R-:W-:Y:S01]  /*d820*/  IMAD.MOV.U32 R41, RZ, RZ, R9 ;  /* 0x000000ffff297224 */ /* 0x000fe200078e0009 */
[C---:B-1----:R-:W-:Y:S08]  /*d830*/  HMMA.1688.F32.TF32 R12, R56.reuse, R10, R12 ;  /* 0x0000000a380c723c */ /* 0x042ff0000008100c */
[C---:B------:R-:W-:Y:S08]  /*d840*/  HMMA.1688.F32.TF32 R24, R56.reuse, R6, R24 ;  /* 0x000000063818723c */ /* 0x040ff00000081018 */
[C---:B------:R-:W-:Y:S08]  /*d850*/  HMMA.1688.F32.TF32 R32, R56.reuse, R30, R32 ;  /* 0x0000001e3820723c */ /* 0x040ff00000081020 */
[----:B------:R-:W-:Y:S01]  /*d860*/  HMMA.1688.F32.TF32 R56, R56, R42, R20 ;  /* 0x0000002a3838723c */ /* 0x000fe20000081014 */
[----:B------:R-:W-:Y:S04]  /*d870*/  LDS R20, [R0+UR16+0x47000] ;  /* 0x0470001000147984 */ /* 0x000fe80008000800 */
[----:B------:R-:W-:Y:S03]  /*d880*/  LDS R22, [R0+UR16+0x47400] ;  /* 0x0474001000167984 */ /* 0x000fe60008000800 */
[C---:B--2---:R-:W-:Y:S01]  /*d890*/  HMMA.1688.F32.TF32 R36, R16.reuse, R10, R36 ;  /* 0x0000000a1024723c */ /* 0x044fe20000081024 */
[----:B------:R-:W-:Y:S04]  /*d8a0*/  LDS R21, [R60+UR16+0x47000] ;  /* 0x047000103c157984 */ /* 0x000fe80008000800 */
[----:B------:R-:W-:Y:S03]  /*d8b0*/  LDS R23, [R60+UR16+0x47400] ;  /* 0x047400103c177984 */ /* 0x000fe60008000800 */
[C---:B------:R-:W-:Y:S01]  /*d8c0*/  HMMA.1688.F32.TF32 R44, R16.reuse, R6, R44 ;  /* 0x00000006102c723c */ /* 0x040fe2000008102c */
[----:B------:R-:W1:Y:S04]  /*d8d0*/  LDSM.16.M88.4 R8, [R41+UR17+0x180] ;  /* 0x000180112908783b */ /* 0x000e680008000200 */
[----:B------:R-:W2:Y:S03]  /*d8e0*/  LDSM.16.M88.4 R4, [R41+UR17+0x8180] ;  /* 0x008180112904783b */ /* 0x000ea60008000200 */
[C---:B------:R-:W-:Y:S01]  /*d8f0*/  HMMA.1688.F32.TF32 R52, R16.reuse, R30, R52 ;  /* 0x0000001e1034723c */ /* 0x040fe20000081034 */
[----:B------:R-:W3:Y:S07]  /*d900*/  LDSM.16.M88.4 R28, [R41+UR17+0x10180] ;  /* 0x01018011291c783b */ /* 0x000eee0008000200 */
[----:B------:R-:W-:Y:S01]  /*d910*/  HMMA.1688.F32.TF32 R48, R16, R42, R48 ;  /* 0x0000002a1030723c */ /* 0x000fe20000081030 */
[----:B------:R-:W4:Y:S04]  /*d920*/  LDSM.16.M88.4 R40, [R41+UR17+0x18180] ;  /* 0x018180112928783b */ /* 0x000f280008000200 */
[----:B------:R-:W-:Y:S04]  /*d930*/  LDS R16, [R0+UR16+0x47080] ;  /* 0x0470801000107984 */ /* 0x000fe80008000800 */
[----:B------:R-:W-:Y:S04]  /*d940*/  LDS R18, [R0+UR16+0x47480] ;  /* 0x0474801000127984 */ /* 0x000fe80008000800 */
[----:B------:R-:W-:Y:S04]  /*d950*/  LDS R17, [R60+UR16+0x47080] ;  /* 0x047080103c117984 */ /* 0x000fe80008000800 */
[----:B------:R-:W-:Y:S01]  /*d960*/  LDS R19, [R60+UR16+0x47480] ;  /* 0x047480103c137984 */ /* 0x000fe20008000800 */
[C---:B-1----:R-:W-:Y:S08]  /*d970*/  HMMA.1688.F32.TF32 R12, R20.reuse, R8, R12 ;  /* 0x00000008140c723c */ /* 0x042ff0000008100c */
[C---:B--2---:R-:W-:Y:S08]  /*d980*/  HMMA.1688.F32.TF32 R24, R20.reuse, R4, R24 ;  /* 0x000000041418723c */ /* 0x044ff00000081018 */
[C---:B---3--:R-:W-:Y:S08]  /*d990*/  HMMA.1688.F32.TF32 R32, R20.reuse, R28, R32 ;  /* 0x0000001c1420723c */ /* 0x048ff00000081020 */
[----:B----4-:R-:W-:Y:S01]  /*d9a0*/  HMMA.1688.F32.TF32 R20, R20, R40, R56 ;  /* 0x000000281414723c */ /* 0x010fe20000081038 */
[----:B------:R-:W-:Y:S04]  /*d9b0*/  LDS R56, [R0+UR16+0x47800] ;  /* 0x0478001000387984 */ /* 0x000fe80008000800 */
[----:B------:R-:W-:Y:S04]  /*d9c0*/  LDS R58, [R0+UR16+0x47c00] ;  /* 0x047c0010003a7984 */ /* 0x000fe80008000800 */
[----:B------:R-:W-:Y:S04]  /*d9d0*/  LDS R57, [R60+UR16+0x47800] ;  /* 0x047800103c397984 */ /* 0x000fe80008000800 */
[----:B------:R-:W1:Y:S04]  /*d9e0*/  LDS R59, [R60+UR16+0x47c00] ;  /* 0x047c00103c3b7984 */ /* 0x000e680008000800 */
[----:B------:R-:W-:Y:S01]  /*d9f0*/  STL [R1+0x378], R0 ;  /* 0x0003780001007387 */ /* 0x000fe20000100800 */
[C---:B-1----:R-:W-:Y:S08]  /*da00*/  HMMA.1688.F32.TF32 R24, R56.reuse, R6, R24 ;  /* 0x000000063818723c */ /* 0x042ff00000081018 */
[C---:B------:R-:W-:Y:S08]  /*da10*/  HMMA.1688.F32.TF32 R12, R56.reuse, R10, R12 ;  /* 0x0000000a380c723c */ /* 0x040ff0000008100c */
[C---:B------:R-:W-:Y:S03]  /*da20*/  HMMA.1688.F32.TF32 R32, R56.reuse, R30, R32 ;  /* 0x0000001e3820723c */ /* 0x040fe60000081020 */
[----:B------:R-:W-:Y:S08]  /*da30*/  STL [R1+0x388], R24 ;  /* 0x0003881801007387 */ /* 0x000ff00000100800 */
[----:B------:R-:W-:Y:S04]  /*da40*/  STL.64 [R1], R12 ;  /* 0x0000000c01007387 */ /* 0x000fe80000100a00 */
[----:B------:R1:W-:Y:S02]  /*da50*/  STL.64 [R1+0x8], R14 ;  /* 0x0000080e01007387 */ /* 0x0003e40000100a00 */
[----:B-1----:R-:W-:Y:S02]  /*da60*/  HMMA.1688.F32.TF32 R12, R56, R42, R20 ;  /* 0x0000002a380c723c */ /* 0x002fe40000081014 */
[----:B------:R1:W-:Y:S04]  /*da70*/  STL [R1+0x384], R25 ;  /* 0x0003841901007387 */ /* 0x0003e80000100800 */
[----:B------:R-:W-:Y:S04]  /*da80*/  STL [R1+0x380], R26 ;  /* 0x0003801a01007387 */ /* 0x000fe80000100800 */
[----:B------:R-:W-:Y:S04]  /*da90*/  STL [R1+0x37c], R27 ;  /* 0x00037c1b01007387 */ /* 0x000fe80000100800 */
[----:B-1----:R-:W2:Y:S04]  /*daa0*/  LDL R25, [R1+0x294] ;  /* 0x0002940001197983 */ /* 0x002ea80000100800 */
[----:B------:R-:W-:Y:S01]  /*dab0*/  STL.64 [R1+0x10], R32 ;  /* 0x0000102001007387 */ /* 0x000fe20000100a00 */
[C---:B------:R-:W-:Y:S03]  /*dac0*/  HMMA.1688.F32.TF32 R36, R16.reuse, R8, R36 ;  /* 0x000000081024723c */ /* 0x040fe60000081024 */
[----:B------:R-:W-:Y:S04]  /*dad0*/  STL.64 [R1+0x18], R34 ;  /* 0x0000182201007387 */ /* 0x000fe80000100a00 */
[----:B------:R-:W3:Y:S04]  /*dae0*/  LDL R24, [R1+0x274] ;  /* 0x0002740001187983 */ /* 0x000ee80000100800 */
[----:B------:R1:W-:Y:S04]  /*daf0*/  STL.64 [R1+0x20], R12 ;  /* 0x0000200c01007387 */ /* 0x0003e80000100a00 */
[----:B------:R-:W-:Y:S04]  /*db00*/  STL.64 [R1+0x28], R14 ;  /* 0x0000280e01007387 */ /* 0x000fe80000100a00 */
[----:B------:R-:W2:Y:S04]  /*db10*/  LDL R9, [R1+0x30] ;  /* 0x0000300001097983 */ /* 0x000ea80000100800 */
[----:B-1----:R-:W4:Y:S01]  /*db20*/  LDL R13, [R1+0x298] ;  /* 0x00029800010d7983 */ /* 0x002f220000100800 */
[C---:B------:R-:W-:Y:S03]  /*db30*/  HMMA.1688.F32.TF32 R44, R16.reuse, R4, R44 ;  /* 0x00000004102c723c */ /* 0x040fe6000008102c */
[----:B------:R-:W4:Y:S05]  /*db40*/  LDL R5, [R1+0x270] ;  /* 0x0002700001057983 */ /* 0x000f2a0000100800 */
[C---:B------:R-:W-:Y:S08]  /*db50*/  HMMA.1688.F32.TF32 R52, R16.reuse, R28, R52 ;  /* 0x0000001c1034723c */ /* 0x040ff00000081034 */
[----:B------:R-:W-:Y:S01]  /*db60*/  HMMA.1688.F32.TF32 R48, R16, R40, R48 ;  /* 0x000000281030723c */ /* 0x000fe20000081030 */
[----:B------:R-:W-:Y:S04]  /*db70*/  LDS R16, [R0+UR16+0x47880] ;  /* 0x0478801000107984 */ /* 0x000fe80008000800 */
[----:B------:R-:W-:Y:S04]  /*db80*/  LDS R18, [R0+UR16+0x47c80] ;  /* 0x047c801000127984 */ /* 0x000fe80008000800 */
[----:B------:R-:W-:Y:S04]  /*db90*/  LDS R17, [R60+UR16+0x47880] ;  /* 0x047880103c117984 */ /* 0x000fe80008000800 */
[----:B------:R1:W1:Y:S02]  /*dba0*/  LDS R19, [R60+UR16+0x47c80] ;  /* 0x047c80103c137984 */ /* 0x0002640008000800 */
[----:B-1----:R-:W1:Y:S01]  /*dbb0*/  S2R R60, SR_TID.X ;  /* 0x00000000003c7919 */ /* 0x002e620000002100 */
[----:B------:R-:W1:Y:S01]  /*dbc0*/  S2R R4, SR_TID.X ;  /* 0x0000000000047919 */ /* 0x000e620000002100 */
[C---:B------:R-:W-:Y:S08]  /*dbd0*/  HMMA.1688.F32.TF32 R36, R16.reuse, R10, R36 ;  /* 0x0000000a1024723c */ /* 0x040ff00000081024 */
[C---:B------:R-:W-:Y:S08]  /*dbe0*/  HMMA.1688.F32.TF32 R44, R16.reuse, R6, R44 ;  /* 0x00000006102c723c */ /* 0x040ff0000008102c */
[C---:B------:R-:W-:Y:S08]  /*dbf0*/  HMMA.1688.F32.TF32 R52, R16.reuse, R30, R52 ;  /* 0x0000001e1034723c */ /* 0x040ff00000081034 */
[----:B------:R-:W-:Y:S01]  /*dc00*/  HMMA.1688.F32.TF32 R16, R16, R42, R48 ;  /* 0x0000002a1010723c */ /* 0x000fe20000081030 */
        /* <DEDUP_REMOVED lines=12> */
[----:B------:R1:W-:Y:S04]  /*dcd0*/  STL [R1+0x3c8], R16 ;  /* 0x0003c81001007387 */ /* 0x0003e80000100800 */
[----:B------:R2:W-:Y:S04]  /*dce0*/  STL [R1+0x3c4], R17 ;  /* 0x0003c41101007387 */ /* 0x0005e80000100800 */
[----:B------:R-:W-:Y:S01]  /*dcf0*/  STL [R1+0x3c0], R18 ;  /* 0x0003c01201007387 */ /* 0x000fe20000100800 */
[----:B-1----:R-:W-:-:S03]  /*dd00*/  SHF.R.U32.HI R8, RZ, 0x6, R60 ;  /* 0x00000006ff087819 */ /* 0x002fc6000001163c */
[----:B------:R-:W-:Y:S04]  /*dd10*/  STL [R1+0x3bc], R19 ;  /* 0x0003bc1301007387 */ /* 0x000fe80000100800 */
[----:B------:R-:W4:Y:S01]  /*dd20*/  LDL R12, [R1+0x28c] ;  /* 0x00028c00010c7983 */ /* 0x000f220000100800 */
[----:B------:R-:W-:Y:S01]  /*dd30*/  SGXT.U32 R8, R8, 0x3 ;  /* 0x000000030808781a */ /* 0x000fe20000000000 */
[----:B------:R-:W1:Y:S02]  /*dd40*/  S2R R29, SR_TID.X ;  /* 0x00000000001d7919 */ /* 0x000e640000002100 */
[----:B------:R-:W4:Y:S01]  /*dd50*/  LDL R11, [R1+0x26c] ;  /* 0x00026c00010b7983 */ /* 0x000f220000100800 */
[----:B------:R-:W-:Y:S02]  /*dd60*/  ISETP.GE.AND P0, PT, R8, UR10, PT ;  /* 0x0000000a08007c0c */ /* 0x000fe4000bf06270 */
[----:B------:R-:W-:Y:S01]  /*dd70*/  LEA.HI R0, R4, 0x8, RZ, 0x1a ;  /* 0x0000000804007811 */ /* 0x000fe200078fd0ff */
[----:B------:R-:W4:Y:S01]  /*dd80*/  LDL R10, [R1+0x2a4] ;  /* 0x0002a400010a7983 */ /* 0x000f220000100800 */
[----:B------:R-:W-:Y:S01]  /*dd90*/  SEL R4, RZ, 0x4, P0 ;  /* 0x00000004ff047807 */ /* 0x000fe20000000000 */
[----:B------:R-:W-:Y:S01]  /*dda0*/  BAR.SYNC.DEFER_BLOCKING 0x0 ;  /* 0x0000000000007b1d */ /* 0x000fe20000010000 */
[----:B------:R-:W-:-:S05]  /*ddb0*/  ISETP.GE.AND P0, PT, R0, UR10, PT ;  /* 0x0000000a00007c0c */ /* 0x000fca000bf06270 */
[----:B------:R-:W4:Y:S01]  /*ddc0*/  LDL R0, [R1+0x268] ;  /* 0x0002680001007983 */ /* 0x000f220000100800 */
[----:B------:R-:W-:Y:S02]  /*ddd0*/  UISETP.GE.AND UP1, UPT, UR4, UR13, UPT ;  /* 0x0000000d0400728c */ /* 0x000fe4000bf26270 */
[----:B------:R-:W-:Y:S01]  /*dde0*/  UIADD3 UR11, UPT, UPT, UR11, 0x1, URZ ;  /* 0x000000010b0b7890 */ /* 0x000fe2000fffe0ff */
[----:B------:R-:W4:Y:S03]  /*ddf0*/  LDL R16, [R1+0x288] ;  /* 0x0002880001107983 */ /* 0x000f260000100800 */
[----:B------:R-:W-:Y:S01]  /*de00*/  PLOP3.LUT P1, PT, PT, PT, UP1, 0x40, 0x4 ;  /* 0x000000000004781c */ /* 0x000fe20003f2e818 */
[----:B------:R-:W-:-:S03]  /*de10*/  UISETP.GT.AND UP0, UPT, UR11, 0x1, UPT ;  /* 0x000000010b00788c */ /* 0x000fc6000bf04270 */
[----:B------:R-:W-:Y:S01]  /*de20*/  SEL R4, R4, RZ, P1 ;  /* 0x000000ff04047207 */ /* 0x000fe20000800000 */
[----:B-1----:R-:W-:Y:S01]  /*de30*/  IMAD.SHL.U32 R14, R29, 0x4, RZ ;  /* 0x000000041d0e7824 */ /* 0x002fe200078e00ff */
[----:B------:R-:W-:Y:S01]  /*de40*/  PLOP3.LUT P2, PT, PT, PT, UP1, 0x40, 0x4 ;  /* 0x000000000004781c */ /* 0x000fe20003f4e818 */
[----:B------:R-:W-:Y:S01]  /*de50*/  USEL UR11, UR11, URZ, !UP0 ;  /* 0x000000ff0b0b7287 */ /* 0x000fe2000c000000 */
[----:B------:R-:W-:Y:S02]  /*de60*/  ISETP.NE.U32.AND P1, PT, R4, RZ, PT ;  /* 0x000000ff0400720c */ /* 0x000fe40003f25070 */
[----:B------:R-:W-:Y:S02]  /*de70*/  SEL R4, RZ, 0x4, P0 ;  /* 0x00000004ff047807 */ /* 0x000fe40000000000 */
[----:B------:R-:W-:Y:S02]  /*de80*/  SHF.R.U32.HI R15, RZ, 0x1, R29 ;  /* 0x00000001ff0f7819 */ /* 0x000fe4000001161d */
[----:B------:R-:W-:Y:S01]  /*de90*/  LOP3.LUT R14, R14, 0x7fc, RZ, 0xc0, !PT ;  /* 0x000007fc0e0e7812 */ /* 0x000fe200078ec0ff */
[----:B------:R-:W-:Y:S01]  /*dea0*/  ULEA UR16, UR11, UR8, 0xf ;  /* 0x000000080b107291 */ /* 0x000fe2000f8e78ff */
[----:B------:R-:W-:-:S02]  /*deb0*/  SEL R4, R4, RZ, P2 ;  /* 0x000000ff04047207 */ /* 0x000fc40001000000 */
[----:B------:R-:W-:Y:S02]  /*dec0*/  LOP3.LUT R14, R14, 0x60, R15, 0x78, !PT ;  /* 0x000000600e0e7812 */ /* 0x000fe400078e780f */
[----:B------:R-:W4:Y:S01]  /*ded0*/  LDL R15, [R1+0x264] ;  /* 0x00026400010f7983 */ /* 0x000f220000100800 */
[----:B------:R-:W-:Y:S02]  /*dee0*/  ISETP.NE.U32.AND P0, PT, R4, RZ, PT ;  /* 0x000000ff0400720c */ /* 0x000fe40003f05070 */
[----:B------:R-:W-:Y:S02]  /*def0*/  VIADD R4, R14, UR16 ;  /* 0x000000100e047c36 */ /* 0x000fe40008000000 */
[----:B------:R-:W4:Y:S01]  /*df00*/  LDL R14, [R1+0x2a0] ;  /* 0x0002a000010e7983 */ /* 0x000f220000100800 */
[----:B--2---:R-:W-:-:S05]  /*df10*/  LEA R6, P2, R25, R9, 0x2 ;  /* 0x0000000919067211 */ /* 0x004fca00078410ff */
[----:B---3--:R-:W-:-:S05]  /*df20*/  IMAD.X R7, R61, 0x1, R24, P2 ;  /* 0x000000013d077824 */ /* 0x008fca00010e0618 */
[----:B------:R-:W-:Y:S01]  /*df30*/  @!PT LDS RZ, [RZ] ;  /* 0x00000000fffff984 */ /* 0x000fe20000000800 */
[----:B------:R-:W-:Y:S01]  /*df40*/  @!PT LDS RZ, [RZ] ;  /* 0x00000000fffff984 */ /* 0x000fe20000000800 */
[----:B------:R-:W-:Y:S01]  /*df50*/  @!PT LDS RZ, [RZ] ;  /* 0x00000000fffff984 */ /* 0x000fe20000000800 */
[----:B------:R4:W-:Y:S02]  /*df60*/  LDGSTS.E [R4+0x40000], desc[UR14][R6.64], P1 ;  /* 0x4000000006047fae */ /* 0x0009e400089a100e */
[----:B----4-:R-:W-:Y:S02]  /*df70*/  LEA R6, P1, R13, R9, 0x2 ;  /* 0x000000090d067211 */ /* 0x010fe400078210ff */
[----:B------:R-:W2:Y:S03]  /*df80*/  LDL R13, [R1+0x260] ;  /* 0x00026000010d7983 */ /* 0x000ea60000100800 */
[----:B------:R-:W-:Y:S01]  /*df90*/  IMAD.X R7, R61, 0x1, R5, P1 ;  /* 0x000000013d077824 */ /* 0x000fe200008e0605 */
[----:B------:R-:W-:-:S04]  /*dfa0*/  LOP3.LUT R5, R8, 0x10, RZ, 0xfc, !PT ;  /* 0x0000001008057812 */ /* 0x000fc800078efcff */
[----:B------:R1:W-:Y:S01]  /*dfb0*/  LDGSTS.E [R4+0x40800], desc[UR14][R6.64], P0 ;  /* 0x4080000006047fae */ /* 0x0003e200081a100e */
[----:B------:R-:W-:Y:S02]  /*dfc0*/  ISETP.GE.AND P0, PT, R5, UR10, PT ;  /* 0x0000000a05007c0c */ /* 0x000fe4000bf06270 */
[----:B------:R-:W-:Y:S02]  /*dfd0*/  PLOP3.LUT P1, PT, PT, PT, UP1, 0x40, 0x4 ;  /* 0x000000000004781c */ /* 0x000fe40003f2e818 */
[----:B------:R-:W-:Y:S02]  /*dfe0*/  SEL R5, RZ, 0x4, P0 ;  /* 0x00000004ff057807 */ /* 0x000fe40000000000 */
[----:B------:R-:W-:Y:S02]  /*dff0*/  LEA.HI R17, R29, 0x18, RZ, 0x1a ;  /* 0x000000181d117811 */ /* 0x000fe400078fd0ff */
[----:B------:R-:W-:Y:S02]  /*e000*/  SEL R5, R5, RZ, P1 ;  /* 0x000000ff05057207 */ /* 0x000fe40000800000 */
[----:B------:R-:W-:-:S02]  /*e010*/  ISETP.GE.AND P0, PT, R17, UR10, PT ;  /* 0x0000000a11007c0c */ /* 0x000fc4000bf06270 */
[----:B------:R-:W-:Y:S02]  /*e020*/  ISETP.NE.U32.AND P1, PT, R5, RZ, PT ;  /* 0x000000ff0500720c */ /* 0x000fe40003f25070 */
[----:B------:R-:W-:Y:S02]  /*e030*/  PLOP3.LUT P2, PT, PT, PT, UP1, 0x40, 0x4 ;  /* 0x000000000004781c */ /* 0x000fe40003f4e818 */
[----:B------:R-:W-:-:S04]  /*e040*/  SEL R5, RZ, 0x4, P0 ;  /* 0x00000004ff057807 */ /* 0x000fc80000000000 */
[----:B------:R-:W-:-:S04]  /*e050*/  SEL R5, R5, RZ, P2 ;  /* 0x000000ff05057207 */ /* 0x000fc80001000000 */
[----:B------:R-:W-:Y:S02]  /*e060*/  ISETP.NE.U32.AND P0, PT, R5, RZ, PT ;  /* 0x000000ff0500720c */ /* 0x000fe40003f05070 */
[----:B------:R-:W-:Y:S02]  /*e070*/  LOP3.LUT R5, R8, 0x20, RZ, 0xfc, !PT ;  /* 0x0000002008057812 */ /* 0x000fe400078efcff */
[----:B------:R-:W-:Y:S02]  /*e080*/  LEA.HI R17, R29, 0x28, RZ, 0x1a ;  /* 0x000000281d117811 */ /* 0x000fe400078fd0ff */
[----:B-1----:R-:W-:Y:S02]  /*e090*/  LEA R6, P2, R12, R9, 0x2 ;  /* 0x000000090c067211 */ /* 0x002fe400078410ff */
[----:B------:R-:W3:Y:S03]  /*e0a0*/  LDL R12, [R1+0x290] ;  /* 0x00029000010c7983 */ /* 0x000ee60000100800 */
[----:B------:R-:W-:-:S02]  /*e0b0*/  IMAD.X R7, R61, 0x1, R11, P2 ;  /* 0x000000013d077824 */ /* 0x000fc400010e060b */
[----:B------:R-:W4:Y:S04]  /*e0c0*/  LDL R11, [R1+0x25c] ;  /* 0x00025c00010b7983 */ /* 0x000f280000100800 */
[----:B------:R1:W-:Y:S02]  /*e0d0*/  LDGSTS.E [R4+0x41000], desc[UR14][R6.64], P1 ;  /* 0x4100000006047fae */ /* 0x0003e400089a100e */
[----:B-1----:R-:W-:Y:S02]  /*e0e0*/  LEA R6, P1, R10, R9, 0x2 ;  /* 0x000000090a067211 */ /* 0x002fe400078210ff */
[----:B------:R-:W4:Y:S03]  /*e0f0*/  LDL R10, [R1+0x29c] ;  /* 0x00029c00010a7983 */ /* 0x000f260000100800 */
[----:B------:R-:W-:Y:S01]  /*e100*/  IMAD.X R7, R61, 0x1, R0, P1 ;  /* 0x000000013d077824 */ /* 0x000fe200008e0600 */
[----:B------:R-:W-:Y:S01]  /*e110*/  PLOP3.LUT P2, PT, PT, PT, UP1, 0x40, 0x4 ;  /* 0x000000000004781c */ /* 0x000fe20003f4e818 */
[----:B------:R-:W4:Y:S04]  /*e120*/  LDL R0, [R1+0x258] ;  /* 0x0002580001007983 */ /* 0x000f280000100800 */
[----:B------:R1:W-:Y:S01]  /*e130*/  LDGSTS.E [R4+0x41800], desc[UR14][R6.64], P0 ;  /* 0x4180000006047fae */ /* 0x0003e200081a100e */
[----:B------:R-:W-:-:S02]  /*e140*/  ISETP.GE.AND P0, PT, R5, UR10, PT ;  /* 0x0000000a05007c0c */ /* 0x000fc4000bf06270 */
[----:B------:R-:W-:Y:S02]  /*e150*/  PLOP3.LUT P1, PT, PT, PT, UP1, 0x40, 0x4 ;  /* 0x000000000004781c */ /* 0x000fe40003f2e818 */
[----:B------:R-:W-:Y:S02]  /*e160*/  SEL R5, RZ, 0x4, P0 ;  /* 0x00000004ff057807 */ /* 0x000fe40000000000 */
[----:B------:R-:W-:Y:S02]  /*e170*/  ISETP.GE.AND P0, PT, R17, UR10, PT ;  /* 0x0000000a11007c0c */ /* 0x000fe4000bf06270 */
[----:B------:R-:W-:-:S04]  /*e180*/  SEL R5, R5, RZ, P1 ;  /* 0x000000ff05057207 */ /* 0x000fc80000800000 */
[----:B------:R-:W-:Y:S02]  /*e190*/  ISETP.NE.U32.AND P1, PT, R5, RZ, PT ;  /* 0x000000ff0500720c */ /* 0x000fe40003f25070 */
[----:B------:R-:W-:-:S04]  /*e1a0*/  SEL R5, RZ, 0x4, P0 ;  /* 0x00000004ff057807 */ /* 0x000fc80000000000 */
[----:B------:R-:W-:Y:S02]  /*e1b0*/  SEL R5, R5, RZ, P2 ;  /* 0x000000ff05057207 */ /* 0x000fe40001000000 */
[-C--:B-1----:R-:W-:Y:S02]  /*e1c0*/  LEA R6, P2, R16, R9.reuse, 0x2 ;  /* 0x0000000910067211 */ /* 0x082fe400078410ff */
[----:B------:R-:W-:Y:S01]  /*e1d0*/  ISETP.NE.U32.AND P0, PT, R5, RZ, PT ;  /* 0x000000ff0500720c */ /* 0x000fe20003f05070 */
[----:B------:R-:W4:Y:S02]  /*e1e0*/  LDL R16, [R1+0x2b4] ;  /* 0x0002b40001107983 */ /* 0x000f240000100800 */
[----:B------:R-:W-:Y:S01]  /*e1f0*/  IMAD.X R7, R61, 0x1, R15, P2 ;  /* 0x000000013d077824 */ /* 0x000fe200010e060f */
[----:B------:R-:W-:Y:S01]  /*e200*/  LOP3.LUT R5, R8, 0x30, RZ, 0xfc, !PT ;  /* 0x0000003008057812 */ /* 0x000fe200078efcff */
[----:B------:R-:W4:Y:S04]  /*e210*/  LDL R15, [R1+0x2c4] ;  /* 0x0002c400010f7983 */ /* 0x000f280000100800 */
[----:B------:R1:W-:Y:S02]  /*e220*/  LDGSTS.E [R4+0x42000], desc[UR14][R6.64], P1 ;  /* 0x4200000006047fae */ /* 0x0003e400089a100e */
[----:B-1----:R-:W-:-:S02]  /*e230*/  LEA R6, P1, R14, R9, 0x2 ;  /* 0x000000090e067211 */ /* 0x002fc400078210ff */
[----:B------:R-:W4:Y:S03]  /*e240*/  LDL R14, [R1+0x280] ;  /* 0x00028000010e7983 */ /* 0x000f260000100800 */
[----:B--2---:R-:W-:Y:S01]  /*e250*/  IMAD.X R7, R61, 0x1, R13, P1 ;  /* 0x000000013d077824 */ /* 0x004fe200008e060d */
[----:B------:R-:W-:-:S04]  /*e260*/  LEA.HI R13, R29, 0x38, RZ, 0x1a ;  /* 0x000000381d0d7811 */ /* 0x000fc800078fd0ff */
[----:B------:R3:W-:Y:S01]  /*e270*/  LDGSTS.E [R4+0x42800], desc[UR14][R6.64], P0 ;  /* 0x4280000006047fae */ /* 0x0007e200081a100e */
[----:B------:R-:W-:-:S04]  /*e280*/  ISETP.GE.AND P0, PT, R5, UR10, PT ;  /* 0x0000000a05007c0c */ /* 0x000fc8000bf06270 */
[----:B------:R-:W-:Y:S02]  /*e290*/  SEL R5, RZ, 0x4, P0 ;  /* 0x00000004ff057807 */ /* 0x000fe40000000000 */
[----:B------:R-:W-:Y:S02]  /*e2a0*/  ISETP.GE.AND P0, PT, R13, UR10, PT ;  /* 0x0000000a0d007c0c */ /* 0x000fe4000bf06270 */
[----:B------:R-:W2:Y:S01]  /*e2b0*/  LDL R13, [R1+0x284] ;  /* 0x00028400010d7983 */ /* 0x000ea20000100800 */
[----:B------:R-:W-:-:S04]  /*e2c0*/  PLOP3.LUT P1, PT, PT, PT, UP1, 0x40, 0x4 ;  /* 0x000000000004781c */ /* 0x000fc80003f2e818 */
[----:B------:R-:W-:Y:S02]  /*e2d0*/  SEL R5, R5, RZ, P1 ;  /* 0x000000ff05057207 */ /* 0x000fe40000800000 */
[----:B------:R-:W-:Y:S02]  /*e2e0*/  PLOP3.LUT P2, PT, PT, PT, UP1, 0x40, 0x4 ;  /* 0x000000000004781c */ /* 0x000fe40003f4e818 */
[----:B------:R-:W-:Y:S02]  /*e2f0*/  ISETP.NE.U32.AND P1, PT, R5, RZ, PT ;  /* 0x000000ff0500720c */ /* 0x000fe40003f25070 */
[----:B------:R-:W-:-:S04]  /*e300*/  SEL R5, RZ, 0x4, P0 ;  /* 0x00000004ff057807 */ /* 0x000fc80000000000 */
[----:B------:R-:W-:-:S04]  /*e310*/  SEL R5, R5, RZ, P2 ;  /* 0x000000ff05057207 */ /* 0x000fc80001000000 */
[----:B------:R-:W-:Y:S02]  /*e320*/  ISETP.NE.U32.AND P0, PT, R5, RZ, PT ;  /* 0x000000ff0500720c */ /* 0x000fe40003f05070 */
[----:B------:R-:W-:Y:S02]  /*e330*/  LOP3.LUT R5, R8, 0x40, RZ, 0xfc, !PT ;  /* 0x0000004008057812 */ /* 0x000fe400078efcff */
[----:B------:R-:W-:Y:S02]  /*e340*/  LEA.HI R17, R29, 0x48, RZ, 0x1a ;  /* 0x000000481d117811 */ /* 0x000fe400078fd0ff */
[----:B------:R-:W-:-:S04]  /*e350*/  SHF.R.U32.HI R29, RZ, 0x6, R29 ;  /* 0x00000006ff1d7819 */ /* 0x000fc8000001161d */
[----:B------:R-:W-:Y:S02]  /*e360*/  SGXT.U32 R29, R29, 0x3 ;  /* 0x000000031d1d781a */ /* 0x000fe40000000000 */
[-C--:B---3--:R-:W-:Y:S02]  /*e370*/  LEA R6, P2, R12, R9.reuse, 0x2 ;  /* 0x000000090c067211 */ /* 0x088fe400078410ff */
[----:B------:R-:W3:Y:S03]  /*e380*/  LDL R12, [R1+0x2b0] ;  /* 0x0002b000010c7983 */ /* 0x000ee60000100800 */
[----:B----4-:R-:W-:Y:S02]  /*e390*/  IMAD.X R7, R61, 0x1, R11, P2 ;  /* 0x000000013d077824 */ /* 0x010fe400010e060b */
[----:B------:R-:W4:Y:S04]  /*e3a0*/  LDL R11, [R1+0x2c0] ;  /* 0x0002c000010b7983 */ /* 0x000f280000100800 */
[----:B------:R1:W-:Y:S02]  /*e3b0*/  LDGSTS.E [R4+0x43000], desc[UR14][R6.64], P1 ;  /* 0x4300000006047fae */ /* 0x0003e400089a100e */
[----:B-1----:R-:W-:-:S02]  /*e3c0*/  LEA R6, P1, R10, R9, 0x2 ;  /* 0x000000090a067211 */ /* 0x002fc400078210ff */
[----:B------:R-:W4:Y:S03]  /*e3d0*/  LDL R10, [R1+0x278] ;  /* 0x00027800010a7983 */ /* 0x000f260000100800 */
[----:B------:R-:W-:Y:S02]  /*e3e0*/  IMAD.X R7, R61, 0x1, R0, P1 ;  /* 0x000000013d077824 */ /* 0x000fe400008e0600 */
[----:B------:R-:W4:Y:S04]  /*e3f0*/  LDL R0, [R1+0x27c] ;  /* 0x00027c0001007983 */ /* 0x000f280000100800 */
[----:B------:R1:W-:Y:S01]  /*e400*/  LDGSTS.E [R4+0x43800], desc[UR14][R6.64], P0 ;  /* 0x4380000006047fae */ /* 0x0003e200081a100e */
[----:B------:R-:W-:-:S02]  /*e410*/  ISETP.GE.AND P0, PT, R5, UR10, PT ;  /* 0x0000000a05007c0c */ /* 0x000fc4000bf06270 */
[----:B------:R-:W-:Y:S02]  /*e420*/  PLOP3.LUT P1, PT, PT, PT, UP1, 0x40, 0x4 ;  /* 0x000000000004781c */ /* 0x000fe40003f2e818 */
[----:B------:R-:W-:Y:S02]  /*e430*/  SEL R5, RZ, 0x4, P0 ;  /* 0x00000004ff057807 */ /* 0x000fe40000000000 */
[----:B------:R-:W-:Y:S02]  /*e440*/  ISETP.GE.AND P0, PT, R17, UR10, PT ;  /* 0x0000000a11007c0c */ /* 0x000fe4000bf06270 */
[----:B------:R-:W-:Y:S02]  /*e450*/  SEL R5, R5, RZ, P1 ;  /* 0x000000ff05057207 */ /* 0x000fe40000800000 */
[----:B------:R-:W-:Y:S02]  /*e460*/  PLOP3.LUT P2, PT, PT, PT, UP1, 0x40, 0x4 ;  /* 0x000000000004781c */ /* 0x000fe40003f4e818 */
[----:B------:R-:W-:-:S02]  /*e470*/  ISETP.NE.U32.AND P1, PT, R5, RZ, PT ;  /* 0x000000ff0500720c */ /* 0x000fc40003f25070 */
[----:B------:R-:W-:-:S04]  /*e480*/  SEL R5, RZ, 0x4, P0 ;  /* 0x00000004ff057807 */ /* 0x000fc80000000000 */
[----:B------:R-:W-:Y:S02]  /*e490*/  SEL R5, R5, RZ, P2 ;  /* 0x000000ff05057207 */ /* 0x000fe40001000000 */
[----:B-1----:R-:W-:Y:S02]  /*e4a0*/  IADD3 R6, P2, PT, R16, R9, RZ ;  /* 0x0000000910067210 */ /* 0x002fe40007f5e0ff */
[----:B------:R-:W4:Y:S01]  /*e4b0*/  LDL R16, [R1+0x2ac] ;  /* 0x0002ac0001107983 */ /* 0x000f220000100800 */
[----:B------:R-:W-:Y:S02]  /*e4c0*/  ISETP.NE.U32.AND P0, PT, R5, RZ, PT ;  /* 0x000000ff0500720c */ /* 0x000fe40003f05070 */
[----:B--2---:R-:W-:-:S05]  /*e4d0*/  IMAD.X R7, R61, 0x1, R13, P2 ;  /* 0x000000013d077824 */ /* 0x004fca00010e060d */
[----:B------:R1:W-:Y:S01]  /*e4e0*/  LDGSTS.E [R4+0x44000], desc[UR14][R6.64], P1 ;  /* 0x4400000006047fae */ /* 0x0003e200089a100e */
[----:B------:R-:W-:Y:S02]  /*e4f0*/  LOP3.LUT R13, R29, 0x50, RZ, 0xfc, !PT ;  /* 0x000000501d0d7812 */ /* 0x000fe400078efcff */
[----:B-1----:R-:W-:Y:S02]  /*e500*/  IADD3 R6, P1, PT, R15, R9, RZ ;  /* 0x000000090f067210 */ /* 0x002fe40007f3e0ff */
[----:B------:R-:W2:Y:S03]  /*e510*/  LDL R15, [R1+0x254] ;  /* 0x00025400010f7983 */ /* 0x000ea60000100800 */
[----:B------:R-:W-:Y:S02]  /*e520*/  IMAD.X R7, R61, 0x1, R14, P1 ;  /* 0x000000013d077824 */ /* 0x000fe400008e060e */
[----:B------:R-:W2:Y:S04]  /*e530*/  LDL R14, [R1+0x2bc] ;  /* 0x0002bc00010e7983 */ /* 0x000ea80000100800 */
[----:B------:R3:W-:Y:S01]  /*e540*/  LDGSTS.E [R4+0x44800], desc[UR14][R6.64], P0 ;  /* 0x4480000006047fae */ /* 0x0007e200081a100e */
[----:B------:R-:W-:-:S03]  /*e550*/  ISETP.GE.AND P0, PT, R13, UR10, PT ;  /* 0x0000000a0d007c0c */ /* 0x000fc6000bf06270 */
[----:B------:R-:W2:Y:S01]  /*e560*/  LDL R13, [R1+0x250] ;  /* 0x00025000010d7983 */ /* 0x000ea20000100800 */
[----:B------:R-:W1:Y:S01]  /*e570*/  S2R R29, SR_TID.X ;  /* 0x00000000001d7919 */ /* 0x000e620000002100 */
[----:B------:R-:W-:Y:S02]  /*e580*/  PLOP3.LUT P1, PT, PT, PT, UP1, 0x40, 0x4 ;  /* 0x000000000004781c */ /* 0x000fe40003f2e818 */
[----:B------:R-:W-:-:S04]  /*e590*/  SEL R5, RZ, 0x4, P0 ;  /* 0x00000004ff057807 */ /* 0x000fc80000000000 */
[----:B------:R-:W-:Y:S02]  /*e5a0*/  SEL R5, R5, RZ, P1 ;  /* 0x000000ff05057207 */ /* 0x000fe40000800000 */
[----:B------:R-:W-:Y:S02]  /*e5b0*/  PLOP3.LUT P2, PT, PT, PT, UP1, 0x40, 0x4 ;  /* 0x000000000004781c */ /* 0x000fe40003f4e818 */
[----:B------:R-:W-:Y:S02]  /*e5c0*/  ISETP.NE.U32.AND P1, PT, R5, RZ, PT ;  /* 0x000000ff0500720c */ /* 0x000fe40003f25070 */
[----:B-1----:R-:W-:-:S04]  /*e5d0*/  LEA.HI R17, R29, 0x58, RZ, 0x1a ;  /* 0x000000581d117811 */ /* 0x002fc800078fd0ff */
[----:B------:R-:W-:-:S04]  /*e5e0*/  ISETP.GE.AND P0, PT, R17, UR10, PT ;  /* 0x0000000a11007c0c */ /* 0x000fc8000bf06270 */
[----:B------:R-:W-:-:S04]  /*e5f0*/  SEL R5, RZ, 0x4, P0 ;  /* 0x00000004ff057807 */ /* 0x000fc80000000000 */
[----:B------:R-:W-:Y:S02]  /*e600*/  SEL R5, R5, RZ, P2 ;  /* 0x000000ff05057207 */ /* 0x000fe40001000000 */
[----:B------:R-:W-:Y:S02]  /*e610*/  SHF.R.U32.HI R29, RZ, 0x6, R29 ;  /* 0x00000006ff1d7819 */ /* 0x000fe4000001161d */
[----:B------:R-:W-:Y:S02]  /*e620*/  ISETP.NE.U32.AND P0, PT, R5, RZ, PT ;  /* 0x000000ff0500720c */ /* 0x000fe40003f05070 */
[----:B------:R-:W-:Y:S02]  /*e630*/  SGXT.U32 R29, R29, 0x3 ;  /* 0x000000031d1d781a */ /* 0x000fe40000000000 */
[----:B------:R-:W-:Y:S02]  /*e640*/  LEA.HI R17, R60, 0x68, RZ, 0x1a ;  /* 0x000000683c117811 */ /* 0x000fe400078fd0ff */
[----:B---3--:R-:W-:-:S02]  /*e650*/  IADD3 R6, P2, PT, R12, R9, RZ ;  /* 0x000000090c067210 */ /* 0x008fc40007f5e0ff */
[----:B------:R-:W3:Y:S03]  /*e660*/  LDL R12, [R1+0x2a8] ;  /* 0x0002a800010c7983 */ /* 0x000ee60000100800 */
[----:B----4-:R-:W-:-:S05]  /*e670*/  IMAD.X R7, R61, 0x1, R0, P2 ;  /* 0x000000013d077824 */ /* 0x010fca00010e0600 */
[----:B------:R1:W-:Y:S01]  /*e680*/  LDGSTS.E [R4+0x45000], desc[UR14][R6.64], P1 ;  /* 0x4500000006047fae */ /* 0x0003e200089a100e */
[----:B------:R-:W-:Y:S02]  /*e690*/  LOP3.LUT R0, R29, 0x60, RZ, 0xfc, !PT ;  /* 0x000000601d007812 */ /* 0x000fe400078efcff */
[----:B-1----:R-:W-:Y:S02]  /*e6a0*/  IADD3 R6, P1, PT, R11, R9, RZ ;  /* 0x000000090b067210 */ /* 0x002fe40007f3e0ff */
[----:B------:R-:W-:Y:S01]  /*e6b0*/  PLOP3.LUT P2, PT, PT, PT, UP1, 0x40, 0x4 ;  /* 0x000000000004781c */ /* 0x000fe20003f4e818 */
[----:B------:R-:W4:Y:S02]  /*e6c0*/  LDL R11, [R1+0x24c] ;  /* 0x00024c00010b7983 */ /* 0x000f240000100800 */
[----:B------:R-:W-:Y:S02]  /*e6d0*/  IMAD.X R7, R61, 0x1, R10, P1 ;  /* 0x000000013d077824 */ /* 0x000fe400008e060a */
[----:B------:R-:W4:Y:S04]  /*e6e0*/  LDL R10, [R1+0x248] ;  /* 0x00024800010a7983 */ /* 0x000f280000100800 */
[----:B------:R1:W-:Y:S01]  /*e6f0*/  LDGSTS.E [R4+0x45800], desc[UR14][R6.64], P0 ;  /* 0x4580000006047fae */ /* 0x0003e200081a100e */
[----:B------:R-:W-:-:S02]  /*e700*/  ISETP.GE.AND P0, PT, R0, UR10, PT ;  /* 0x0000000a00007c0c */ /* 0x000fc4000bf06270 */
[----:B------:R-:W-:Y:S01]  /*e710*/  PLOP3.LUT P1, PT, PT, PT, UP1, 0x40, 0x4 ;  /* 0x000000000004781c */ /* 0x000fe20003f2e818 */
[----:B------:R-:W4:Y:S01]  /*e720*/  LDL R0, [R1+0x2b8] ;  /* 0x0002b80001007983 */ /* 0x000f220000100800 */
[----:B------:R-:W-:Y:S02]  /*e730*/  SEL R5, RZ, 0x4, P0 ;  /* 0x00000004ff057807 */ /* 0x000fe40000000000 */
[----:B------:R-:W-:Y:S02]  /*e740*/  ISETP.GE.AND P0, PT, R17, UR10, PT ;  /* 0x0000000a11007c0c */ /* 0x000fe4000bf06270 */
[----:B------:R-:W-:-:S04]  /*e750*/  SEL R5, R5, RZ, P1 ;  /* 0x000000ff05057207 */ /* 0x000fc80000800000 */
[----:B------:R-:W-:Y:S02]  /*e760*/  ISETP.NE.U32.AND P1, PT, R5, RZ, PT ;  /* 0x000000ff0500720c */ /* 0x000fe40003f25070 */
[----:B------:R-:W-:-:S04]  /*e770*/  SEL R5, RZ, 0x4, P0 ;  /* 0x00000004ff057807 */ /* 0x000fc80000000000 */
[----:B------:R-:W-:Y:S02]  /*e780*/  SEL R5, R5, RZ, P2 ;  /* 0x000000ff05057207 */ /* 0x000fe40001000000 */
[----:B-1----:R-:W-:Y:S02]  /*e790*/  IADD3 R6, P2, PT, R16, R9, RZ ;  /* 0x0000000910067210 */ /* 0x002fe40007f5e0ff */
[----:B------:R-:W-:Y:S02]  /*e7a0*/  ISETP.NE.U32.AND P0, PT, R5, RZ, PT ;  /* 0x000000ff0500720c */ /* 0x000fe40003f05070 */
[----:B------:R-:W-:Y:S01]  /*e7b0*/  LOP3.LUT R8, R8, 0x70, RZ, 0xfc, !PT ;  /* 0x0000007008087812 */ /* 0x000fe200078efcff */
[----:B--2---:R-:W-:-:S05]  /*e7c0*/  IMAD.X R7, R61, 0x1, R15, P2 ;  /* 0x000000013d077824 */ /* 0x004fca00010e060f */
[----:B------:R1:W-:Y:S02]  /*e7d0*/  LDGSTS.E [R4+0x46000], desc[UR14][R6.64], P1 ;  /* 0x4600000006047fae */ /* 0x0003e400089a100e */
[----:B-1----:R-:W-:-:S05]  /*e7e0*/  IADD3 R6, P1, PT, R14, R9, RZ ;  /* 0x000000090e067210 */ /* 0x002fca0007f3e0ff */
[----:B------:R-:W-:Y:S02]  /*e7f0*/  IMAD.X R7, R61, 0x1, R13, P1 ;  /* 0x000000013d077824 */ /* 0x000fe400008e060d */
[----:B------:R-:W2:Y:S04]  /*e800*/  LDL.LU R13, [R1+0x230] ;  /* 0x00023000010d7983 */ /* 0x000ea80000300800 */
[----:B------:R3:W-:Y:S01]  /*e810*/  LDGSTS.E [R4+0x46800], desc[UR14][R6.64], P0 ;  /* 0x4680000006047fae */ /* 0x0007e200081a100e */
[----:B------:R-:W-:Y:S02]  /*e820*/  ISETP.GE.AND P0, PT, R8, UR10, PT ;  /* 0x0000000a08007c0c */ /* 0x000fe4000bf06270 */
[----:B------:R-:W-:Y:S02]  /*e830*/  LEA.HI R8, R60, 0x78, RZ, 0x1a ;  /* 0x000000783c087811 */ /* 0x000fe400078fd0ff */
[----:B------:R-:W-:-:S02]  /*e840*/  SEL R5, RZ, 0x4, P0 ;  /* 0x00000004ff057807 */ /* 0x000fc40000000000 */
[----:B------:R-:W-:Y:S02]  /*e850*/  ISETP.GE.AND P0, PT, R8, UR10, PT ;  /* 0x0000000a08007c0c */ /* 0x000fe4000bf06270 */
[----:B------:R-:W2:Y:S01]  /*e860*/  LDL.LU R8, [R1+0x22c] ;  /* 0x00022c0001087983 */ /* 0x000ea20000300800 */
[----:B------:R-:W-:-:S04]  /*e870*/  PLOP3.LUT P1, PT, PT, PT, UP1, 0x40, 0x4 ;  /* 0x000000000004781c */ /* 0x000fc80003f2e818 */
[----:B------:R-:W-:Y:S02]  /*e880*/  SEL R5, R5, RZ, P1 ;  /* 0x000000ff05057207 */ /* 0x000fe40000800000 */
[----:B------:R-:W-:Y:S02]  /*e890*/  PLOP3.LUT P2, PT, PT, PT, UP1, 0x40, 0x4 ;  /* 0x000000000004781c */ /* 0x000fe40003f4e818 */
[----:B------:R-:W-:Y:S02]  /*e8a0*/  ISETP.NE.U32.AND P1, PT, R5, RZ, PT ;  /* 0x000000ff0500720c */ /* 0x000fe40003f25070 */
[----:B------:R-:W-:-:S04]  /*e8b0*/  SEL R5, RZ, 0x4, P0 ;  /* 0x00000004ff057807 */ /* 0x000fc80000000000 */
[----:B------:R-:W-:-:S04]  /*e8c0*/  SEL R5, R5, RZ, P2 ;  /* 0x000000ff05057207 */ /* 0x000fc80001000000 */
[----:B------:R-:W-:Y:S01]  /*e8d0*/  ISETP.NE.U32.AND P0, PT, R5, RZ, PT ;  /* 0x000000ff0500720c */ /* 0x000fe20003f05070 */
[----:B------:R-:W-:Y:S01]  /*e8e0*/  ULEA UR16, UR11, UR8, 0x11 ;  /* 0x000000080b107291 */ /* 0x000fe2000f8e88ff */
[----:B---3--:R-:W-:-:S05]  /*e8f0*/  IADD3 R6, P2, PT, R12, R9, RZ ;  /* 0x000000090c067210 */ /* 0x008fca0007f5e0ff */
[----:B----4-:R-:W-:-:S05]  /*e900*/  IMAD.X R7, R61, 0x1, R11, P2 ;  /* 0x000000013d077824 */ /* 0x010fca00010e060b */
[----:B------:R1:W-:Y:S02]  /*e910*/  LDGSTS.E [R4+0x47000], desc[UR14][R6.64], P1 ;  /* 0x4700000006047fae */ /* 0x0003e400089a100e */
[----:B-1----:R-:W-:Y:S02]  /*e920*/  IADD3 R6, P1, PT, R0, R9, RZ ;  /* 0x0000000900067210 */ /* 0x002fe40007f3e0ff */
[----:B------:R-:W-:Y:S01]  /*e930*/  LOP3.LUT R0, R60, 0x7f, RZ, 0xc0, !PT ;  /* 0x0000007f3c007812 */ /* 0x000fe200078ec0ff */
[----:B------:R-:W3:Y:S02]  /*e940*/  LDL.LU R9, [R1+0x21c] ;  /* 0x00021c0001097983 */ /* 0x000ee40000300800 */
[----:B------:R-:W-:-:S05]  /*e950*/  IMAD.X R7, R61, 0x1, R10, P1 ;  /* 0x000000013d077824 */ /* 0x000fca00008e060a */
[----:B------:R1:W-:Y:S01]  /*e960*/  LDGSTS.E [R4+0x47800], desc[UR14][R6.64], P0 ;  /* 0x4780000006047fae */ /* 0x0003e200081a100e */
[----:B------:R-:W-:Y:S02]  /*e970*/  ISETP.GE.AND P0, PT, R0, UR10, PT ;  /* 0x0000000a00007c0c */ /* 0x000fe4000bf06270 */
[----:B------:R-:W-:Y:S01]  /*e980*/  PLOP3.LUT P1, PT, PT, PT, UP1, 0x40, 0x4 ;  /* 0x000000000004781c */ /* 0x000fe20003f2e818 */
[----:B------:R-:W-:Y:S04]  /*e990*/  STL [R1+0x3cc], R61 ;  /* 0x0003cc3d01007387 */ /* 0x000fe80000100800 */
[----:B------:R-:W4:Y:S01]  /*e9a0*/  LDL.LU R29, [R1+0x210] ;  /* 0x00021000011d7983 */ /* 0x000f220000300800 */
[----:B-1----:R-:W-:-:S03]  /*e9b0*/  SEL R4, RZ, 0x4, P0 ;  /* 0x00000004ff047807 */ /* 0x002fc60000000000 */
[----:B------:R-:W3:Y:S01]  /*e9c0*/  LDL.LU R21, [R1+0x220] ;  /* 0x0002200001157983 */ /* 0x000ee20000300800 */
[----:B------:R-:W-:-:S03]  /*e9d0*/  SEL R4, R4, RZ, P1 ;  /* 0x000000ff04047207 */ /* 0x000fc60000800000 */
[----:B------:R-:W4:Y:S01]  /*e9e0*/  LDL.LU R14, [R1+0x1fc] ;  /* 0x0001fc00010e7983 */ /* 0x000f220000300800 */
[----:B------:R-:W-:-:S03]  /*e9f0*/  LOP3.LUT R0, R60, 0x180, RZ, 0xc0, !PT ;  /* 0x000001803c007812 */ /* 0x000fc600078ec0ff */
[----:B------:R-:W4:Y:S01]  /*ea00*/  LDL.LU R11, [R1+0x20c] ;  /* 0x00020c00010b7983 */ /* 0x000f220000300800 */
[----:B------:R-:W-:Y:S01]  /*ea10*/  IMAD.SHL.U32 R10, R60, 0x4, RZ ;  /* 0x000000043c0a7824 */ /* 0x000fe200078e00ff */
[----:B------:R-:W-:Y:S02]  /*ea20*/  SHF.R.U32.HI R0, RZ, 0x3, R0 ;  /* 0x00000003ff007819 */ /* 0x000fe40000011600 */
[----:B------:R-:W0:Y:S02]  /*ea30*/  LDGDEPBAR ;  /* 0x00000000000079af */ /* 0x000e240000000000 */
[----:B------:R-:W-:Y:S02]  /*ea40*/  LOP3.LUT R0, R0, 0x7fc, R10, 0x78, !PT ;  /* 0x000007fc00007812 */ /* 0x000fe400078e780a */
[----:B------:R-:W-:-:S03]  /*ea50*/  ISETP.NE.U32.AND P0, PT, R4, RZ, PT ;  /* 0x000000ff0400720c */ /* 0x000fc60003f05070 */
[----:B------:R-:W-:Y:S01]  /*ea60*/  VIADD R4, R0, UR16 ;  /* 0x0000001000047c36 */ /* 0x000fe20008000000 */
[----:B--2--5:R-:W-:Y:S01]  /*ea70*/  IADD3 R6, P1, PT, R2, R13, RZ ;  /* 0x0000000d02067210 */ /* 0x024fe20007f3e0ff */
[----:B------:R-:W-:Y:S04]  /*ea80*/  STL [R1+0x3d0], R13 ;  /* 0x0003d00d01007387 */ /* 0x000fe80000100800 */
[----:B------:R-:W-:Y:S01]  /*ea90*/  IMAD.X R7, R8, 0x1, R3, P1 ;  /* 0x0000000108077824 */ /* 0x000fe200008e0603 */
[----:B------:R1:W-:Y:S04]  /*eaa0*/  STL [R1+0x3d4], R8 ;  /* 0x0003d40801007387 */ /* 0x0003e80000100800 */
[----:B------:R3:W-:Y:S04]  /*eab0*/  LDGSTS.E [R4], desc[UR14][R6.64], P0 ;  /* 0x0000000006047fae */ /* 0x0007e800081a100e */
[----:B-1----:R-:W2:Y:S04]  /*eac0*/  LDL R8, [R1+0x160] ;  /* 0x0001600001087983 */ /* 0x002ea80000100800 */
[----:B------:R-:W2:Y:S04]  /*ead0*/  LDL.LU R61, [R1+0x13c] ;  /* 0x00013c00013d7983 */ /* 0x000ea80000300800 */
        /* <DEDUP_REMOVED lines=31> */
[----:B------:R-:W2:Y:S01]  /*ecd0*/  LDL.LU R5, [R1+0x224] ;  /* 0x0002240001057983 */ /* 0x000ea20000300800 */
[----:B---3--:R-:W-:-:S05]  /*ece0*/  IADD3 R6, P1, PT, R2, R21, RZ ;  /* 0x0000001502067210 */ /* 0x008fca0007f3e0ff */
[----:B------:R-:W-:-:S05]  /*ecf0*/  IMAD.X R7, R9, 0x1, R3, P1 ;  /* 0x0000000109077824 */ /* 0x000fca00008e0603 */
[----:B------:R4:W-:Y:S02]  /*ed00*/  LDGSTS.E [R4+0x1000], desc[UR14][R6.64], P0 ;  /* 0x0100000006047fae */ /* 0x0009e400081a100e */
[----:B----4-:R-:W-:-:S05]  /*ed10*/  IADD3 R6, P1, PT, R2, R29, RZ ;  /* 0x0000001d02067210 */ /* 0x010fca0007f3e0ff */
[----:B------:R-:W-:-:S05]  /*ed20*/  IMAD.X R7, R11, 0x1, R3, P1 ;  /* 0x000000010b077824 */ /* 0x000fca00008e0603 */
[----:B------:R2:W-:Y:S04]  /*ed30*/  LDGSTS.E [R4+0x2000], desc[UR14][R6.64], P0 ;  /* 0x0200000006047fae */ /* 0x0005e800081a100e */
[----:B------:R1:W-:Y:S04]  /*ed40*/  STL [R1+0x3d8], R21 ;  /* 0x0003d81501007387 */ /* 0x0003e80000100800 */
[----:B-1----:R-:W3:Y:S04]  /*ed50*/  LDL.LU R21, [R1+0x12c] ;  /* 0x00012c0001157983 */ /* 0x002ee80000300800 */
[----:B------:R-:W-:Y:S04]  /*ed60*/  STL [R1+0x3dc], R9 ;  /* 0x0003dc0901007387 */ /* 0x000fe80000100800 */
[----:B------:R-:W-:Y:S04]  /*ed70*/  STL [R1+0x3e0], R29 ;  /* 0x0003e01d01007387 */ /* 0x000fe80000100800 */
[----:B------:R1:W-:Y:S04]  /*ed80*/  STL [R1+0x3e4], R11 ;  /* 0x0003e40b01007387 */ /* 0x0003e80000100800 */
[----:B-1----:R-:W4:Y:S01]  /*ed90*/  LDL.LU R11, [R1+0x150] ;  /* 0x00015000010b7983 */ /* 0x002f220000300800 */
[----:B--2---:R-:W-:-:S05]  /*eda0*/  IADD3 R6, P1, PT, R2, R33, RZ ;  /* 0x0000002102067210 */ /* 0x004fca0007f3e0ff */
[----:B------:R-:W-:-:S05]  /*edb0*/  IMAD.X R7, R14, 0x1, R3, P1 ;  /* 0x000000010e077824 */ /* 0x000fca00008e0603 */
[----:B------:R1:W-:Y:S02]  /*edc0*/  LDGSTS.E [R4+0x3000], desc[UR14][R6.64], P0 ;  /* 0x0300000006047fae */ /* 0x0003e400081a100e */
[----:B-1----:R-:W-:-:S05]  /*edd0*/  IADD3 R6, P1, PT, R2, R41, RZ ;  /* 0x0000002902067210 */ /* 0x002fca0007f3e0ff */
        /* <DEDUP_REMOVED lines=15> */
[----:B------:R-:W-:Y:S01]  /*eed0*/  IMAD.X R7, R58, 0x1, R3, P1 ;  /* 0x000000013a077824 */ /* 0x000fe200008e0603 */
[----:B------:R1:W-:Y:S04]  /*eee0*/  STL [R1+0x3e8], R33 ;  /* 0x0003e82101007387 */ /* 0x0003e80000100800 */
[----:B------:R2:W-:Y:S04]  /*eef0*/  LDGSTS.E [R4+0x9000], desc[UR14][R6.64], P0 ;  /* 0x0900000006047fae */ /* 0x0005e800081a100e */
[----:B-1----:R-:W3:Y:S04]  /*ef00*/  LDL.LU R33, [R1+0x11c] ;  /* 0x00011c0001217983 */ /* 0x002ee80000300800 */
[----:B------:R-:W-:Y:S01]  /*ef10*/  STL [R1+0x3ec], R14 ;  /* 0x0003ec0e01007387 */ /* 0x000fe20000100800 */
[----:B--2---:R-:W-:-:S03]  /*ef20*/  IADD3 R6, P1, PT, R2, R44, RZ ;  /* 0x0000002c02067210 */ /* 0x004fc60007f3e0ff */
[----:B------:R-:W-:Y:S04]  /*ef30*/  STL [R1+0x3f0], R41 ;  /* 0x0003f02901007387 */ /* 0x000fe80000100800 */
[----:B------:R1:W-:Y:S01]  /*ef40*/  STL [R1+0x3f4], R22 ;  /* 0x0003f41601007387 */ /* 0x0003e20000100800 */
[----:B------:R-:W-:-:S05]  /*ef50*/  IMAD.X R7, R27, 0x1, R3, P1 ;  /* 0x000000011b077824 */ /* 0x000fca00008e0603 */
[----:B------:R2:W-:Y:S04]  /*ef60*/  LDGSTS.E [R4+0xa000], desc[UR14][R6.64], P0 ;  /* 0x0a00000006047fae */ /* 0x0005e800081a100e */
[----:B-1----:R-:W3:Y:S04]  /*ef70*/  LDL.LU R22, [R1+0x140] ;  /* 0x0001400001167983 */ /* 0x002ee80000300800 */
[----:B------:R-:W-:Y:S01]  /*ef80*/  STL [R1+0x3f8], R49 ;  /* 0x0003f83101007387 */ /* 0x000fe20000100800 */
[----:B--2---:R-:W-:-:S03]  /*ef90*/  IADD3 R6, P1, PT, R2, R52, RZ ;  /* 0x0000003402067210 */ /* 0x004fc60007f3e0ff */
[----:B------:R-:W-:Y:S04]  /*efa0*/  STL [R1+0x3fc], R30 ;  /* 0x0003fc1e01007387 */ /* 0x000fe80000100800 */
[----:B------:R-:W-:Y:S01]  /*efb0*/  STL [R1+0x400], R57 ;  /* 0x0004003901007387 */ /* 0x000fe20000100800 */
[----:B------:R-:W-:-:S03]  /*efc0*/  IMAD.X R7, R39, 0x1, R3, P1 ;  /* 0x0000000127077824 */ /* 0x000fc600008e0603 */
[----:B------:R1:W-:Y:S04]  /*efd0*/  STL [R1+0x404], R34 ;  /* 0x0004042201007387 */ /* 0x0003e80000100800 */
        /* <DEDUP_REMOVED lines=10> */
[----:B------:R-:W-:Y:S04]  /*f080*/  STL [R1+0x418], R36 ;  /* 0x0004182401007387 */ /* 0x000fe80000100800 */
[----:B------:R-:W-:Y:S04]  /*f090*/  STL [R1+0x41c], R58 ;  /* 0x00041c3a01007387 */ /* 0x000fe80000100800 */
[----:B------:R-:W-:Y:S04]  /*f0a0*/  STL [R1+0x420], R44 ;  /* 0x0004202c01007387 */ /* 0x000fe80000100800 */
[----:B------:R-:W-:Y:S01]  /*f0b0*/  STL [R1+0x424], R27 ;  /* 0x0004241b01007387 */ /* 0x000fe20000100800 */
[----:B--2---:R-:W-:-:S03]  /*f0c0*/  IADD3 R6, P1, PT, R2, R8, RZ ;  /* 0x0000000802067210 */ /* 0x004fc60007f3e0ff */
[----:B------:R-:W-:Y:S04]  /*f0d0*/  STL [R1+0x428], R52 ;  /* 0x0004283401007387 */ /* 0x000fe80000100800 */
[----:B------:R-:W-:Y:S04]  /*f0e0*/  STL [R1+0x42c], R39 ;  /* 0x00042c2701007387 */ /* 0x000fe80000100800 */
[----:B------:R-:W-:Y:S04]  /*f0f0*/  STL [R1+0x430], R16 ;  /* 0x0004301001007387 */ /* 0x000fe80000100800 */
[----:B------:R1:W-:Y:S04]  /*f100*/  STL [R1+0x434], R47 ;  /* 0x0004342f01007387 */ /* 0x0003e80000100800 */
[----:B------:R-:W2:Y:S04]  /*f110*/  LDL R9, [R1+0xf0] ;  /* 0x0000f00001097983 */ /* 0x000ea80000100800 */
[----:B------:R-:W2:Y:S04]  /*f120*/  LDL R8, [R1+0xc0] ;  /* 0x0000c00001087983 */ /* 0x000ea80000100800 */
[----:B-1----:R-:W2:Y:S04]  /*f130*/  LDL.LU R47, [R1+0x100] ;  /* 0x00010000012f7983 */ /* 0x002ea80000300800 */
[----:B------:R-:W2:Y:S04]  /*f140*/  LDL.LU R52, [R1+0xdc] ;  /* 0x0000dc0001347983 */ /* 0x000ea80000300800 */
[----:B------:R-:W2:Y:S04]  /*f150*/  LDL.LU R27, [R1+0x110] ;  /* 0x00011000011b7983 */ /* 0x000ea80000300800 */
[----:B------:R-:W2:Y:S04]  /*f160*/  LDL.LU R36, [R1+0xec] ;  /* 0x0000ec0001247983 */ /* 0x000ea80000300800 */
[----:B------:R-:W2:Y:S04]  /*f170*/  LDL.LU R0, [R1+0xfc] ;  /* 0x0000fc0001007983 */ /* 0x000ea80000300800 */
[----:B------:R-:W2:Y:S01]  /*f180*/  LDL.LU R49, [R1+0x10c] ;  /* 0x00010c0001317983 */ /* 0x000ea20000300800 */
[----:B------:R-:W-:-:S05]  /*f190*/  IMAD.X R7, R55, 0x1, R3, P1 ;  /* 0x0000000137077824 */ /* 0x000fca00008e0603 */
[----:B------:R4:W-:Y:S02]  /*f1a0*/  LDGSTS.E [R4+0xd000], desc[UR14][R6.64], P0 ;  /* 0x0d00000006047fae */ /* 0x0009e400081a100e */
[----:B----4-:R-:W-:-:S05]  /*f1b0*/  IADD3 R6, P1, PT, R2, R11, RZ ;  /* 0x0000000b02067210 */ /* 0x010fca0007f3e0ff */
[----:B------:R-:W-:-:S05]  /*f1c0*/  IMAD.X R7, R19, 0x1, R3, P1 ;  /* 0x0000000113077824 */ /* 0x000fca00008e0603 */
[----:B------:R3:W-:Y:S04]  /*f1d0*/  LDGSTS.E [R4+0xe000], desc[UR14][R6.64], P0 ;  /* 0x0e00000006047fae */ /* 0x0007e800081a100e */
[----:B------:R1:W-:Y:S04]  /*f1e0*/  STL [R1+0x438], R55 ;  /* 0x0004383701007387 */ /* 0x0003e80000100800 */
[----:B-1----:R-:W4:Y:S04]  /*f1f0*/  LDL.LU R55, [R1+0xcc] ;  /* 0x0000cc0001377983 */ /* 0x002f280000300800 */
[----:B------:R-:W-:Y:S04]  /*f200*/  STL [R1+0x43c], R11 ;  /* 0x00043c0b01007387 */ /* 0x000fe80000100800 */
[----:B------:R-:W-:Y:S01]  /*f210*/  STL [R1+0x440], R19 ;  /* 0x0004401301007387 */ /* 0x000fe20000100800 */
[----:B---3--:R-:W-:-:S05]  /*f220*/  IADD3 R6, P1, PT, R2, R22, RZ ;  /* 0x0000001602067210 */ /* 0x008fca0007f3e0ff */
[----:B------:R-:W-:-:S05]  /*f230*/  IMAD.X R7, R61, 0x1, R3, P1 ;  /* 0x000000013d077824 */ /* 0x000fca00008e0603 */
[----:B------:R1:W-:Y:S04]  /*f240*/  LDGSTS.E [R4+0xf000], desc[UR14][R6.64], P0 ;  /* 0x0f00000006047fae */ /* 0x0003e800081a100e */
[----:B------:R3:W-:Y:S04]  /*f250*/  STL [R1+0x444], R22 ;  /* 0x0004441601007387 */ /* 0x0007e80000100800 */
[----:B---3--:R-:W3:Y:S01]  /*f260*/  LDL.LU R22, [R1+0xbc] ;  /* 0x0000bc0001167983 */ /* 0x008ee20000300800 */
[----:B-1----:R-:W-:-:S05]  /*f270*/  IADD3 R6, P1, PT, R2, R34, RZ ;  /* 0x0000002202067210 */ /* 0x002fca0007f3e0ff */
[----:B------:R-:W-:Y:S01]  /*f280*/  IMAD.X R7, R21, 0x1, R3, P1 ;  /* 0x0000000115077824 */ /* 0x000fe200008e0603 */
[----:B------:R-:W-:Y:S04]  /*f290*/  STL [R1+0x448], R61 ;  /* 0x0004483d01007387 */ /* 0x000fe80000100800 */
[----:B------:R1:W-:Y:S04]  /*f2a0*/  LDGSTS.E [R4+0x10000], desc[UR14][R6.64], P0 ;  /* 0x1000000006047fae */ /* 0x0003e800081a100e */
[----:B------:R-:W-:Y:S04]  /*f2b0*/  STL [R1+0x44c], R34 ;  /* 0x00044c2201007387 */ /* 0x000fe80000100800 */
[----:B------:R1:W-:Y:S02]  /*f2c0*/  STL [R1+0x450], R21 ;  /* 0x0004501501007387 */ /* 0x0003e40000100800 */
[----:B-1----:R-:W-:-:S02]  /*f2d0*/  IADD3 R6, P1, PT, R2, R50, RZ ;  /* 0x0000003202067210 */ /* 0x002fc40007f3e0ff */
[----:B------:R-:W3:Y:S03]  /*f2e0*/  LDL.LU R21, [R1+0xe0] ;  /* 0x0000e00001157983 */ /* 0x000ee60000300800 */
[----:B------:R-:W-:Y:S01]  /*f2f0*/  IMAD.X R7, R33, 0x1, R3, P1 ;  /* 0x0000000121077824 */ /* 0x000fe200008e0603 */
[----:B------:R1:W-:Y:S04]  /*f300*/  STL [R1+0x454], R50 ;  /* 0x0004543201007387 */ /* 0x0003e80000100800 */
[----:B------:R2:W-:Y:S04]  /*f310*/  LDGSTS.E [R4+0x11000], desc[UR14][R6.64], P0 ;  /* 0x1100000006047fae */ /* 0x0005e800081a100e */
[----:B-1----:R-:W4:Y:S04]  /*f320*/  LDL.LU R50, [R1+0xac] ;  /* 0x0000ac0001327983 */ /* 0x002f280000300800 */
[----:B------:R-:W-:Y:S01]  /*f330*/  STL [R1+0x458], R33 ;  /* 0x0004582101007387 */ /* 0x000fe20000100800 */
[----:B--2---:R-:W-:-:S03]  /*f340*/  IADD3 R6, P1, PT, R2, R27, RZ ;  /* 0x0000001b02067210 */ /* 0x004fc60007f3e0ff */
[----:B------:R-:W-:Y:S02]  /*f350*/  STL [R1+0x45c], R27 ;  /* 0x00045c1b01007387 */ /* 0x000fe40000100800 */
[----:B------:R-:W-:Y:S02]  /*f360*/  IMAD.X R7, R49, 0x1, R3, P1 ;  /* 0x0000000131077824 */ /* 0x000fe400008e0603 */
[----:B------:R1:W-:Y:S04]  /*f370*/  STL [R1+0x460], R49 ;  /* 0x0004603101007387 */ /* 0x0003e80000100800 */
[----:B------:R2:W-:Y:S04]  /*f380*/  LDGSTS.E [R4+0x12000], desc[UR14][R6.64], P0 ;  /* 0x1200000006047fae */ /* 0x0005e800081a100e */
[----:B-1----:R-:W4:Y:S01]  /*f390*/  LDL.LU R49, [R1+0xd0] ;  /* 0x0000d00001317983 */ /* 0x002f220000300800 */
[----:B--2---:R-:W-:-:S05]  /*f3a0*/  IADD3 R6, P1, PT, R2, R47, RZ ;  /* 0x0000002f02067210 */ /* 0x004fca0007f3e0ff */
[----:B------:R-:W-:-:S05]  /*f3b0*/  IMAD.X R7, R0, 0x1, R3, P1 ;  /* 0x0000000100077824 */ /* 0x000fca00008e0603 */
[----:B------:R1:W-:Y:S02]  /*f3c0*/  LDGSTS.E [R4+0x13000], desc[UR14][R6.64], P0 ;  /* 0x1300000006047fae */ /* 0x0003e400081a100e */
[----:B-1----:R-:W-:-:S05]  /*f3d0*/  IADD3 R6, P1, PT, R2, R9, RZ ;  /* 0x0000000902067210 */ /* 0x002fca0007f3e0ff */
[----:B------:R-:W-:-:S05]  /*f3e0*/  IMAD.X R7, R36, 0x1, R3, P1 ;  /* 0x0000000124077824 */ /* 0x000fca00008e0603 */
[----:B------:R3:W-:Y:S04]  /*f3f0*/  LDGSTS.E [R4+0x14000], desc[UR14][R6.64], P0 ;  /* 0x1400000006047fae */ /* 0x0007e800081a100e */
[----:B------:R1:W-:Y:S04]  /*f400*/  STL [R1+0x464], R47 ;  /* 0x0004642f01007387 */ /* 0x0003e80000100800 */
[----:B------:R-:W-:Y:S04]  /*f410*/  STL [R1+0x468], R0 ;  /* 0x0004680001007387 */ /* 0x000fe80000100800 */
[----:B------:R-:W2:Y:S04]  /*f420*/  LDL R19, [R1+0xa0] ;  /* 0x0000a00001137983 */ /* 0x000ea80000100800 */
[----:B------:R-:W2:Y:S04]  /*f430*/  LDL R18, [R1+0x90] ;  /* 0x0000900001127983 */ /* 0x000ea80000100800 */
[----:B------:R-:W2:Y:S04]  /*f440*/  LDL R17, [R1+0x80] ;  /* 0x0000800001117983 */ /* 0x000ea80000100800 */
[----:B------:R-:W2:Y:S04]  /*f450*/  LDL R16, [R1+0x70] ;  /* 0x0000700001107983 */ /* 0x000ea80000100800 */
[----:B-1----:R-:W2:Y:S04]  /*f460*/  LDL.LU R47, [R1+0x9c] ;  /* 0x00009c00012f7983 */ /* 0x002ea80000300800 */
[----:B------:R-:W-:Y:S01]  /*f470*/  STL [R1+0x46c], R36 ;  /* 0x00046c2401007387 */ /* 0x000fe20000100800 */
[----:B---3--:R-:W-:-:S05]  /*f480*/  IADD3 R6, P1, PT, R2, R21, RZ ;  /* 0x0000001502067210 */ /* 0x008fca0007f3e0ff */
[----:B------:R-:W-:Y:S01]  /*f490*/  IMAD.X R7, R52, 0x1, R3, P1 ;  /* 0x0000000134077824 */ /* 0x000fe200008e0603 */
[----:B------:R1:W-:Y:S04]  /*f4a0*/  STL [R1+0x470], R21 ;  /* 0x0004701501007387 */ /* 0x0003e80000100800 */
[----:B------:R4:W-:Y:S04]  /*f4b0*/  LDGSTS.E [R4+0x15000], desc[UR14][R6.64], P0 ;  /* 0x1500000006047fae */ /* 0x0009e800081a100e */
[----:B-1----:R-:W3:Y:S04]  /*f4c0*/  LDL.LU R21, [R1+0x8c] ;  /* 0x00008c0001157983 */ /* 0x002ee80000300800 */
[----:B------:R-:W-:Y:S01]  /*f4d0*/  STL [R1+0x474], R52 ;  /* 0x0004743401007387 */ /* 0x000fe20000100800 */
[----:B----4-:R-:W-:-:S03]  /*f4e0*/  IADD3 R6, P1, PT, R2, R49, RZ ;  /* 0x0000003102067210 */ /* 0x010fc60007f3e0ff */
[----:B------:R-:W-:Y:S02]  /*f4f0*/  STL [R1+0x478], R49 ;  /* 0x0004783101007387 */ /* 0x000fe40000100800 */
[----:B------:R-:W-:Y:S02]  /*f500*/  IMAD.X R7, R55, 0x1, R3, P1 ;  /* 0x0000000137077824 */ /* 0x000fe400008e0603 */
[----:B------:R1:W-:Y:S04]  /*f510*/  STL [R1+0x47c], R55 ;  /* 0x00047c3701007387 */ /* 0x0003e80000100800 */
[----:B------:R4:W-:Y:S04]  /*f520*/  LDGSTS.E [R4+0x16000], desc[UR14][R6.64], P0 ;  /* 0x1600000006047fae */ /* 0x0009e800081a100e */
[----:B-1----:R-:W2:Y:S04]  /*f530*/  LDL.LU R55, [R1+0xb0] ;  /* 0x0000b00001377983 */ /* 0x002ea80000300800 */
[----:B------:R-:W3:Y:S01]  /*f540*/  LDL R14, [R1+0x60] ;  /* 0x00006000010e7983 */ /* 0x000ee20000100800 */
[----:B----4-:R-:W-:-:S03]  /*f550*/  IADD3 R6, P1, PT, R2, R8, RZ ;  /* 0x0000000802067210 */ /* 0x010fc60007f3e0ff */
[----:B------:R-:W4:Y:S02]  /*f560*/  LDL R13, [R1+0x5c] ;  /* 0x00005c00010d7983 */ /* 0x000f240000100800 */
[----:B------:R-:W-:Y:S02]  /*f570*/  IMAD.X R7, R22, 0x1, R3, P1 ;  /* 0x0000000116077824 */ /* 0x000fe400008e0603 */
[----:B------:R-:W3:Y:S04]  /*f580*/  LDL R11, [R1+0x50] ;  /* 0x00005000010b7983 */ /* 0x000ee80000100800 */
[----:B------:R-:W3:Y:S04]  /*f590*/  LDL R9, [R1+0x4c] ;  /* 0x00004c0001097983 */ /* 0x000ee80000100800 */
[----:B------:R-:W3:Y:S04]  /*f5a0*/  LDL R8, [R1+0x40] ;  /* 0x0000400001087983 */ /* 0x000ee80000100800 */
[----:B------:R-:W3:Y:S04]  /*f5b0*/  LDL R0, [R1+0x3c] ;  /* 0x00003c0001007983 */ /* 0x000ee80000100800 */
[----:B------:R1:W-:Y:S04]  /*f5c0*/  STL [R1+0x480], R22 ;  /* 0x0004801601007387 */ /* 0x0003e80000100800 */
[----:B------:R2:W-:Y:S04]  /*f5d0*/  LDGSTS.E [R4+0x17000], desc[UR14][R6.64], P0 ;  /* 0x1700000006047fae */ /* 0x0005e800081a100e */
[----:B-1----:R-:W3:Y:S01]  /*f5e0*/  LDL.LU R22, [R1+0x7c] ;  /* 0x00007c0001167983 */ /* 0x002ee20000300800 */
[----:B--2---:R-:W-:-:S03]  /*f5f0*/  IADD3 R6, P1, PT, R2, R55, RZ ;  /* 0x0000003702067210 */ /* 0x004fc60007f3e0ff */
[----:B------:R1:W-:Y:S04]  /*f600*/  STL [R1+0x48c], R55 ;  /* 0x00048c3701007387 */ /* 0x0003e80000100800 */
[----:B-1----:R-:W2:Y:S01]  /*f610*/  LDL.LU R55, [R1+0x6c] ;  /* 0x00006c0001377983 */ /* 0x002ea20000300800 */
[----:B------:R-:W-:-:S05]  /*f620*/  IMAD.X R7, R50, 0x1, R3, P1 ;  /* 0x0000000132077824 */ /* 0x000fca00008e0603 */
[----:B------:R1:W-:Y:S02]  /*f630*/  LDGSTS.E [R4+0x18000], desc[UR14][R6.64], P0 ;  /* 0x1800000006047fae */ /* 0x0003e400081a100e */
[----:B-1----:R-:W-:-:S05]  /*f640*/  IADD3 R6, P1, PT, R2, R19, RZ ;  /* 0x0000001302067210 */ /* 0x002fca0007f3e0ff */
[----:B------:R-:W-:-:S05]  /*f650*/  IMAD.X R7, R47, 0x1, R3, P1 ;  /* 0x000000012f077824 */ /* 0x000fca00008e0603 */
[----:B------:R1:W-:Y:S02]  /*f660*/  LDGSTS.E [R4+0x19000], desc[UR14][R6.64], P0 ;  /* 0x1900000006047fae */ /* 0x0003e400081a100e */
[----:B-1----:R-:W-:-:S05]  /*f670*/  IADD3 R6, P1, PT, R2, R18, RZ ;  /* 0x0000001202067210 */ /* 0x002fca0007f3e0ff */
[----:B---3--:R-:W-:-:S05]  /*f680*/  IMAD.X R7, R21, 0x1, R3, P1 ;  /* 0x0000000115077824 */ /* 0x008fca00008e0603 */
[----:B------:R1:W-:Y:S02]  /*f690*/  LDGSTS.E [R4+0x1a000], desc[UR14][R6.64], P0 ;  /* 0x1a00000006047fae */ /* 0x0003e400081a100e */
[----:B-1----:R-:W-:-:S05]  /*f6a0*/  IADD3 R6, P1, PT, R2, R17, RZ ;  /* 0x0000001102067210 */ /* 0x002fca0007f3e0ff */
[----:B------:R-:W-:-:S05]  /*f6b0*/  IMAD.X R7, R22, 0x1, R3, P1 ;  /* 0x0000000116077824 */ /* 0x000fca00008e0603 */
[----:B------:R1:W-:Y:S02]  /*f6c0*/  LDGSTS.E [R4+0x1b000], desc[UR14][R6.64], P0 ;  /* 0x1b00000006047fae */ /* 0x0003e400081a100e */
[----:B-1----:R-:W-:Y:S02]  /*f6d0*/  IADD3 R6, P1, PT, R2, R16, RZ ;  /* 0x0000001002067210 */ /* 0x002fe40007f3e0ff */
[----:B------:R-:W-:Y:S04]  /*f6e0*/  STL [R1+0x484], R50 ;  /* 0x0004843201007387 */ /* 0x000fe80000100800 */
[----:B------:R-:W-:Y:S04]  /*f6f0*/  STL [R1+0x488], R47 ;  /* 0x0004882f01007387 */ /* 0x000fe80000100800 */
[----:B------:R-:W-:Y:S04]  /*f700*/  STL [R1+0x490], R21 ;  /* 0x0004901501007387 */ /* 0x000fe80000100800 */
[----:B------:R-:W-:Y:S01]  /*f710*/  STL [R1+0x494], R22 ;  /* 0x0004941601007387 */ /* 0x000fe20000100800 */
[----:B--2---:R-:W-:-:S05]  /*f720*/  IMAD.X R7, R55, 0x1, R3, P1 ;  /* 0x0000000137077824 */ /* 0x004fca00008e0603 */
[----:B------:R1:W-:Y:S02]  /*f730*/  LDGSTS.E [R4+0x1c000], desc[UR14][R6.64], P0 ;  /* 0x1c00000006047fae */ /* 0x0003e400081a100e */
[----:B-1----:R-:W-:-:S05]  /*f740*/  IADD3 R6, P1, PT, R2, R14, RZ ;  /* 0x0000000e02067210 */ /* 0x002fca0007f3e0ff */
[----:B----4-:R-:W-:-:S05]  /*f750*/  IMAD.X R7, R13, 0x1, R3, P1 ;  /* 0x000000010d077824 */ /* 0x010fca00008e0603 */
[----:B------:R1:W-:Y:S02]  /*f760*/  LDGSTS.E [R4+0x1d000], desc[UR14][R6.64], P0 ;  /* 0x1d00000006047fae */ /* 0x0003e400081a100e */
[----:B-1----:R-:W-:-:S05]  /*f770*/  IADD3 R6, P1, PT, R2, R11, RZ ;  /* 0x0000000b02067210 */ /* 0x002fca0007f3e0ff */
[----:B------:R-:W-:-:S05]  /*f780*/  IMAD.X R7, R9, 0x1, R3, P1 ;  /* 0x0000000109077824 */ /* 0x000fca00008e0603 */
[----:B------:R1:W-:Y:S02]  /*f790*/  LDGSTS.E [R4+0x1e000], desc[UR14][R6.64], P0 ;  /* 0x1e00000006047fae */ /* 0x0003e400081a100e */
[----:B-1----:R-:W-:-:S05]  /*f7a0*/  IADD3 R6, P1, PT, R2, R8, RZ ;  /* 0x0000000802067210 */ /* 0x002fca0007f3e0ff */
[----:B------:R-:W-:Y:S01]  /*f7b0*/  IMAD.X R7, R0, 0x1, R3, P1 ;  /* 0x0000000100077824 */ /* 0x000fe200008e0603 */
[----:B------:R-:W-:Y:S04]  /*f7c0*/  STL [R1+0x498], R55 ;  /* 0x0004983701007387 */ /* 0x000fe80000100800 */
[----:B------:R1:W-:Y:S04]  /*f7d0*/  LDGSTS.E [R4+0x1f000], desc[UR14][R6.64], P0 ;  /* 0x1f00000006047fae */ /* 0x0003e800081a100e */
[----:B------:R-:W-:Y:S01]  /*f7e0*/  STL [R1+0x49c], R15 ;  /* 0x00049c0f01007387 */ /* 0x000fe20000100800 */
[----:B-1----:R-:W-:-:S03]  /*f7f0*/  IADD3 R6, P1, PT, R2, R15, RZ ;  /* 0x0000000f02067210 */ /* 0x002fc60007f3e0ff */
[----:B------:R1:W-:Y:S02]  /*f800*/  STL [R1+0x4a0], R5 ;  /* 0x0004a00501007387 */ /* 0x0003e40000100800 */
[----:B------:R-:W-:Y:S02]  /*f810*/  IMAD.X R7, R5, 0x1, R3, P1 ;  /* 0x0000000105077824 */ /* 0x000fe400008e0603 */
[----:B-1----:R-:W2:Y:S04]  /*f820*/  LDL.LU R5, [R1+0x88] ;  /* 0x0000880001057983 */ /* 0x002ea80000300800 */
[----:B------:R-:W3:Y:S04]  /*f830*/  LDL.LU R15, [R1+0x5c] ;  /* 0x00005c00010f7983 */ /* 0x000ee80000300800 */
[----:B---3--:R1:W-:Y:S04]  /*f840*/  STL [R1+0x4a4], R15 ;  /* 0x0004a40f01007387 */ /* 0x0083e80000100800 */
[----:B-1----:R-:W3:Y:S04]  /*f850*/  LDL.LU R15, [R1+0x54] ;  /* 0x00005400010f7983 */ /* 0x002ee80000300800 */
[----:B------:R-:W4:Y:S04]  /*f860*/  LDL.LU R55, [R1+0x90] ;  /* 0x0000900001377983 */ /* 0x000f280000300800 */
[----:B----4-:R1:W-:Y:S04]  /*f870*/  STL [R1+0x4a8], R55 ;  /* 0x0004a83701007387 */ /* 0x0103e80000100800 */
[----:B-1----:R-:W4:Y:S01]  /*f880*/  LDL.LU R55, [R1+0x80] ;  /* 0x0000800001377983 */ /* 0x002f220000300800 */
[C---:B------:R-:W-:Y:S01]  /*f890*/  LOP3.LUT R0, R60.reuse, 0x180, RZ, 0xc0, !PT ;  /* 0x000001803c007812 */ /* 0x040fe200078ec0ff */
[----:B------:R-:W-:-:S02]  /*f8a0*/  IMAD.SHL.U32 R8, R60, 0x4, RZ ;  /* 0x000000043c087824 */ /* 0x000fc400078e00ff */
[----:B----4-:R1:W-:Y:S04]  /*f8b0*/  STL [R1+0x4ac], R55 ;  /* 0x0004ac3701007387 */ /* 0x0103e80000100800 */
[----:B-1----:R-:W4:Y:S01]  /*f8c0*/  LDL.LU R55, [R1+0x4c] ;  /* 0x00004c0001377983 */ /* 0x002f220000300800 */
[----:B------:R-:W-:-:S04]  /*f8d0*/  SHF.R.U32.HI R0, RZ, 0x3, R0 ;  /* 0x00000003ff007819 */ /* 0x000fc80000011600 */
[----:B------:R-:W-:-:S04]  /*f8e0*/  LOP3.LUT R0, R0, 0x7fc, R8, 0x78, !PT ;  /* 0x000007fc00007812 */ /* 0x000fc800078e7808 */
[----:B------:R-:W-:-:S05]  /*f8f0*/  LOP3.LUT R0, R0, 0x40, RZ, 0x3c, !PT ;  /* 0x0000004000007812 */ /* 0x000fca00078e3cff */
[----:B------:R-:W-:-:S05]  /*f900*/  VIADD R4, R0, UR16 ;  /* 0x0000001000047c36 */ /* 0x000fca0008000000 */
[----:B------:R1:W-:Y:S02]  /*f910*/  LDGSTS.E [R4+0x800], desc[UR14][R6.64], P0 ;  /* 0x0080000006047fae */ /* 0x0003e400081a100e */
[----:B-1----:R-:W-:Y:S02]  /*f920*/  IADD3 R6, P1, PT, R2, R23, RZ ;  /* 0x0000001702067210 */ /* 0x002fe40007f3e0ff */
[----:B----4-:R1:W-:Y:S04]  /*f930*/  STL [R1+0x4b0], R55 ;  /* 0x0004b03701007387 */ /* 0x0103e80000100800 */
[----:B-1----:R-:W4:Y:S04]  /*f940*/  LDL.LU R55, [R1+0x44] ;  /* 0x0000440001377983 */ /* 0x002f280000300800 */
        /* <DEDUP_REMOVED lines=44> */
[----:B------:R1:W-:Y:S04]  /*fc10*/  STL [R1+0x4b4], R23 ;  /* 0x0004b41701007387 */ /* 0x0003e80000100800 */
[----:B-1----:R-:W2:Y:S01]  /*fc20*/  LDL.LU R23, [R1+0x70] ;  /* 0x0000700001177983 */ /* 0x002ea20000300800 */
[----:B------:R-:W-:-:S05]  /*fc30*/  IMAD.X R7, R10, 0x1, R3, P1 ;  /* 0x000000010a077824 */ /* 0x000fca00008e0603 */
[----:B------:R1:W-:Y:S04]  /*fc40*/  LDGSTS.E [R4+0x1800], desc[UR14][R6.64], P0 ;  /* 0x0180000006047fae */ /* 0x0003e800081a100e */
[----:B--2---:R2:W-:Y:S04]  /*fc50*/  STL [R1+0x4b8], R23 ;  /* 0x0004b81701007387 */ /* 0x0045e80000100800 */
[----:B--2---:R-:W2:Y:S01]  /*fc60*/  LDL.LU R23, [R1+0x3c] ;  /* 0x00003c0001177983 */ /* 0x004ea20000300800 */
[----:B-1----:R-:W-:-:S03]  /*fc70*/  IADD3 R6, P1, PT, R2, R31, RZ ;  /* 0x0000001f02067210 */ /* 0x002fc60007f3e0ff */
[----:B--2---:R1:W-:Y:S04]  /*fc80*/  STL [R1+0x4bc], R23 ;  /* 0x0004bc1701007387 */ /* 0x0043e80000100800 */
[----:B-1----:R-:W2:Y:S04]  /*fc90*/  LDL.LU R23, [R1+0x68] ;  /* 0x0000680001177983 */ /* 0x002ea80000300800 */
[----:B------:R1:W-:Y:S04]  /*fca0*/  STL [R1+0x4c0], R10 ;  /* 0x0004c00a01007387 */ /* 0x0003e80000100800 */
[----:B-1----:R-:W2:Y:S04]  /*fcb0*/  LDL.LU R10, [R1+0x34] ;  /* 0x00003400010a7983 */ /* 0x002ea80000300800 */
[----:B------:R1:W-:Y:S04]  /*fcc0*/  STL [R1+0x4c4], R31 ;  /* 0x0004c41f01007387 */ /* 0x0003e80000100800 */
[----:B-1----:R-:W2:Y:S01]  /*fcd0*/  LDL.LU R31, [R1+0x60] ;  /* 0x00006000011f7983 */ /* 0x002ea20000300800 */
[----:B------:R-:W-:-:S05]  /*fce0*/  IMAD.X R7, R12, 0x1, R3, P1 ;  /* 0x000000010c077824 */ /* 0x000fca00008e0603 */
[----:B------:R1:W-:Y:S04]  /*fcf0*/  LDGSTS.E [R4+0x2800], desc[UR14][R6.64], P0 ;  /* 0x0280000006047fae */ /* 0x0003e800081a100e */
[----:B--2---:R2:W-:Y:S04]  /*fd00*/  STL [R1+0x4c8], R31 ;  /* 0x0004c81f01007387 */ /* 0x0045e80000100800 */
[----:B--2---:R-:W2:Y:S04]  /*fd10*/  LDL.LU R31, [R1+0x58] ;  /* 0x00005800011f7983 */ /* 0x004ea80000300800 */
[----:B------:R1:W-:Y:S04]  /*fd20*/  STL [R1+0x4cc], R12 ;  /* 0x0004cc0c01007387 */ /* 0x0003e80000100800 */
[----:B-1----:R-:W2:Y:S01]  /*fd30*/  LDL.LU R12, [R1+0x50] ;  /* 0x00005000010c7983 */ /* 0x002ea20000300800 */
[----:B------:R-:W-:-:S05]  /*fd40*/  IADD3 R6, P1, PT, R2, R35, RZ ;  /* 0x0000002302067210 */ /* 0x000fca0007f3e0ff */
        /* <DEDUP_REMOVED lines=72> */
[----:B-1----:R-:W-:Y:S02]  /*101d0*/  IADD3 R6, P1, PT, R2, R5, RZ ;  /* 0x0000000502067210 */ /* 0x002fe40007f3e0ff */
[----:B--2---:R1:W-:Y:S03]  /*101e0*/  STL [R1+0x4d8], R35 ;  /* 0x0004d82301007387 */ /* 0x0043e60000100800 */
[----:B------:R-:W-:-:S05]  /*101f0*/  IMAD.X R7, R49, 0x1, R3, P1 ;  /* 0x0000000131077824 */ /* 0x000fca00008e0603 */
[----:B------:R2:W-:Y:S04]  /*10200*/  LDGSTS.E [R4+0x1a800], desc[UR14][R6.64], P0 ;  /* 0x1a80000006047fae */ /* 0x0005e800081a100e */
[----:B-1----:R-:W2:Y:S04]  /*10210*/  LDL.LU R35, [R1+0x38] ;  /* 0x0000380001237983 */ /* 0x002ea80000300800 */
[----:B------:R-:W2:Y:S02]  /*10220*/  LDL R7, [R1+0x78] ;  /* 0x0000780001077983 */ /* 0x000ea40000100800 */
[----:B--2---:R-:W-:-:S05]  /*10230*/  IADD3 R6, P1, PT, R2, R7, RZ ;  /* 0x0000000702067210 */ /* 0x004fca0007f3e0ff */
        /* <DEDUP_REMOVED lines=9> */
[----:B----4-:R-:W-:-:S05]  /*102d0*/  IMAD.X R7, R55, 0x1, R3, P1 ;  /* 0x0000000137077824 */ /* 0x010fca00008e0603 */
[----:B------:R1:W-:Y:S02]  /*102e0*/  LDGSTS.E [R4+0x1e800], desc[UR14][R6.64], P0 ;  /* 0x1e80000006047fae */ /* 0x0003e400081a100e */
[----:B-1----:R-:W-:-:S05]  /*102f0*/  IADD3 R6, P1, PT, R2, R35, RZ ;  /* 0x0000002302067210 */ /* 0x002fca0007f3e0ff */
[----:B------:R-:W-:-:S05]  /*10300*/  IMAD.X R7, R10, 0x1, R3, P1 ;  /* 0x000000010a077824 */ /* 0x000fca00008e0603 */
[----:B------:R1:W-:Y:S01]  /*10310*/  LDGSTS.E [R4+0x1f800], desc[UR14][R6.64], P0 ;  /* 0x1f80000006047fae */ /* 0x0003e200081a100e */
[----:B------:R-:W-:Y:S02]  /*10320*/  IADD3 R35, P2, PT, R35, UR18, RZ ;  /* 0x0000001223237c10 */ /* 0x000fe4000ff5e0ff */
[----:B------:R-:W-:Y:S01]  /*10330*/  IADD3 R12, P4, PT, R12, UR18, RZ ;  /* 0x000000120c0c7c10 */ /* 0x000fe2000ff9e0ff */
[----:B------:R-:W0:Y:S04]  /*10340*/  LDGDEPBAR ;  /* 0x00000000000079af */ /* 0x000e280000000000 */
[----:B------:R-:W2:Y:S01]  /*10350*/  LDL.LU R7, [R1+0x30] ;  /* 0x0000300001077983 */ /* 0x000ea20000300800 */
[----:B-1----:R-:W-:-:S03]  /*10360*/  IMAD.U32 R4, RZ, RZ, UR6 ;  /* 0x00000006ff047e24 */ /* 0x002fc6000f8e00ff */
[----:B------:R-:W3:Y:S02]  /*10370*/  LDL.LU R6, [R1+0x78] ;  /* 0x0000780001067983 */ /* 0x000ee40000300800 */
[----:B--2---:R-:W-:Y:S02]  /*10380*/  LEA R7, P0, R4, R7, 0x2 ;  /* 0x0000000704077211 */ /* 0x004fe400078010ff */
[----:B------:R-:W2:Y:S04]  /*10390*/  LDL.LU R4, [R1+0xa0] ;  /* 0x0000a00001047983 */ /* 0x000ea80000300800 */
[----:B------:R1:W-:Y:S04]  /*103a0*/  STL [R1+0x30], R7 ;  /* 0x0000300701007387 */ /* 0x0003e80000100800 */
[----:B-1----:R-:W4:Y:S04]  /*103b0*/  LDL.LU R7, [R1+0xc0] ;  /* 0x0000c00001077983 */ /* 0x002f280000300800 */
[----:B------:R1:W-:Y:S04]  /*103c0*/  STL [R1+0x38], R35 ;  /* 0x0000382301007387 */ /* 0x0003e80000100800 */
[----:B-1----:R-:W2:Y:S02]  /*103d0*/  LDL.LU R35, [R1+0x4d8] ;  /* 0x0004d80001237983 */ /* 0x002ea40000300800 */
[----:B--2---:R-:W-:-:S05]  /*103e0*/  IADD3 R35, P3, PT, R35, UR18, RZ ;  /* 0x0000001223237c10 */ /* 0x004fca000ff7e0ff */
[----:B------:R1:W-:Y:S04]  /*103f0*/  STL [R1+0x40], R35 ;  /* 0x0000402301007387 */ /* 0x0003e80000100800 */
[----:B-1----:R-:W2:Y:S04]  /*10400*/  LDL.LU R35, [R1+0x4d4] ;  /* 0x0004d40001237983 */ /* 0x002ea80000300800 */
[----:B------:R1:W-:Y:S04]  /*10410*/  STL [R1+0x48], R12 ;  /* 0x0000480c01007387 */ /* 0x0003e80000100800 */
[----:B-1----:R-:W2:Y:S01]  /*10420*/  LDL.LU R12, [R1+0x4d0] ;  /* 0x0004d000010c7983 */ /* 0x002ea20000300800 */
[----:B------:R-:W-:-:S02]  /*10430*/  IADD3 R31, P6, PT, R31, UR18, RZ ;  /* 0x000000121f1f7c10 */ /* 0x000fc4000ffde0ff */
[----:B--2---:R-:W-:-:S05]  /*10440*/  IADD3 R12, P5, PT, R12, UR18, RZ ;  /* 0x000000120c0c7c10 */ /* 0x004fca000ffbe0ff */
[----:B------:R1:W-:Y:S04]  /*10450*/  STL [R1+0x50], R12 ;  /* 0x0000500c01007387 */ /* 0x0003e80000100800 */
[----:B-1----:R-:W2:Y:S04]  /*10460*/  LDL.LU R12, [R1+0x4cc] ;  /* 0x0004cc00010c7983 */ /* 0x002ea80000300800 */
[----:B------:R1:W-:Y:S04]  /*10470*/  STL [R1+0x58], R31 ;  /* 0x0000581f01007387 */ /* 0x0003e80000100800 */
[----:B-1----:R-:W2:Y:S01]  /*10480*/  LDL.LU R31, [R1+0x4c8] ;  /* 0x0004c800011f7983 */ /* 0x002ea20000300800 */
[----:B------:R-:W-:-:S02]  /*10490*/  IADD3.X R10, PT, PT, R10, UR7, RZ, P2, !PT ;  /* 0x000000070a0a7c10 */ /* 0x000fc400097fe4ff */
[----:B------:R-:W-:Y:S02]  /*104a0*/  IADD3 R23, P2, PT, R23, UR18, RZ ;  /* 0x0000001217177c10 */ /* 0x000fe4000ff5e0ff */
[----:B--2---:R-:W-:-:S05]  /*104b0*/  IADD3 R31, P1, PT, R31, UR18, RZ ;  /* 0x000000121f1f7c10 */ /* 0x004fca000ff3e0ff */
[----:B------:R1:W-:Y:S04]  /*104c0*/  STL [R1+0x60], R31 ;  /* 0x0000601f01007387 */ /* 0x0003e80000100800 */
[----:B-1----:R-:W2:Y:S04]  /*104d0*/  LDL.LU R31, [R1+0x4c4] ;  /* 0x0004c400011f7983 */ /* 0x002ea80000300800 */
[----:B------:R1:W-:Y:S04]  /*104e0*/  STL [R1+0x34], R10 ;  /* 0x0000340a01007387 */ /* 0x0003e80000100800 */
[----:B-1----:R-:W2:Y:S04]  /*104f0*/  LDL.LU R10, [R1+0x4c0] ;  /* 0x0004c000010a7983 */ /* 0x002ea80000300800 */
[----:B------:R1:W-:Y:S04]  /*10500*/  STL [R1+0x68], R23 ;  /* 0x0000681701007387 */ /* 0x0003e80000100800 */
[----:B-1----:R-:W2:Y:S02]  /*10510*/  LDL.LU R23, [R1+0x4bc] ;  /* 0x0004bc0001177983 */ /* 0x002ea40000300800 */
[----:B--2---:R-:W-:-:S05]  /*10520*/  IADD3.X R23, PT, PT, R23, UR7, RZ, P3, !PT ;  /* 0x0000000717177c10 */ /* 0x004fca0009ffe4ff */
[----:B------:R1:W-:Y:S04]  /*10530*/  STL [R1+0x3c], R23 ;  /* 0x00003c1701007387 */ /* 0x0003e80000100800 */
[----:B-1----:R-:W2:Y:S01]  /*10540*/  LDL.LU R23, [R1+0x4b8] ;  /* 0x0004b80001177983 */ /* 0x002ea20000300800 */
[----:B------:R-:W-:Y:S02]  /*10550*/  IADD3.X R55, PT, PT, R55, UR7, RZ, P4, !PT ;  /* 0x0000000737377c10 */ /* 0x000fe4000a7fe4ff */
[----:B--2---:R-:W-:-:S05]  /*10560*/  IADD3 R23, P3, PT, R23, UR18, RZ ;  /* 0x0000001217177c10 */ /* 0x004fca000ff7e0ff */
[----:B------:R1:W-:Y:S04]  /*10570*/  STL [R1+0x70], R23 ;  /* 0x0000701701007387 */ /* 0x0003e80000100800 */
[----:B-1----:R-:W2:Y:S04]  /*10580*/  LDL.LU R23, [R1+0x4b4] ;  /* 0x0004b40001177983 */ /* 0x002ea80000300800 */
[----:B------:R1:W-:Y:S04]  /*10590*/  STL [R1+0x44], R55 ;  /* 0x0000443701007387 */ /* 0x0003e80000100800 */
[----:B-1----:R-:W2:Y:S01]  /*105a0*/  LDL.LU R55, [R1+0x4b0] ;  /* 0x0004b00001377983 */ /* 0x002ea20000300800 */
[----:B---3--:R-:W-:-:S05]  /*105b0*/  IADD3 R6, P4, PT, R6, UR18, RZ ;  /* 0x0000001206067c10 */ /* 0x008fca000ff9e0ff */
[----:B------:R1:W-:Y:S04]  /*105c0*/  STL [R1+0x78], R6 ;  /* 0x0000780601007387 */ /* 0x0003e80000100800 */
[----:B-1----:R-:W3:Y:S01]  /*105d0*/  LDL.LU R6, [R1+0xf0] ;  /* 0x0000f00001067983 */ /* 0x002ee20000300800 */
        /* <DEDUP_REMOVED lines=9> */
[----:B------:R-:W-:-:S05]  /*10670*/  IADD3 R5, P6, PT, R5, UR18, RZ ;  /* 0x0000001205057c10 */ /* 0x000fca000ffde0ff */
[----:B------:R1:W-:Y:S04]  /*10680*/  STL [R1+0x88], R5 ;  /* 0x0000880501007387 */ /* 0x0003e80000100800 */
[----:B-1----:R-:W3:Y:S01]  /*10690*/  LDL.LU R5, [R1+0x4a0] ;  /* 0x0004a00001057983 */ /* 0x002ee20000300800 */
[----:B--2---:R-:W-:Y:S02]  /*106a0*/  IADD3.X R15, PT, PT, R15, UR7, RZ, P1, !PT ;  /* 0x000000070f0f7c10 */ /* 0x004fe40008ffe4ff */
[----:B------:R-:W-:-:S03]  /*106b0*/  IADD3 R55, P1, PT, R55, UR18, RZ ;  /* 0x0000001237377c10 */ /* 0x000fc6000ff3e0ff */
[----:B------:R1:W-:Y:S04]  /*106c0*/  STL [R1+0x5c], R15 ;  /* 0x00005c0f01007387 */ /* 0x0003e80000100800 */
[----:B-1----:R-:W2:Y:S04]  /*106d0*/  LDL.LU R15, [R1+0x49c] ;  /* 0x00049c00010f7983 */ /* 0x002ea80000300800 */
[----:B------:R1:W-:Y:S04]  /*106e0*/  STL [R1+0x90], R55 ;  /* 0x0000903701007387 */ /* 0x0003e80000100800 */
[----:B-1----:R-:W2:Y:S01]  /*106f0*/  LDL.LU R55, [R1+0x498] ;  /* 0x0004980001377983 */ /* 0x002ea20000300800 */
[----:B------:R-:W-:-:S02]  /*10700*/  IADD3.X R22, PT, PT, R22, UR7, RZ, P2, !PT ;  /* 0x0000000716167c10 */ /* 0x000fc400097fe4ff */
[----:B------:R-:W-:-:S03]  /*10710*/  IADD3 R21, P2, PT, R21, UR18, RZ ;  /* 0x0000001215157c10 */ /* 0x000fc6000ff5e0ff */
[----:B------:R1:W-:Y:S04]  /*10720*/  STL [R1+0x64], R22 ;  /* 0x0000641601007387 */ /* 0x0003e80000100800 */
[----:B-1----:R-:W3:Y:S04]  /*10730*/  LDL.LU R22, [R1+0x494] ;  /* 0x0004940001167983 */ /* 0x002ee80000300800 */
[----:B------:R1:W-:Y:S04]  /*10740*/  STL [R1+0x98], R21 ;  /* 0x0000981501007387 */ /* 0x0003e80000100800 */
[----:B-1----:R-:W4:Y:S01]  /*10750*/  LDL.LU R21, [R1+0x490] ;  /* 0x0004900001157983 */ /* 0x002f220000300800 */
[----:B--2---:R-:W-:-:S05]  /*10760*/  IADD3.X R55, PT, PT, R55, UR7, RZ, P3, !PT ;  /* 0x0000000737377c10 */ /* 0x004fca0009ffe4ff */
[----:B------:R1:W-:Y:S04]  /*10770*/  STL [R1+0x6c], R55 ;  /* 0x00006c3701007387 */ /* 0x0003e80000100800 */
[----:B-1----:R-:W2:Y:S01]  /*10780*/  LDL.LU R55, [R1+0x48c] ;  /* 0x00048c0001377983 */ /* 0x002ea20000300800 */
[----:B------:R-:W-:Y:S02]  /*10790*/  IADD3.X R47, PT, PT, R47, UR7, RZ, P4, !PT ;  /* 0x000000072f2f7c10 */ /* 0x000fe4000a7fe4ff */
[----:B------:R-:W-:-:S03]  /*107a0*/  IADD3 R4, P3, PT, R4, UR18, RZ ;  /* 0x0000001204047c10 */ /* 0x000fc6000ff7e0ff */
[----:B------:R1:W-:Y:S01]  /*107b0*/  STL [R1+0x74], R47 ;  /* 0x0000742f01007387 */ /* 0x0003e20000100800 */
[----:B------:R-:W-:Y:S02]  /*107c0*/  IADD3 R50, P4, PT, R50, UR18, RZ ;  /* 0x0000001232327c10 */ /* 0x000fe4000ff9e0ff */
[----:B---3--:R-:W-:Y:S01]  /*107d0*/  IADD3.X R22, PT, PT, R22, UR7, RZ, P5, !PT ;  /* 0x0000000716167c10 */ /* 0x008fe2000affe4ff */
[----:B-1----:R-:W3:Y:S01]  /*107e0*/  LDL.LU R47, [R1+0x488] ;  /* 0x00048800012f7983 */ /* 0x002ee20000300800 */
[----:B------:R-:W-:-:S03]  /*107f0*/  IADD3.X R49, PT, PT, R49, UR7, RZ, P6, !PT ;  /* 0x0000000731317c10 */ /* 0x000fc6000b7fe4ff */
[----:B------:R-:W-:Y:S04]  /*10800*/  STL [R1+0xa0], R4 ;  /* 0x0000a00401007387 */ /* 0x000fe80000100800 */
[----:B------:R1:W-:Y:S04]  /*10810*/  STL [R1+0xa8], R50 ;  /* 0x0000a83201007387 */ /* 0x0003e80000100800 */
[----:B-1----:R-:W3:Y:S04]  /*10820*/  LDL.LU R50, [R1+0x484] ;  /* 0x0004840001327983 */ /* 0x002ee80000300800 */
[----:B------:R1:W-:Y:S04]  /*10830*/  STL [R1+0x7c], R22 ;  /* 0x00007c1601007387 */ /* 0x0003e80000100800 */
[----:B-1----:R-:W3:Y:S01]  /*10840*/  LDL.LU R22, [R1+0x480] ;  /* 0x0004800001167983 */ /* 0x002ee20000300800 */
[----:B------:R-:W-:-:S02]  /*10850*/  IADD3 R52, P6, PT, R52, UR18, RZ ;  /* 0x0000001234347c10 */ /* 0x000fc4000ffde0ff */
[----:B----4-:R-:W-:Y:S02]  /*10860*/  IADD3.X R21, PT, PT, R21, UR7, RZ, P1, !PT ;  /* 0x0000000715157c10 */ /* 0x010fe40008ffe4ff */
[----:B--2---:R-:W-:-:S05]  /*10870*/  IADD3 R55, P5, PT, R55, UR18, RZ ;  /* 0x0000001237377c10 */ /* 0x004fca000ffbe0ff */
[----:B------:R1:W-:Y:S04]  /*10880*/  STL [R1+0xb0], R55 ;  /* 0x0000b03701007387 */ /* 0x0003e80000100800 */
[----:B-1----:R-:W2:Y:S04]  /*10890*/  LDL.LU R55, [R1+0x47c] ;  /* 0x00047c0001377983 */ /* 0x002ea80000300800 */
[----:B------:R1:W-:Y:S04]  /*108a0*/  STL [R1+0x84], R49 ;  /* 0x0000843101007387 */ /* 0x0003e80000100800 */
[----:B-1----:R-:W4:Y:S04]  /*108b0*/  LDL.LU R49, [R1+0x478] ;  /* 0x0004780001317983 */ /* 0x002f280000300800 */
[----:B------:R1:W-:Y:S04]  /*108c0*/  STL [R1+0xb8], R52 ;  /* 0x0000b83401007387 */ /* 0x0003e80000100800 */
[----:B-1----:R-:W2:Y:S04]  /*108d0*/  LDL.LU R52, [R1+0x474] ;  /* 0x0004740001347983 */ /* 0x002ea80000300800 */
[----:B------:R1:W-:Y:S04]  /*108e0*/  STL [R1+0x8c], R21 ;  /* 0x00008c1501007387 */ /* 0x0003e80000100800 */
[----:B-1----:R-:W2:Y:S01]  /*108f0*/  LDL.LU R21, [R1+0x470] ;  /* 0x0004700001157983 */ /* 0x002ea20000300800 */
[----:B------:R-:W-:-:S02]  /*10900*/  IADD3.X R36, PT, PT, R36, UR7, RZ, P2, !PT ;  /* 0x0000000724247c10 */ /* 0x000fc400097fe4ff */
[----:B------:R-:W-:Y:S02]  /*10910*/  IADD3 R7, P1, PT, R7, UR18, RZ ;  /* 0x0000001207077c10 */ /* 0x000fe4000ff3e0ff */
[----:B------:R-:W-:Y:S01]  /*10920*/  IADD3 R0, P2, PT, R0, UR18, RZ ;  /* 0x0000001200007c10 */ /* 0x000fe2000ff5e0ff */
[----:B------:R1:W-:Y:S01]  /*10930*/  STL [R1+0x94], R36 ;  /* 0x0000942401007387 */ /* 0x0003e20000100800 */
[----:B---3--:R-:W-:-:S03]  /*10940*/  IADD3.X R47, PT, PT, R47, UR7, RZ, P3, !PT ;  /* 0x000000072f2f7c10 */ /* 0x008fc60009ffe4ff */
[----:B-1----:R-:W3:Y:S04]  /*10950*/  LDL.LU R36, [R1+0x46c] ;  /* 0x00046c0001247983 */ /* 0x002ee80000300800 */
[----:B------:R-:W-:Y:S04]  /*10960*/  STL [R1+0xc0], R7 ;  /* 0x0000c00701007387 */ /* 0x000fe80000100800 */
[----:B------:R1:W-:Y:S04]  /*10970*/  STL [R1+0xc8], R0 ;  /* 0x0000c80001007387 */ /* 0x0003e80000100800 */
[----:B-1----:R-:W3:Y:S04]  /*10980*/  LDL.LU R0, [R1+0x468] ;  /* 0x0004680001007983 */ /* 0x002ee80000300800 */
[----:B------:R1:W-:Y:S04]  /*10990*/  STL [R1+0x9c], R47 ;  /* 0x00009c2f01007387 */ /* 0x0003e80000100800 */
[----:B-1----:R-:W3:Y:S01]  /*109a0*/  LDL.LU R47, [R1+0x464] ;  /* 0x00046400012f7983 */ /* 0x002ee20000300800 */
[----:B------:R-:W-:-:S02]  /*109b0*/  IADD3.X R27, PT, PT, R27, UR7, RZ, P4, !PT ;  /* 0x000000071b1b7c10 */ /* 0x000fc4000a7fe4ff */
[----:B------:R-:W-:Y:S02]  /*109c0*/  IADD3 R33, P4, PT, R33, UR18, RZ ;  /* 0x0000001221217c10 */ /* 0x000fe4000ff9e0ff */
[----:B------:R-:W-:Y:S02]  /*109d0*/  IADD3.X R50, PT, PT, R50, UR7, RZ, P5, !PT ;  /* 0x0000000732327c10 */ /* 0x000fe4000affe4ff */
[----:B------:R-:W-:Y:S02]  /*109e0*/  IADD3.X R34, PT, PT, R34, UR7, RZ, P6, !PT ;  /* 0x0000000722227c10 */ /* 0x000fe4000b7fe4ff */
[----:B------:R-:W-:Y:S02]  /*109f0*/  IADD3 R61, P6, PT, R61, UR18, RZ ;  /* 0x000000123d3d7c10 */ /* 0x000fe4000ffde0ff */
[----:B------:R-:W-:Y:S02]  /*10a00*/  IADD3.X R22, PT, PT, R22, UR7, RZ, P1, !PT ;  /* 0x0000000716167c10 */ /* 0x000fe40008ffe4ff */
[----:B------:R-:W-:-:S02]  /*10a10*/  IADD3.X R19, PT, PT, R19, UR7, RZ, P2, !PT ;  /* 0x0000000713137c10 */ /* 0x000fc400097fe4ff */
[----:B------:R-:W-:Y:S02]  /*10a20*/  IADD3 R6, P1, PT, R6, UR18, RZ ;  /* 0x0000001206067c10 */ /* 0x000fe4000ff3e0ff */
[----:B------:R-:W-:Y:S02]  /*10a30*/  IADD3 R11, P2, PT, R11, UR18, RZ ;  /* 0x000000120b0b7c10 */ /* 0x000fe4000ff5e0ff */
[----:B----4-:R-:W-:-:S05]  /*10a40*/  IADD3 R49, P3, PT, R49, UR18, RZ ;  /* 0x0000001231317c10 */ /* 0x010fca000ff7e0ff */
[----:B------:R1:W-:Y:S04]  /*10a50*/  STL [R1+0xd0], R49 ;  /* 0x0000d03101007387 */ /* 0x0003e80000100800 */
[----:B-1----:R-:W4:Y:S04]  /*10a60*/  LDL.LU R49, [R1+0x460] ;  /* 0x0004600001317983 */ /* 0x002f280000300800 */
[----:B------:R1:W-:Y:S04]  /*10a70*/  STL [R1+0xa4], R27 ;  /* 0x0000a41b01007387 */ /* 0x0003e80000100800 */
[----:B-1----:R-:W4:Y:S04]  /*10a80*/  LDL.LU R27, [R1+0x45c] ;  /* 0x00045c00011b7983 */ /* 0x002f280000300800 */
[----:B------:R1:W-:Y:S01]  /*10a90*/  STL [R1+0xd8], R33 ;  /* 0x0000d82101007387 */ /* 0x0003e20000100800 */
[----:B--2---:R-:W-:-:S03]  /*10aa0*/  IADD3 R21, P5, PT, R21, UR18, RZ ;  /* 0x0000001215157c10 */ /* 0x004fc6000ffbe0ff */
[----:B-1----:R-:W2:Y:S04]  /*10ab0*/  LDL.LU R33, [R1+0x458] ;  /* 0x0004580001217983 */ /* 0x002ea80000300800 */
[----:B------:R1:W-:Y:S04]  /*10ac0*/  STL [R1+0xac], R50 ;  /* 0x0000ac3201007387 */ /* 0x0003e80000100800 */
[----:B-1----:R-:W2:Y:S04]  /*10ad0*/  LDL.LU R50, [R1+0x454] ;  /* 0x0004540001327983 */ /* 0x002ea80000300800 */
[----:B------:R1:W-:Y:S04]  /*10ae0*/  STL [R1+0xe0], R21 ;  /* 0x0000e01501007387 */ /* 0x0003e80000100800 */
[----:B-1----:R-:W2:Y:S04]  /*10af0*/  LDL.LU R21, [R1+0x450] ;  /* 0x0004500001157983 */ /* 0x002ea80000300800 */
[----:B------:R1:W-:Y:S04]  /*10b00*/  STL [R1+0xb4], R34 ;  /* 0x0000b42201007387 */ /* 0x0003e80000100800 */
[----:B-1----:R-:W2:Y:S04]  /*10b10*/  LDL.LU R34, [R1+0x44c] ;  /* 0x00044c0001227983 */ /* 0x002ea80000300800 */
[----:B------:R-:W2:Y:S04]  /*10b20*/  LDL.LU R7, [R1+0x160] ;  /* 0x0001600001077983 */ /* 0x000ea80000300800 */
[----:B------:R1:W-:Y:S04]  /*10b30*/  STL [R1+0xe8], R61 ;  /* 0x0000e83d01007387 */ /* 0x0003e80000100800 */
[----:B-1----:R-:W2:Y:S04]  /*10b40*/  LDL.LU R61, [R1+0x448] ;  /* 0x00044800013d7983 */ /* 0x002ea80000300800 */
[----:B------:R1:W-:Y:S04]  /*10b50*/  STL [R1+0xbc], R22 ;  /* 0x0000bc1601007387 */ /* 0x0003e80000100800 */
[----:B-1----:R-:W2:Y:S04]  /*10b60*/  LDL.LU R22, [R1+0x444] ;  /* 0x0004440001167983 */ /* 0x002ea80000300800 */
[----:B------:R1:W-:Y:S04]  /*10b70*/  STL [R1+0xc4], R19 ;  /* 0x0000c41301007387 */ /* 0x0003e80000100800 */
[----:B-1----:R-:W2:Y:S04]  /*10b80*/  LDL.LU R19, [R1+0x440] ;  /* 0x0004400001137983 */ /* 0x002ea80000300800 */
[----:B------:R-:W-:Y:S04]  /*10b90*/  STL [R1+0xf0], R6 ;  /* 0x0000f00601007387 */ /* 0x000fe80000100800 */
[----:B------:R1:W-:Y:S04]  /*10ba0*/  STL [R1+0xf8], R11 ;  /* 0x0000f80b01007387 */ /* 0x0003e80000100800 */
[----:B-1----:R-:W2:Y:S01]  /*10bb0*/  LDL.LU R11, [R1+0x43c] ;  /* 0x00043c00010b7983 */ /* 0x002ea20000300800 */
[----:B------:R-:W-:-:S02]  /*10bc0*/  IADD3.X R55, PT, PT, R55, UR7, RZ, P3, !PT ;  /* 0x0000000737377c10 */ /* 0x000fc40009ffe4ff */
[----:B---3--:R-:W-:Y:S02]  /*10bd0*/  IADD3 R47, P3, PT, R47, UR18, RZ ;  /* 0x000000122f2f7c10 */ /* 0x008fe4000ff7e0ff */
[----:B------:R-:W-:Y:S01]  /*10be0*/  IADD3.X R16, PT, PT, R16, UR7, RZ, P4, !PT ;  /* 0x0000000710107c10 */ /* 0x000fe2000a7fe4ff */
[----:B------:R1:W-:Y:S01]  /*10bf0*/  STL [R1+0xcc], R55 ;  /* 0x0000cc3701007387 */ /* 0x0003e20000100800 */
[----:B------:R-:W-:Y:S02]  /*10c00*/  IADD3 R39, P4, PT, R39, UR18, RZ ;  /* 0x0000001227277c10 */ /* 0x000fe4000ff9e0ff */
[----:B------:R-:W-:Y:S01]  /*10c10*/  IADD3.X R52, PT, PT, R52, UR7, RZ, P5, !PT ;  /* 0x0000000734347c10 */ /* 0x000fe2000affe4ff */
[----:B-1----:R-:W3:Y:S04]  /*10c20*/  LDL.LU R55, [R1+0x438] ;  /* 0x0004380001377983 */ /* 0x002ee80000300800 */
[----:B------:R1:W-:Y:S04]  /*10c30*/  STL [R1+0x100], R47 ;  /* 0x0001002f01007387 */ /* 0x0003e80000100800 */
[----:B-1----:R-:W3:Y:S04]  /*10c40*/  LDL.LU R47, [R1+0x434] ;  /* 0x00043400012f7983 */ /* 0x002ee80000300800 */
[----:B------:R1:W-:Y:S04]  /*10c50*/  STL [R1+0xd4], R16 ;  /* 0x0000d41001007387 */ /* 0x0003e80000100800 */
[----:B-1----:R-:W3:Y:S04]  /*10c60*/  LDL.LU R16, [R1+0x430] ;  /* 0x0004300001107983 */ /* 0x002ee80000300800 */
[----:B------:R1:W-:Y:S01]  /*10c70*/  STL [R1+0x108], R39 ;  /* 0x0001082701007387 */ /* 0x0003e20000100800 */
[----:B------:R-:W-:-:S03]  /*10c80*/  IADD3.X R44, PT, PT, R44, UR7, RZ, P6, !PT ;  /* 0x000000072c2c7c10 */ /* 0x000fc6000b7fe4ff */
[----:B-1----:R-:W3:Y:S04]  /*10c90*/  LDL.LU R39, [R1+0x42c] ;  /* 0x00042c0001277983 */ /* 0x002ee80000300800 */
[----:B------:R1:W-:Y:S01]  /*10ca0*/  STL [R1+0xdc], R52 ;  /* 0x0000dc3401007387 */ /* 0x0003e20000100800 */
[----:B------:R-:W-:-:S03]  /*10cb0*/  IADD3 R58, P6, PT, R58, UR18, RZ ;  /* 0x000000123a3a7c10 */ /* 0x000fc6000ffde0ff */
[----:B-1----:R-:W3:Y:S01]  /*10cc0*/  LDL.LU R52, [R1+0x428] ;  /* 0x0004280001347983 */ /* 0x002ee20000300800 */
[----:B------:R-:W-:Y:S02]  /*10cd0*/  IADD3.X R36, PT, PT, R36, UR7, RZ, P1, !PT ;  /* 0x0000000724247c10 */ /* 0x000fe40008ffe4ff */
[----:B------:R-:W-:Y:S02]  /*10ce0*/  IADD3.X R24, PT, PT, R24, UR7, RZ, P2, !PT ;  /* 0x0000000718187c10 */ /* 0x000fe400097fe4ff */
[----:B------:R-:W-:Y:S02]  /*10cf0*/  IADD3 R42, P2, PT, R42, UR18, RZ ;  /* 0x000000122a2a7c10 */ /* 0x000fe4000ff5e0ff */
[----:B------:R-:W-:Y:S02]  /*10d00*/  IADD3.X R0, PT, PT, R0, UR7, RZ, P3, !PT ;  /* 0x0000000700007c10 */ /* 0x000fe40009ffe4ff */
        /* <DEDUP_REMOVED lines=8> */
[----:B----4-:R-:W-:-:S05]  /*10d90*/  IADD3 R27, P5, PT, R27, UR18, RZ ;  /* 0x000000121b1b7c10 */ /* 0x010fca000ffbe0ff */
[----:B------:R1:W-:Y:S04]  /*10da0*/  STL [R1+0x110], R27 ;  /* 0x0001101b01007387 */ /* 0x0003e80000100800 */
[----:B-1----:R-:W4:Y:S04]  /*10db0*/  LDL.LU R27, [R1+0x424] ;  /* 0x00042400011b7983 */ /* 0x002f280000300800 */
[----:B------:R1:W-:Y:S04]  /*10dc0*/  STL [R1+0xe4], R44 ;  /* 0x0000e42c01007387 */ /* 0x0003e80000100800 */
[----:B-1----:R-:W3:Y:S01]  /*10dd0*/  LDL.LU R44, [R1+0x420] ;  /* 0x00042000012c7983 */ /* 0x002ee20000300800 */
[----:B--2---:R-:W-:-:S03]  /*10de0*/  IADD3 R50, P1, PT, R50, UR18, RZ ;  /* 0x0000001232327c10 */ /* 0x004fc6000ff3e0ff */
[----:B------:R1:W-:Y:S04]  /*10df0*/  STL [R1+0x118], R58 ;  /* 0x0001183a01007387 */ /* 0x0003e80000100800 */
[----:B-1----:R-:W2:Y:S04]  /*10e00*/  LDL.LU R58, [R1+0x41c] ;  /* 0x00041c00013a7983 */ /* 0x002ea80000300800 */
[----:B------:R1:W-:Y:S04]  /*10e10*/  STL [R1+0xec], R36 ;  /* 0x0000ec2401007387 */ /* 0x0003e80000100800 */
[----:B-1----:R-:W2:Y:S04]  /*10e20*/  LDL.LU R36, [R1+0x418] ;  /* 0x0004180001247983 */ /* 0x002ea80000300800 */
[----:B------:R1:W-:Y:S01]  /*10e30*/  STL [R1+0x120], R50 ;  /* 0x0001203201007387 */ /* 0x0003e20000100800 */
[----:B------:R-:W-:-:S03]  /*10e40*/  IADD3 R34, P3, PT, R34, UR18, RZ ;  /* 0x0000001222227c10 */ /* 0x000fc6000ff7e0ff */
[----:B-1----:R-:W2:Y:S04]  /*10e50*/  LDL.LU R50, [R1+0x414] ;  /* 0x0004140001327983 */ /* 0x002ea80000300800 */
[----:B------:R1:W-:Y:S04]  /*10e60*/  STL [R1+0xf4], R24 ;  /* 0x0000f41801007387 */ /* 0x0003e80000100800 */
[----:B-1----:R-:W2:Y:S04]  /*10e70*/  LDL.LU R24, [R1+0x410] ;  /* 0x0004100001187983 */ /* 0x002ea80000300800 */
[----:B------:R1:W-:Y:S01]  /*10e80*/  STL [R1+0x128], R42 ;  /* 0x0001282a01007387 */ /* 0x0003e20000100800 */
[----:B------:R-:W-:-:S02]  /*10e90*/  IADD3.X R49, PT, PT, R49, UR7, RZ, P5, !PT ;  /* 0x0000000731317c10 */ /* 0x000fc4000affe4ff */
[----:B------:R-:W-:Y:S01]  /*10ea0*/  IADD3 R22, P5, PT, R22, UR18, RZ ;  /* 0x0000001216167c10 */ /* 0x000fe2000ffbe0ff */
[----:B-1----:R-:W2:Y:S04]  /*10eb0*/  LDL.LU R42, [R1+0x40c] ;  /* 0x00040c00012a7983 */ /* 0x002ea80000300800 */
[----:B------:R1:W-:Y:S04]  /*10ec0*/  STL [R1+0xfc], R0 ;  /* 0x0000fc0001007387 */ /* 0x0003e80000100800 */
[----:B-1----:R-:W2:Y:S04]  /*10ed0*/  LDL.LU R0, [R1+0x408] ;  /* 0x0004080001007983 */ /* 0x002ea80000300800 */
[----:B------:R1:W-:Y:S01]  /*10ee0*/  STL [R1+0x130], R34 ;  /* 0x0001302201007387 */ /* 0x0003e20000100800 */
[----:B------:R-:W-:-:S03]  /*10ef0*/  IADD3.X R33, PT, PT, R33, UR7, RZ, P1, !PT ;  /* 0x0000000721217c10 */ /* 0x000fc60008ffe4ff */
[----:B-1----:R-:W4:Y:S04]  /*10f00*/  LDL.LU R34, [R1+0x404] ;  /* 0x0004040001227983 */ /* 0x002f280000300800 */
[----:B------:R1:W-:Y:S01]  /*10f10*/  STL [R1+0x104], R57 ;  /* 0x0001043901007387 */ /* 0x0003e20000100800 */
[----:B------:R-:W-:-:S03]  /*10f20*/  IADD3 R11, P1, PT, R11, UR18, RZ ;  /* 0x000000120b0b7c10 */ /* 0x000fc6000ff3e0ff */
[----:B-1----:R-:W4:Y:S04]  /*10f30*/  LDL.LU R57, [R1+0x400] ;  /* 0x0004000001397983 */ /* 0x002f280000300800 */
[----:B------:R1:W-:Y:S04]  /*10f40*/  STL [R1+0x138], R30 ;  /* 0x0001381e01007387 */ /* 0x0003e80000100800 */
[----:B-1----:R-:W4:Y:S04]  /*10f50*/  LDL.LU R30, [R1+0x3fc] ;  /* 0x0003fc00011e7983 */ /* 0x002f280000300800 */
[----:B------:R1:W-:Y:S04]  /*10f60*/  STL [R1+0x10c], R49 ;  /* 0x00010c3101007387 */ /* 0x0003e80000100800 */
[----:B-1----:R-:W4:Y:S04]  /*10f70*/  LDL.LU R49, [R1+0x3f8] ;  /* 0x0003f80001317983 */ /* 0x002f280000300800 */
[----:B------:R1:W-:Y:S01]  /*10f80*/  STL [R1+0x140], R22 ;  /* 0x0001401601007387 */ /* 0x0003e20000100800 */
[----:B------:R-:W-:-:S03]  /*10f90*/  IADD3.X R21, PT, PT, R21, UR7, RZ, P3, !PT ;  /* 0x0000000715157c10 */ /* 0x000fc60009ffe4ff */
[----:B-1----:R-:W4:Y:S04]  /*10fa0*/  LDL.LU R22, [R1+0x3f4] ;  /* 0x0003f40001167983 */ /* 0x002f280000300800 */
[----:B------:R1:W-:Y:S04]  /*10fb0*/  STL [R1+0x114], R41 ;  /* 0x0001142901007387 */ /* 0x0003e80000100800 */
        /* <DEDUP_REMOVED lines=16> */
[----:B------:R-:W-:Y:S04]  /*110c0*/  STL [R1+0x160], R7 ;  /* 0x0001600701007387 */ /* 0x000fe80000100800 */
[----:B------:R1:W-:Y:S04]  /*110d0*/  STL [R1+0x168], R13 ;  /* 0x0001680d01007387 */ /* 0x0003e80000100800 */
[----:B-1----:R-:W4:Y:S01]  /*110e0*/  LDL.LU R13, [R1+0x3d0] ;  /* 0x0003d000010d7983 */ /* 0x002f220000300800 */
[----:B------:R-:W-:-:S05]  /*110f0*/  IADD3.X R61, PT, PT, R61, UR7, RZ, P5, !PT ;  /* 0x000000073d3d7c10 */ /* 0x000fca000affe4ff */
[----:B------:R1:W-:Y:S04]  /*11100*/  STL [R1+0x13c], R61 ;  /* 0x00013c3d01007387 */ /* 0x0003e80000100800 */
[----:B-1----:R-:W4:Y:S01]  /*11110*/  LDL.LU R61, [R1+0x3cc] ;  /* 0x0003cc00013d7983 */ /* 0x002f220000300800 */
[----:B---3--:R-:W-:Y:S02]  /*11120*/  IADD3 R16, P5, PT, R16, UR18, RZ ;  /* 0x0000001210107c10 */ /* 0x008fe4000ffbe0ff */
[----:B------:R-:W-:Y:S02]  /*11130*/  IADD3.X R17, PT, PT, R17, UR7, RZ, P6, !PT ;  /* 0x0000000711117c10 */ /* 0x000fe4000b7fe4ff */
[----:B------:R-:W-:Y:S01]  /*11140*/  IADD3 R18, P6, PT, R18, UR18, RZ ;  /* 0x0000001212127c10 */ /* 0x000fe2000ffde0ff */
[----:B------:R1:W-:Y:S01]  /*11150*/  STL [R1+0x170], R16 ;  /* 0x0001701001007387 */ /* 0x0003e20000100800 */
[----:B------:R-:W-:-:S02]  /*11160*/  IADD3.X R19, PT, PT, R19, UR7, RZ, P1, !PT ;  /* 0x0000000713137c10 */ /* 0x000fc40008ffe4ff */
[----:B------:R-:W-:Y:S02]  /*11170*/  IADD3 R52, P1, PT, R52, UR18, RZ ;  /* 0x0000001234347c10 */ /* 0x000fe4000ff3e0ff */
[----:B------:R-:W-:Y:S01]  /*11180*/  IADD3.X R53, PT, PT, R53, UR7, RZ, P2, !PT ;  /* 0x0000000735357c10 */ /* 0x000fe200097fe4ff */
[----:B-1----:R1:W5:Y:S04]  /*11190*/  LDL.LU R16, [R1+0x3c8] ;  /* 0x0003c80001107983 */ /* 0x0023680000300800 */
[----:B------:R3:W-:Y:S01]  /*111a0*/  STL [R1+0x144], R17 ;  /* 0x0001441101007387 */ /* 0x0007e20000100800 */
[----:B------:R-:W-:Y:S02]  /*111b0*/  IADD3 R54, P2, PT, R54, UR18, RZ ;  /* 0x0000001236367c10 */ /* 0x000fe4000ff5e0ff */
[----:B------:R-:W-:Y:S01]  /*111c0*/  IADD3.X R55, PT, PT, R55, UR7, RZ, P3, !PT ;  /* 0x0000000737377c10 */ /* 0x000fe20009ffe4ff */
[----:B---3--:R1:W5:Y:S04]  /*111d0*/  LDL.LU R17, [R1+0x3c4] ;  /* 0x0003c40001117983 */ /* 0x0083680000300800 */
[----:B------:R3:W-:Y:S01]  /*111e0*/  STL [R1+0x178], R18 ;  /* 0x0001781201007387 */ /* 0x0007e20000100800 */
[----:B------:R-:W-:-:S03]  /*111f0*/  IADD3 R44, P3, PT, R44, UR18, RZ ;  /* 0x000000122c2c7c10 */ /* 0x000fc6000ff7e0ff */
[----:B---3--:R1:W5:Y:S04]  /*11200*/  LDL.LU R18, [R1+0x3c0] ;  /* 0x0003c00001127983 */ /* 0x0083680000300800 */
[----:B------:R3:W-:Y:S01]  /*11210*/  STL [R1+0x14c], R19 ;  /* 0x00014c1301007387 */ /* 0x0007e20000100800 */
[----:B------:R-:W-:-:S03]  /*11220*/  IADD3.X R45, PT, PT, R45, UR7, RZ, P4, !PT ;  /* 0x000000072d2d7c10 */ /* 0x000fc6000a7fe4ff */
        /* <DEDUP_REMOVED lines=8> */
[----:B--2---:R-:W-:-:S03]  /*112b0*/  IADD3 R36, P5, PT, R36, UR18, RZ ;  /* 0x0000001224247c10 */ /* 0x004fc6000ffbe0ff */
[----:B---3--:R1:W5:Y:S04]  /*112c0*/  LDL.LU R54, [R1+0x3b0] ;  /* 0x0003b00001367983 */ /* 0x0083680000300800 */
[----:B------:R2:W-:Y:S01]  /*112d0*/  STL [R1+0x15c], R55 ;  /* 0x00015c3701007387 */ /* 0x0005e20000100800 */
[----:B------:R-:W-:-:S03]  /*112e0*/  IADD3.X R37, PT, PT, R37, UR7, RZ, P6, !PT ;  /* 0x0000000725257c10 */ /* 0x000fc6000b7fe4ff */
[----:B--2---:R1:W5:Y:S04]  /*112f0*/  LDL.LU R55, [R1+0x3ac] ;  /* 0x0003ac0001377983 */ /* 0x0043680000300800 */
[----:B------:R2:W-:Y:S01]  /*11300*/  STL [R1+0x190], R44 ;  /* 0x0001902c01007387 */ /* 0x0005e20000100800 */
[----:B------:R-:W-:-:S03]  /*11310*/  IADD3 R38, P6, PT, R38, UR18, RZ ;  /* 0x0000001226267c10 */ /* 0x000fc6000ffde0ff */
[----:B--2---:R1:W5:Y:S04]  /*11320*/  LDL.LU R44, [R1+0x3a8] ;  /* 0x0003a800012c7983 */ /* 0x0043680000300800 */
        /* <DEDUP_REMOVED lines=13> */
[----:B----4-:R-:W-:-:S03]  /*11400*/  IADD3.X R27, PT, PT, R27, UR7, RZ, P3, !PT ;  /* 0x000000071b1b7c10 */ /* 0x010fc60009ffe4ff */
        /* <DEDUP_REMOVED lines=8> */
[----:B------:R-:W-:Y:S02]  /*11490*/  IADD3 R59, P4, PT, R59, UR18, RZ ;  /* 0x000000123b3b7c10 */ /* 0x000fe4000ff9e0ff */
[----:B------:R-:W-:Y:S01]  /*114a0*/  IADD3.X R58, PT, PT, R58, UR7, RZ, P5, !PT ;  /* 0x000000073a3a7c10 */ /* 0x000fe2000affe4ff */
[----:B--2---:R1:W5:Y:S04]  /*114b0*/  LDL.LU R24, [R1+0x388] ;  /* 0x0003880001187983 */ /* 0x0043680000300800 */
[----:B------:R2:W-:Y:S01]  /*114c0*/  STL [R1+0x184], R25 ;  /* 0x0001841901007387 */ /* 0x0005e20000100800 */
[----:B------:R-:W-:-:S02]  /*114d0*/  IADD3 R57, P5, PT, R57, UR18, RZ ;  /* 0x0000001239397c10 */ /* 0x000fc4000ffbe0ff */
[----:B------:R-:W-:Y:S01]  /*114e0*/  IADD3.X R56, PT, PT, R56, UR7, RZ, P6, !PT ;  /* 0x0000000738387c10 */ /* 0x000fe2000b7fe4ff */
        /* <DEDUP_REMOVED lines=17> */
[----:B------:R1:W-:Y:S04]  /*11600*/  STL [R1+0x1c8], R59 ;  /* 0x0001c83b01007387 */ /* 0x0003e80000100800 */
[----:B------:R1:W-:Y:S04]  /*11610*/  STL [R1+0x19c], R58 ;  /* 0x00019c3a01007387 */ /* 0x0003e80000100800 */
[----:B------:R1:W-:Y:S04]  /*11620*/  STL [R1+0x1d0], R57 ;  /* 0x0001d03901007387 */ /* 0x0003e80000100800 */
[----:B------:R1:W-:Y:S01]  /*11630*/  STL [R1+0x1a4], R56 ;  /* 0x0001a43801007387 */ /* 0x0003e20000100800 */
[----:B------:R-:W-:-:S03]  /*11640*/  IADD3 R35, P4, PT, R35, UR18, RZ ;  /* 0x0000001223237c10 */ /* 0x000fc6000ff9e0ff */
[----:B------:R1:W-:Y:S01]  /*11650*/  STL [R1+0x1d8], R51 ;  /* 0x0001d83301007387 */ /* 0x0003e20000100800 */
[----:B------:R-:W-:-:S03]  /*11660*/  IADD3.X R34, PT, PT, R34, UR7, RZ, P5, !PT ;  /* 0x0000000722227c10 */ /* 0x000fc6000affe4ff */
        /* <DEDUP_REMOVED lines=38> */
[----:B------:R1:W-:Y:S04]  /*118d0*/  STL [R1+0x228], R15 ;  /* 0x0002280f01007387 */ /* 0x0003e80000100800 */
[----:B------:R1:W-:Y:S04]  /*118e0*/  STL [R1+0x1fc], R14 ;  /* 0x0001fc0e01007387 */ /* 0x0003e80000100800 */
[----:B------:R1:W-:Y:S04]  /*118f0*/  STL [R1+0x230], R13 ;  /* 0x0002300d01007387 */ /* 0x0003e80000100800 */
[----:B------:R1:W-:Y:S04]  /*11900*/  STL [R1+0x204], R12 ;  /* 0x0002040c01007387 */ /* 0x0003e80000100800 */
[----:B------:R1:W-:Y:S04]  /*11910*/  STL [R1+0x20c], R11 ;  /* 0x00020c0b01007387 */ /* 0x0003e80000100800 */
[----:B------:R1:W-:Y:S04]  /*11920*/  STL [R1+0x214], R10 ;  /* 0x0002140a01007387 */ /* 0x0003e80000100800 */
[----:B------:R1:W-:Y:S04]  /*11930*/  STL [R1+0x21c], R9 ;  /* 0x00021c0901007387 */ /* 0x0003e80000100800 */
[----:B------:R1:W-:Y:S04]  /*11940*/  STL [R1+0x224], R5 ;  /* 0x0002240501007387 */ /* 0x0003e80000100800 */
[----:B------:R1:W-:Y:S01]  /*11950*/  STL [R1+0x22c], R8 ;  /* 0x00022c0801007387 */ /* 0x0003e20000100800 */
[----:B------:R-:W-:-:S04]  /*11960*/  UIADD3 UR4, UPT, UPT, UR4, 0x1, URZ ;  /* 0x0000000104047890 */ /* 0x000fc8000fffe0ff */
[----:B------:R-:W-:Y:S01]  /*11970*/  UISETP.NE.U32.AND UP0, UPT, UR9, UR4, UPT ;  /* 0x000000040900728c */ /* 0x000fe2000bf05070 */
[----:B------:R-:W-:Y:S01]  /*11980*/  IADD3.X R61, PT, PT, R61, UR12, RZ, P0, !PT ;  /* 0x0000000c3d3d7c10 */ /* 0x000fe200087fe4ff */
[----:B------:R-:W-:-:S07]  /*11990*/  UIADD3 UR10, UPT, UPT, UR10, -0x80, URZ ;  /* 0xffffff800a0a7890 */ /* 0x000fce000fffe0ff */
[----:B-1----:R-:W-:Y:S05]  /*119a0*/  BRA.U UP0, `(.L_x_1) ;  /* 0xffffffa900307547 */ /* 0x002fea000b83ffff */
.L_x_0:
[----:B------:R-:W2:Y:S01]  /*119b0*/  LDL.LU R6, [R1+0x238] ;  /* 0x0002380001067983 */ /* 0x000ea20000300800 */
[----:B------:R-:W-:-:S04]  /*119c0*/  DEPBAR.LE SB0, 0x0 ;  /* 0x000080000000791a */ /* 0x000fc80000000000 */
[----:B------:R-:W2:Y:S01]  /*119d0*/  LDL.LU R30, [R1+0x36c] ;  /* 0x00036c00011e7983 */ /* 0x000ea20000300800 */
[----:B------:R-:W1:Y:S01]  /*119e0*/  S2R R10, SR_TID.X ;  /* 0x00000000000a7919 */ /* 0x000e620000002100 */
[----:B------:R-:W3:Y:S01]  /*119f0*/  S2R R4, SR_TID.X ;  /* 0x0000000000047919 */ /* 0x000ee20000002100 */
[----:B-----5:R-:W-:Y:S01]  /*11a00*/  IMAD.MOV.U32 R13, RZ, RZ, R26 ;  /* 0x000000ffff0d7224 */ /* 0x020fe200078e001a */
[----:B------:R-:W4:Y:S01]  /*11a10*/  LDC R32, c[0x0][0x3b8] ;  /* 0x0000ee00ff207b82 */ /* 0x000f220000000800 */
[----:B------:R-:W-:Y:S01]  /*11a20*/  IMAD.MOV.U32 R23, RZ, RZ, R16 ;  /* 0x000000ffff177224 */ /* 0x000fe200078e0010 */
[----:B------:R-:W2:Y:S01]  /*11a30*/  S2R R29, SR_TID.X ;  /* 0x00000000001d7919 */ /* 0x000ea20000002100 */
[----:B------:R-:W-:Y:S01]  /*11a40*/  IMAD.MOV.U32 R20, RZ, RZ, R36 ;  /* 0x000000ffff147224 */ /* 0x000fe200078e0024 */
[----:B------:R-:W1:Y:S01]  /*11a50*/  LDCU UR4, c[0x0][0x3b4] ;  /* 0x00007680ff0477ac */ /* 0x000e620008000800 */
[----:B------:R-:W2:Y:S01]  /*11a60*/  S2R R33, SR_TID.X ;  /* 0x0000000000217919 */ /* 0x000ea20000002100 */
[----:B------:R-:W-:Y:S01]  /*11a70*/  IMAD.MOV.U32 R21, RZ, RZ, R44 ;  /* 0x000000ffff157224 */ /* 0x000fe200078e002c */
[----:B------:R-:W1:Y:S02]  /*11a80*/  LDCU.64 UR6, c[0x0][0x390] ;  /* 0x00007200ff0677ac */ /* 0x000e640008000a00 */
[----:B-1----:R-:W-:Y:S01]  /*11a90*/  IMAD.SHL.U32 R7, R10, 0x2000, RZ ;  /* 0x000020000a077824 */ /* 0x002fe200078e00ff */
[----:B---3--:R-:W-:-:S04]  /*11aa0*/  LOP3.LUT R4, R4, 0x7f, RZ, 0xc0, !PT ;  /* 0x0000007f04047812 */ /* 0x008fc800078ec0ff */
[----:B------:R-:W-:Y:S01]  /*11ab0*/  LOP3.LUT R7, R7, 0xc000, RZ, 0xc0, !PT ;  /* 0x0000c00007077812 */ /* 0x000fe200078ec0ff */
[----:B------:R-:W-:-:S04]  /*11ac0*/  IMAD.SHL.U32 R5, R10, 0x4, RZ ;  /* 0x000000040a057824 */ /* 0x000fc800078e00ff */
[----:B------:R-:W-:Y:S02]  /*11ad0*/  IMAD R7, R4, 0x10, R7 ;  /* 0x0000001004077824 */ /* 0x000fe400078e0207 */
[C---:B------:R-:W-:Y:S01]  /*11ae0*/  IMAD.SHL.U32 R4, R10.reuse, 0x40, RZ ;  /* 0x000000400a047824 */ /* 0x040fe200078e00ff */
[C---:B------:R-:W-:Y:S01]  /*11af0*/  LOP3.LUT R8, R10.reuse, 0x180, RZ, 0xc0, !PT ;  /* 0x000001800a087812 */ /* 0x040fe200078ec0ff */
[C---:B------:R-:W-:Y:S01]  /*11b00*/  IMAD.SHL.U32 R11, R10.reuse, 0x20, RZ ;  /* 0x000000200a0b7824 */ /* 0x040fe200078e00ff */
[C---:B------:R-:W-:Y:S01]  /*11b10*/  LOP3.LUT R9, R10.reuse, 0x100, RZ, 0xc0, !PT ;  /* 0x000001000a097812 */ /* 0x040fe200078ec0ff */
[----:B------:R-:W-:Y:S01]  /*11b20*/  IMAD.SHL.U32 R10, R10, 0x800, RZ ;  /* 0x000008000a0a7824 */ /* 0x000fe200078e00ff */
[----:B------:R-:W-:-:S04]  /*11b30*/  LOP3.LUT R4, R4, 0x3800, RZ, 0xc0, !PT ;  /* 0x0000380004047812 */ /* 0x000fc800078ec0ff */
[----:B------:R-:W-:Y:S02]  /*11b40*/  LOP3.LUT R10, R10, 0xc000, RZ, 0xc0, !PT ;  /* 0x0000c0000a0a7812 */ /* 0x000fe400078ec0ff */
[----:B------:R-:W-:Y:S02]  /*11b50*/  LOP3.LUT R4, R4, 0x60, R11, 0xf8, !PT ;  /* 0x0000006004047812 */ /* 0x000fe400078ef80b */
[----:B------:R-:W-:Y:S02]  /*11b60*/  IADD3 R3, PT, PT, R9, UR8, R10 ;  /* 0x0000000809037c10 */ /* 0x000fe4000fffe00a */
[----:B------:R-:W-:Y:S02]  /*11b70*/  LOP3.LUT R4, R4, 0x70, R5, 0x78, !PT ;  /* 0x0000007004047812 */ /* 0x000fe400078e7805 */
[----:B------:R-:W-:-:S03]  /*11b80*/  SHF.R.U32.HI R8, RZ, 0x2, R8 ;  /* 0x00000002ff087819 */ /* 0x000fc60000011608 */
[----:B------:R-:W-:Y:S01]  /*11b90*/  IMAD.IADD R3, R4, 0x1, R3 ;  /* 0x0000000104037824 */ /* 0x000fe200078e0203 */
[----:B------:R-:W-:Y:S01]  /*11ba0*/  LOP3.LUT R49, R7, R8, RZ, 0x3c, !PT ;  /* 0x0000000807317212 */ /* 0x000fe200078e3cff */
[----:B------:R-:W3:Y:S01]  /*11bb0*/  LDL.LU R4, [R1] ;  /* 0x0000000001047983 */ /* 0x000ee20000300800 */
[----:B------:R-:W-:Y:S01]  /*11bc0*/  BAR.SYNC.DEFER_BLOCKING 0x0 ;  /* 0x0000000000007b1d */ /* 0x000fe20000010000 */
[----:B--2---:R-:W-:-:S05]  /*11bd0*/  ISETP.GE.AND P0, PT, R30, R6, PT ;  /* 0x000000061e00720c */ /* 0x004fca0003f06270 */
[----:B------:R-:W3:Y:S04]  /*11be0*/  LDL.LU R6, [R1+0x10] ;  /* 0x0000100001067983 */ /* 0x000ee80000300800 */
[----:B------:R-:W3:Y:S01]  /*11bf0*/  LDL.LU R7, [R1+0x20] ;  /* 0x0000200001077983 */ /* 0x000ee20000300800 */
[----:B------:R-:W-:-:S03]  /*11c00*/  IMAD.MOV.U32 R5, RZ, RZ, R24 ;  /* 0x000000ffff057224 */ /* 0x000fc600078e0018 */
[----:B------:R-:W2:Y:S04]  /*11c10*/  LDL.LU R8, [R1+0x4] ;  /* 0x0000040001087983 */ /* 0x000ea80000300800 */
[----:B------:R-:W2:Y:S04]  /*11c20*/  LDL.LU R10, [R1+0x14] ;  /* 0x00001400010a7983 */ /* 0x000ea80000300800 */
[----:B------:R-:W2:Y:S04]  /*11c30*/  LDL.LU R11, [R1+0x24] ;  /* 0x00002400010b7983 */ /* 0x000ea80000300800 */
[----:B------:R-:W2:Y:S04]  /*11c40*/  LDL.LU R12, [R1+0x8] ;  /* 0x00000800010c7983 */ /* 0x000ea80000300800 */
[----:B------:R-:W2:Y:S04]  /*11c50*/  LDL.LU R14, [R1+0x18] ;  /* 0x00001800010e7983 */ /* 0x000ea80000300800 */
[----:B------:R-:W2:Y:S04]  /*11c60*/  LDL.LU R15, [R1+0x28] ;  /* 0x00002800010f7983 */ /* 0x000ea80000300800 */
[----:B---3--:R1:W-:Y:S04]  /*11c70*/  STS.128 [R3], R4 ;  /* 0x0000000403007388 */ /* 0x0083e80000000c00 */
[----:B-1----:R-:W3:Y:S04]  /*11c80*/  LDL.LU R4, [R1+0xc] ;  /* 0x00000c0001047983 */ /* 0x002ee80000300800 */
[----:B------:R-:W3:Y:S04]  /*11c90*/  LDL.LU R6, [R1+0x1c] ;  /* 0x00001c0001067983 */ /* 0x000ee80000300800 */
[----:B------:R-:W3:Y:S04]  /*11ca0*/  LDL.LU R7, [R1+0x2c] ;  /* 0x00002c0001077983 */ /* 0x000ee80000300800 */
[----:B------:R-:W3:Y:S01]  /*11cb0*/  LDL.LU R28, [R1+0x244] ;  /* 0x00024400011c7983 */ /* 0x000ee20000300800 */
[----:B------:R-:W-:Y:S01]  /*11cc0*/  LEA.HI R31, R29, 0x78, RZ, 0x1a ;  /* 0x000000781d1f7811 */ /* 0x000fe200078fd0ff */
[----:B------:R-:W-:-:S02]  /*11cd0*/  IMAD.MOV.U32 R9, RZ, RZ, R25 ;  /* 0x000000ffff097224 */ /* 0x000fc400078e0019 */
[----:B--2---:R1:W-:Y:S01]  /*11ce0*/  STS.128 [R3+0x80], R12 ;  /* 0x0000800c03007388 */ /* 0x0043e20000000c00 */
[----:B------:R-:W-:-:S03]  /*11cf0*/  IMAD.MOV.U32 R5, RZ, RZ, R27 ;  /* 0x000000ffff057224 */ /* 0x000fc600078e001b */
[----:B------:R2:W-:Y:S01]  /*11d00*/  STS.128 [R3+0x400], R8 ;  /* 0x0004000803007388 */ /* 0x0005e20000000c00 */
[----:B------:R-:W-:Y:S02]  /*11d10*/  IMAD.MOV.U32 R22, RZ, RZ, R52 ;  /* 0x000000ffff167224 */ /* 0x000fe400078e0034 */
[----:B------:R-:W-:-:S03]  /*11d20*/  IMAD.MOV.U32 R16, RZ, RZ, R39 ;  /* 0x000000ffff107224 */ /* 0x000fc600078e0027 */
[----:B------:R-:W-:Y:S01]  /*11d30*/  STS.128 [R3+0x200], R20 ;  /* 0x0002001403007388 */ /* 0x000fe20000000c00 */
[----:B-1----:R-:W-:Y:S02]  /*11d40*/  IMAD.MOV.U32 R15, RZ, RZ, R18 ;  /* 0x000000ffff0f7224 */ /* 0x002fe400078e0012 */
[----:B------:R-:W-:Y:S02]  /*11d50*/  IMAD.MOV.U32 R12, RZ, RZ, R38 ;  /* 0x000000ffff0c7224 */ /* 0x000fe400078e0026 */
[----:B--2---:R-:W-:Y:S02]  /*11d60*/  IMAD.MOV.U32 R11, RZ, RZ, R17 ;  /* 0x000000ffff0b7224 */ /* 0x004fe400078e0011 */
[----:B------:R-:W-:Y:S02]  /*11d70*/  IMAD.MOV.U32 R8, RZ, RZ, R37 ;  /* 0x000000ffff087224 */ /* 0x000fe400078e0025 */
[----:B------:R-:W-:Y:S02]  /*11d80*/  IMAD.MOV.U32 R9, RZ, RZ, R45 ;  /* 0x000000ffff097224 */ /* 0x000fe400078e002d */
[----:B------:R-:W-:-:S02]  /*11d90*/  IMAD.MOV.U32 R10, RZ, RZ, R53 ;  /* 0x000000ffff0a7224 */ /* 0x000fc400078e0035 */
[----:B------:R-:W-:Y:S02]  /*11da0*/  IMAD.MOV.U32 R13, RZ, RZ, R46 ;  /* 0x000000ffff0d7224 */ /* 0x000fe400078e002e */
[----:B------:R-:W-:Y:S02]  /*11db0*/  IMAD.MOV.U32 R14, RZ, RZ, R54 ;  /* 0x000000ffff0e7224 */ /* 0x000fe400078e0036 */
[----:B------:R-:W-:Y:S02]  /*11dc0*/  IMAD.MOV.U32 R17, RZ, RZ, R47 ;  /* 0x000000ffff117224 */ /* 0x000fe400078e002f */
[----:B------:R-:W-:Y:S01]  /*11dd0*/  IMAD.MOV.U32 R18, RZ, RZ, R55 ;  /* 0x000000ffff127224 */ /* 0x000fe200078e0037 */
[----:B------:R-:W-:Y:S04]  /*11de0*/  STS.128 [R3+0x600], R8 ;  /* 0x0006000803007388 */ /* 0x000fe80000000c00 */
[----:B------:R-:W-:Y:S01]  /*11df0*/  STS.128 [R3+0x280], R12 ;  /* 0x0002800c03007388 */ /* 0x000fe20000000c00 */
[----:B---3--:R-:W-:-:S05]  /*11e00*/  IMAD.IADD R2, R28, 0x1, R31 ;  /* 0x000000011c027824 */ /* 0x008fca00078e021f */
[----:B------:R1:W-:Y:S04]  /*11e10*/  STL [R1+0x370], R2 ;  /* 0x0003700201007387 */ /* 0x0003e80000100800 */
[----:B-1----:R-:W2:Y:S01]  /*11e20*/  LDL R2, [R1+0x23c] ;  /* 0x00023c0001027983 */ /* 0x002ea20000100800 */
[----:B------:R-:W-:-:S03]  /*11e30*/  LEA.HI R31, R33, 0x48, RZ, 0x1a ;  /* 0x00000048211f7811 */ /* 0x000fc600078fd0ff */
[----:B------:R1:W-:Y:S04]  /*11e40*/  STS.128 [R3+0x480], R4 ;  /* 0x0004800403007388 */ /* 0x0003e80000000c00 */
[----:B------:R3:W-:Y:S01]  /*11e50*/  STS.128 [R3+0x680], R16 ;  /* 0x0006801003007388 */ /* 0x0007e20000000c00 */
[----:B------:R-:W-:Y:S01]  /*11e60*/  BAR.SYNC.DEFER_BLOCKING 0x0 ;  /* 0x0000000000007b1d */ /* 0x000fe20000010000 */
[----:B-1----:R-:W-:Y:S01]  /*11e70*/  IMAD.IADD R5, R28, 0x1, R31 ;  /* 0x000000011c057824 */ /* 0x002fe200078e021f */
[----:B------:R-:W-:-:S05]  /*11e80*/  LEA.HI R31, R29, 0x28, RZ, 0x1a ;  /* 0x000000281d1f7811 */ /* 0x000fca00078fd0ff */
[C---:B------:R-:W-:Y:S02]  /*11e90*/  IMAD.IADD R54, R28.reuse, 0x1, R31 ;  /* 0x000000011c367824 */ /* 0x040fe400078e021f */
[----:B------:R-:W1:Y:S01]  /*11ea0*/  S2R R31, SR_TID.X ;  /* 0x00000000001f7919 */ /* 0x000e620000002100 */
[C---:B------:R-:W-:Y:S01]  /*11eb0*/  LEA.HI R35, R29.reuse, 0x68, RZ, 0x1a ;  /* 0x000000681d237811 */ /* 0x040fe200078fd0ff */
[----:B------:R-:W2:Y:S01]  /*11ec0*/  LDS.128 R8, [R49+UR8] ;  /* 0x0000000831087984 */ /* 0x000ea20008000c00 */
[----:B------:R-:W-:Y:S01]  /*11ed0*/  LEA.HI R29, R29, 0x18, RZ, 0x1a ;  /* 0x000000181d1d7811 */ /* 0x000fe200078fd0ff */
[----:B------:R-:W3:Y:S04]  /*11ee0*/  S2R R0, SR_TID.X ;  /* 0x0000000000007919 */ /* 0x000ee80000002100 */
[----:B------:R-:W-:-:S02]  /*11ef0*/  IMAD.IADD R56, R28, 0x1, R29 ;  /* 0x000000011c387824 */ /* 0x000fc400078e021d */
[----:B------:R-:W-:Y:S01]  /*11f00*/  IMAD R43, R30, UR4, RZ ;  /* 0x000000041e2b7c24 */ /* 0x000fe2000f8e02ff */
[----:B------:R-:W-:Y:S01]  /*11f10*/  LEA.HI R34, R33, 0x58, RZ, 0x1a ;  /* 0x0000005821227811 */ /* 0x000fe200078fd0ff */
[----:B------:R-:W2:Y:S04]  /*11f20*/  LDS.128 R12, [R49+UR8+0x800] ;  /* 0x00080008310c7984 */ /* 0x000ea80008000c00 */
[----:B------:R-:W2:Y:S04]  /*11f30*/  LDS.128 R16, [R49+UR8+0x1000] ;  /* 0x0010000831107984 */ /* 0x000ea80008000c00 */
[----:B------:R-:W2:Y:S04]  /*11f40*/  LDS.128 R20, [R49+UR8+0x1800] ;  /* 0x0018000831147984 */ /* 0x000ea80008000c00 */
[----:B------:R-:W2:Y:S01]  /*11f50*/  LDS.128 R24, [R49+UR8+0x2000] ;  /* 0x0020000831187984 */ /* 0x000ea20008000c00 */
[----:B-1----:R-:W-:-:S04]  /*11f60*/  SHF.R.U32.HI R29, RZ, 0x6, R31 ;  /* 0x00000006ff1d7819 */ /* 0x002fc8000001161f */
[----:B------:R-:W-:-:S04]  /*11f70*/  SGXT.U32 R29, R29, 0x3 ;  /* 0x000000031d1d781a */ /* 0x000fc80000000000 */
[----:B------:R-:W-:Y:S02]  /*11f80*/  LOP3.LUT R41, R28, R29, RZ, 0xfc, !PT ;  /* 0x0000001d1c297212 */ /* 0x000fe400078efcff */
[----:B------:R-:W-:Y:S02]  /*11f90*/  LEA.HI R31, R31, 0x8, RZ, 0x1a ;  /* 0x000000081f1f7811 */ /* 0x000fe400078fd0ff */
[----:B------:R-:W-:-:S03]  /*11fa0*/  LEA R42, P2, R43, UR6, 0x2 ;  /* 0x000000062b2a7c11 */ /* 0x000fc6000f8410ff */
[C---:B------:R-:W-:Y:S01]  /*11fb0*/  IMAD.IADD R47, R28.reuse, 0x1, R31 ;  /* 0x000000011c2f7824 */ /* 0x040fe200078e021f */
[----:B------:R-:W-:Y:S02]  /*11fc0*/  LEA.HI.X.SX32 R43, R43, UR7, 0x2, P2 ;  /* 0x000000072b2b7c11 */ /* 0x000fe400090f16ff */
[C-C-:B------:R-:W-:Y:S02]  /*11fd0*/  LOP3.LUT R55, R28.reuse, 0x10, R29.reuse, 0xfe, !PT ;  /* 0x000000101c377812 */ /* 0x140fe400078efe1d */
[C-C-:B------:R-:W-:Y:S02]  /*11fe0*/  LOP3.LUT R4, R28.reuse, 0xf0, R29.reuse, 0xfe, !PT ;  /* 0x000000f01c047812 */ /* 0x140fe400078efe1d */
[C-C-:B---3--:R-:W-:Y:S02]  /*11ff0*/  LOP3.LUT R3, R28.reuse, 0xe0, R29.reuse, 0xfe, !PT ;  /* 0x000000e01c037812 */ /* 0x148fe400078efe1d */
[----:B------:R-:W-:Y:S01]  /*12000*/  LEA.HI R33, R33, 0x38, RZ, 0x1a ;  /* 0x0000003821217811 */ /* 0x000fe200078fd0ff */
[----:B------:R-:W-:Y:S01]  /*12010*/  STL [R1+0x4], R4 ;  /* 0x0000040401007387 */ /* 0x000fe20000100800 */
[C---:B------:R-:W-:Y:S01]  /*12020*/  LOP3.LUT R45, R28.reuse, 0x20, R29, 0xfe, !PT ;  /* 0x000000201c2d7812 */ /* 0x040fe200078efe1d */
[----:B------:R-:W-:Y:S01]  /*12030*/  IMAD.IADD R6, R28, 0x1, R35 ;  /* 0x000000011c067824 */ /* 0x000fe200078e0223 */
[----:B------:R-:W-:Y:S01]  /*12040*/  LEA.HI R0, R0, R28, RZ, 0x1a ;  /* 0x0000001c00007211 */ /* 0x000fe200078fd0ff */
[----:B------:R1:W-:Y:S01]  /*12050*/  STL [R1], R3 ;  /* 0x0000000301007387 */ /* 0x0003e20000100800 */
[C---:B------:R-:W-:Y:S01]  /*12060*/  IMAD.IADD R40, R28.reuse, 0x1, R34 ;  /* 0x000000011c287824 */ /* 0x040fe200078e0222 */
[C---:B------:R-:W-:Y:S01]  /*12070*/  LOP3.LUT R61, R28.reuse, 0xd0, R29, 0xfe, !PT ;  /* 0x000000d01c3d7812 */ /* 0x040fe200078efe1d */
[C---:B------:R-:W-:Y:S01]  /*12080*/  IMAD.IADD R52, R28.reuse, 0x1, R33 ;  /* 0x000000011c347824 */ /* 0x040fe200078e0221 */
[----:B------:R-:W-:-:S02]  /*12090*/  LOP3.LUT R60, R28, 0xc0, R29, 0xfe, !PT ;  /* 0x000000c01c3c7812 */ /* 0x000fc400078efe1d */
[C-C-:B------:R-:W-:Y:S02]  /*120a0*/  LOP3.LUT R59, R28.reuse, 0xb0, R29.reuse, 0xfe, !PT ;  /* 0x000000b01c3b7812 */ /* 0x140fe400078efe1d */
[C-C-:B------:R-:W-:Y:S02]  /*120b0*/  LOP3.LUT R50, R28.reuse, 0xa0, R29.reuse, 0xfe, !PT ;  /* 0x000000a01c327812 */ /* 0x140fe400078efe1d */
[C-C-:B------:R-:W-:Y:S02]  /*120c0*/  LOP3.LUT R58, R28.reuse, 0x90, R29.reuse, 0xfe, !PT ;  /* 0x000000901c3a7812 */ /* 0x140fe400078efe1d */
[C-C-:B------:R-:W-:Y:S02]  /*120d0*/  LOP3.LUT R57, R28.reuse, 0x80, R29.reuse, 0xfe, !PT ;  /* 0x000000801c397812 */ /* 0x140fe400078efe1d */
[C-C-:B-1----:R-:W-:Y:S02]  /*120e0*/  LOP3.LUT R3, R28.reuse, 0x70, R29.reuse, 0xfe, !PT ;  /* 0x000000701c037812 */ /* 0x142fe400078efe1d */
[----:B------:R-:W-:-:S02]  /*120f0*/  LOP3.LUT R4, R28, 0x60, R29, 0xfe, !PT ;  /* 0x000000601c047812 */ /* 0x000fc400078efe1d */
[C-C-:B------:R-:W-:Y:S02]  /*12100*/  LOP3.LUT R7, R28.reuse, 0x50, R29.reuse, 0xfe, !PT ;  /* 0x000000501c077812 */ /* 0x140fe400078efe1d */
[C-C-:B------:R-:W-:Y:S02]  /*12110*/  LOP3.LUT R51, R28.reuse, 0x40, R29.reuse, 0xfe, !PT ;  /* 0x000000401c337812 */ /* 0x140fe400078efe1d */
[----:B------:R-:W-:Y:S02]  /*12120*/  LOP3.LUT R53, R28, 0x30, R29, 0xfe, !PT ;  /* 0x000000301c357812 */ /* 0x000fe400078efe1d */
[----:B------:R-:W1:Y:S01]  /*12130*/  LDS.128 R28, [R49+UR8+0x2800] ;  /* 0x00280008311c7984 */ /* 0x000e620008000c00 */
[C---:B--2---:R-:W-:Y:S01]  /*12140*/  ISETP.LT.AND P1, PT, R41.reuse, R2, !P0 ;  /* 0x000000022900720c */ /* 0x044fe20004721270 */
[----:B----4-:R-:W-:Y:S01]  /*12150*/  IMAD R41, R41, R32, RZ ;  /* 0x0000002029297224 */ /* 0x010fe200078e02ff */
[----:B------:R-:W-:-:S04]  /*12160*/  ISETP.LT.AND P2, PT, R47, R2, !P0 ;  /* 0x000000022f00720c */ /* 0x000fc80004741270 */
[----:B------:R-:W-:Y:S01]  /*12170*/  LEA R36, P4, R41, R42, 0x2 ;  /* 0x0000002a29247211 */ /* 0x000fe200078810ff */
[----:B------:R-:W-:Y:S01]  /*12180*/  IMAD R47, R47, R32, RZ ;  /* 0x000000202f2f7224 */ /* 0x000fe200078e02ff */
[----:B------:R-:W-:Y:S02]  /*12190*/  ISETP.LT.AND P3, PT, R55, R2, !P0 ;  /* 0x000000023700720c */ /* 0x000fe40004761270 */
[----:B------:R-:W-:Y:S01]  /*121a0*/  LEA.HI.X.SX32 R37, R41, R43, 0x2, P4 ;  /* 0x0000002b29257211 */ /* 0x000fe200020f16ff */
[----:B------:R-:W-:Y:S01]  /*121b0*/  IMAD R55, R55, R32, RZ ;  /* 0x0000002037377224 */ /* 0x000fe200078e02ff */
[----:B------:R-:W-:-:S03]  /*121c0*/  ISETP.LT.AND P4, PT, R56, R2, !P0 ;  /* 0x000000023800720c */ /* 0x000fc60004781270 */
[----:B------:R2:W-:Y:S01]  /*121d0*/  @P1 STG.E desc[UR14][R36.64], R8 ;  /* 0x0000000824001986 */ /* 0x0005e2000c10190e */
[----:B------:R-:W-:Y:S01]  /*121e0*/  LEA R48, P1, R47, R42, 0x2 ;  /* 0x0000002a2f307211 */ /* 0x000fe200078210ff */
[----:B------:R-:W-:Y:S01]  /*121f0*/  IMAD R56, R56, R32, RZ ;  /* 0x0000002038387224 */ /* 0x000fe200078e02ff */
[----:B------:R-:W-:Y:S01]  /*12200*/  LEA R46, P5, R55, R42, 0x2 ;  /* 0x0000002a372e7211 */ /* 0x000fe200078a10ff */
[----:B------:R-:W3:Y:S04]  /*12210*/  LDS.128 R32, [R49+UR8+0x3000] ;  /* 0x0030000831207984 */ /* 0x000ee80008000c00 */
[----:B------:R4:W1:Y:S01]  /*12220*/  LDS.128 R36, [R49+UR8+0x3800] ;  /* 0x0038000831247984 */ /* 0x0008620008000c00 */
[----:B--2---:R-:W2:Y:S01]  /*12230*/  LDC R8, c[0x0][0x3b8] ;  /* 0x0000ee00ff087b82 */ /* 0x004ea20000000800 */
[----:B----4-:R-:W-:-:S02]  /*12240*/  LEA.HI.X.SX32 R49, R47, R43, 0x2, P1 ;  /* 0x0000002b2f317211 */ /* 0x010fc400008f16ff */
[----:B------:R-:W-:Y:S02]  /*12250*/  ISETP.LT.AND P1, PT, R45, R2, !P0 ;  /* 0x000000022d00720c */ /* 0x000fe40004721270 */
[----:B------:R-:W4:Y:S01]  /*12260*/  LDL.LU R2, [R1+0x370] ;  /* 0x0003700001027983 */ /* 0x000f220000300800 */
[----:B------:R-:W-:-:S03]  /*12270*/  LEA.HI.X.SX32 R47, R55, R43, 0x2, P5 ;  /* 0x0000002b372f7211 */ /* 0x000fc600028f16ff */
[----:B------:R-:W3:Y:S04]  /*12280*/  LDL.LU R55, [R1+0x23c] ;  /* 0x00023c0001377983 */ /* 0x000ee80000300800 */
[----:B------:R1:W-:Y:S02]  /*12290*/  @P2 STG.E desc[UR14][R48.64], R12 ;  /* 0x0000000c30002986 */ /* 0x0003e4000c10190e */
[----:B-1----:R-:W1:Y:S01]  /*122a0*/  LDC R12, c[0x0][0x3b8] ;  /* 0x0000ee00ff0c7b82 */ /* 0x002e620000000800 */
[----:B--2---:R-:W-:Y:S01]  /*122b0*/  IMAD R8, R45, R8, RZ ;  /* 0x000000082d087224 */ /* 0x004fe200078e02ff */
[----:B------:R-:W-:-:S04]  /*122c0*/  LEA R44, P6, R56, R42, 0x2 ;  /* 0x0000002a382c7211 */ /* 0x000fc800078c10ff */
[----:B------:R-:W-:Y:S02]  /*122d0*/  LEA R48, P2, R8, R42, 0x2 ;  /* 0x0000002a08307211 */ /* 0x000fe400078410ff */
[-C--:B------:R-:W-:Y:S02]  /*122e0*/  LEA.HI.X.SX32 R45, R56, R43.reuse, 0x2, P6 ;  /* 0x0000002b382d7211 */ /* 0x080fe400030f16ff */
[----:B------:R-:W-:Y:S01]  /*122f0*/  LEA.HI.X.SX32 R49, R8, R43, 0x2, P2 ;  /* 0x0000002b08317211 */ /* 0x000fe200010f16ff */
[----:B------:R-:W-:Y:S04]  /*12300*/  @P3 STG.E desc[UR14][R46.64], R16 ;  /* 0x000000102e003986 */ /* 0x000fe8000c10190e */
[----:B------:R-:W-:Y:S04]  /*12310*/  @P4 STG.E desc[UR14][R44.64], R20 ;  /* 0x000000142c004986 */ /* 0x000fe8000c10190e */
[----:B------:R2:W-:Y:S04]  /*12320*/  @P1 STG.E desc[UR14][R48.64], R24 ;  /* 0x0000001830001986 */ /* 0x0005e8000c10190e */
[----:B------:R-:W4:Y:S01]  /*12330*/  LDL.LU R56, [R1] ;  /* 0x0000000001387983 */ /* 0x000f220000300800 */
[----:B--2---:R-:W2:Y:S02]  /*12340*/  LDC R24, c[0x0][0x3b8] ;  /* 0x0000ee00ff187b82 */ /* 0x004ea40000000800 */
[----:B--2---:R-:W-:Y:S01]  /*12350*/  IMAD R16, R4, R24, RZ ;  /* 0x0000001804107224 */ /* 0x004fe200078e02ff */
[C---:B---3--:R-:W-:Y:S01]  /*12360*/  ISETP.LT.AND P5, PT, R54.reuse, R55, !P0 ;  /* 0x000000373600720c */ /* 0x048fe200047a1270 */
[----:B-1----:R-:W-:-:S05]  /*12370*/  IMAD R54, R54, R12, RZ ;  /* 0x0000000c36367224 */ /* 0x002fca00078e02ff */
[----:B------:R-:W-:-:S04]  /*12380*/  LEA R48, P4, R54, R42, 0x2 ;  /* 0x0000002a36307211 */ /* 0x000fc800078810ff */
[----:B------:R-:W-:Y:S02]  /*12390*/  LEA.HI.X.SX32 R49, R54, R43, 0x2, P4 ;  /* 0x0000002b36317211 */ /* 0x000fe400020f16ff */
[----:B------:R-:W2:Y:S01]  /*123a0*/  LDL.LU R54, [R1+0x4] ;  /* 0x0000040001367983 */ /* 0x000ea20000300800 */
[CC--:B------:R-:W-:Y:S01]  /*123b0*/  ISETP.LT.AND P4, PT, R51.reuse, R55.reuse, !P0 ;  /* 0x000000373300720c */ /* 0x0c0fe20004781270 */
[----:B------:R-:W-:Y:S01]  /*123c0*/  IMAD R51, R51, R24, RZ ;  /* 0x0000001833337224 */ /* 0x000fe200078e02ff */
[CC--:B------:R-:W-:Y:S01]  /*123d0*/  ISETP.LT.AND P3, PT, R53.reuse, R55.reuse, !P0 ;  /* 0x000000373500720c */ /* 0x0c0fe20004761270 */
[----:B------:R-:W-:Y:S01]  /*123e0*/  IMAD R53, R53, R12, RZ ;  /* 0x0000000c35357224 */ /* 0x000fe200078e02ff */
[C---:B------:R-:W-:Y:S01]  /*123f0*/  ISETP.LT.AND P2, PT, R52.reuse, R55, !P0 ;  /* 0x000000373400720c */ /* 0x040fe20004741270 */
[----:B------:R-:W-:Y:S01]  /*12400*/  IMAD R52, R52, R24, RZ ;  /* 0x0000001834347224 */ /* 0x000fe200078e02ff */
[----:B------:R1:W-:Y:S02]  /*12410*/  @P5 STG.E desc[UR14][R48.64], R28 ;  /* 0x0000001c30005986 */ /* 0x0003e4000c10190e */
[----:B------:R-:W-:-:S02]  /*12420*/  LEA R46, P1, R53, R42, 0x2 ;  /* 0x0000002a352e7211 */ /* 0x000fc400078210ff */
[-C--:B------:R-:W-:Y:S02]  /*12430*/  LEA R44, P6, R52, R42.reuse, 0x2 ;  /* 0x0000002a342c7211 */ /* 0x080fe400078c10ff */
[----:B------:R-:W-:Y:S02]  /*12440*/  LEA.HI.X.SX32 R47, R53, R43, 0x2, P1 ;  /* 0x0000002b352f7211 */ /* 0x000fe400008f16ff */
[----:B-1----:R-:W-:-:S04]  /*12450*/  LEA R48, P5, R51, R42, 0x2 ;  /* 0x0000002a33307211 */ /* 0x002fc800078a10ff */
[----:B------:R-:W-:Y:S02]  /*12460*/  LEA.HI.X.SX32 R49, R51, R43, 0x2, P5 ;  /* 0x0000002b33317211 */ /* 0x000fe400028f16ff */
[C---:B------:R-:W-:Y:S01]  /*12470*/  ISETP.LT.AND P5, PT, R5.reuse, R55, !P0 ;  /* 0x000000370500720c */ /* 0x040fe200047a1270 */
[----:B------:R-:W-:Y:S01]  /*12480*/  IMAD R5, R5, R24, RZ ;  /* 0x0000001805057224 */ /* 0x000fe200078e02ff */
[----:B------:R-:W-:Y:S01]  /*12490*/  LEA.HI.X.SX32 R45, R52, R43, 0x2, P6 ;  /* 0x0000002b342d7211 */ /* 0x000fe200030f16ff */
[----:B------:R-:W-:Y:S03]  /*124a0*/  @P3 STG.E desc[UR14][R46.64], R32 ;  /* 0x000000202e003986 */ /* 0x000fe6000c10190e */
[----:B------:R-:W-:Y:S01]  /*124b0*/  LEA R8, P3, R5, R42, 0x2 ;  /* 0x0000002a05087211 */ /* 0x000fe200078610ff */
[----:B------:R-:W-:Y:S01]  /*124c0*/  @P2 STG.E desc[UR14][R44.64], R36 ;  /* 0x000000242c002986 */ /* 0x000fe2000c10190e */
[----:B------:R-:W-:-:S03]  /*124d0*/  ISETP.LT.AND P2, PT, R40, R55, !P0 ;  /* 0x000000372800720c */ /* 0x000fc60004741270 */
[----:B------:R1:W-:Y:S01]  /*124e0*/  @P4 STG.E desc[UR14][R48.64], R9 ;  /* 0x0000000930004986 */ /* 0x0003e2000c10190e */
[C---:B------:R-:W-:Y:S01]  /*124f0*/  ISETP.LT.AND P4, PT, R7.reuse, R55, !P0 ;  /* 0x000000370700720c */ /* 0x040fe20004781270 */
[-C--:B------:R-:W-:Y:S02]  /*12500*/  IMAD R7, R7, R24.reuse, RZ ;  /* 0x0000001807077224 */ /* 0x080fe400078e02ff */
[----:B------:R-:W-:Y:S01]  /*12510*/  IMAD R40, R40, R24, RZ ;  /* 0x0000001828287224 */ /* 0x000fe200078e02ff */
[----:B-1----:R-:W-:Y:S02]  /*12520*/  LEA.HI.X.SX32 R9, R5, R43, 0x2, P3 ;  /* 0x0000002b05097211 */ /* 0x002fe400018f16ff */
[----:B------:R-:W-:Y:S02]  /*12530*/  ISETP.LT.AND P3, PT, R4, R55, !P0 ;  /* 0x000000370400720c */ /* 0x000fe40004761270 */
[C---:B------:R-:W-:Y:S01]  /*12540*/  LEA R4, P6, R7.reuse, R42, 0x2 ;  /* 0x0000002a07047211 */ /* 0x040fe200078c10ff */
[----:B------:R1:W-:Y:S03]  /*12550*/  @P5 STG.E desc[UR14][R8.64], R13 ;  /* 0x0000000d08005986 */ /* 0x0003e6000c10190e */
[----:B------:R-:W-:Y:S01]  /*12560*/  LEA.HI.X.SX32 R5, R7, R43, 0x2, P6 ;  /* 0x0000002b07057211 */ /* 0x000fe200030f16ff */
[----:B------:R-:W-:Y:S01]  /*12570*/  IMAD R7, R6, R24, RZ ;  /* 0x0000001806077224 */ /* 0x000fe200078e02ff */
[----:B-1----:R-:W-:-:S04]  /*12580*/  LEA R8, P5, R40, R42, 0x2 ;  /* 0x0000002a28087211 */ /* 0x002fc800078a10ff */
[----:B------:R-:W-:Y:S01]  /*12590*/  LEA.HI.X.SX32 R9, R40, R43, 0x2, P5 ;  /* 0x0000002b28097211 */ /* 0x000fe200028f16ff */
[----:B------:R1:W-:Y:S01]  /*125a0*/  @P4 STG.E desc[UR14][R4.64], R17 ;  /* 0x0000001104004986 */ /* 0x0003e2000c10190e */
[----:B------:R-:W-:-:S03]  /*125b0*/  ISETP.LT.AND P5, PT, R6, R55, !P0 ;  /* 0x000000370600720c */ /* 0x000fc600047a1270 */
[----:B------:R-:W-:Y:S01]  /*125c0*/  @P2 STG.E desc[UR14][R8.64], R21 ;  /* 0x0000001508002986 */ /* 0x000fe2000c10190e */
[C---:B------:R-:W-:Y:S01]  /*125d0*/  ISETP.LT.AND P2, PT, R3.reuse, R55, !P0 ;  /* 0x000000370300720c */ /* 0x040fe20004741270 */
[----:B------:R-:W-:Y:S01]  /*125e0*/  IMAD R3, R3, R24, RZ ;  /* 0x0000001803037224 */ /* 0x000fe200078e02ff */
[-C--:B------:R-:W-:Y:S02]  /*125f0*/  LEA R12, P6, R16, R42.reuse, 0x2 ;  /* 0x0000002a100c7211 */ /* 0x080fe400078c10ff */
[----:B-1----:R-:W-:-:S04]  /*12600*/  LEA R4, P4, R7, R42, 0x2 ;  /* 0x0000002a07047211 */ /* 0x002fc800078810ff */
[-C--:B------:R-:W-:Y:S02]  /*12610*/  LEA.HI.X.SX32 R5, R7, R43.reuse, 0x2, P4 ;  /* 0x0000002b07057211 */ /* 0x080fe400020f16ff */
[C---:B------:R-:W-:Y:S02]  /*12620*/  LEA R6, P4, R3.reuse, R42, 0x2 ;  /* 0x0000002a03067211 */ /* 0x040fe400078810ff */
[-C--:B------:R-:W-:Y:S01]  /*12630*/  LEA.HI.X.SX32 R13, R16, R43.reuse, 0x2, P6 ;  /* 0x0000002b100d7211 */ /* 0x080fe200030f16ff */
[----:B----4-:R-:W-:Y:S01]  /*12640*/  IMAD R20, R2, R24, RZ ;  /* 0x0000001802147224 */ /* 0x010fe200078e02ff */
[----:B------:R-:W-:Y:S01]  /*12650*/  LEA.HI.X.SX32 R7, R3, R43, 0x2, P4 ;  /* 0x0000002b03077211 */ /* 0x000fe200020f16ff */
[----:B------:R-:W-:Y:S02]  /*12660*/  VIADD R16, R0, 0x88 ;  /* 0x0000008800107836 */ /* 0x000fe40000000000 */
[----:B------:R1:W-:Y:S01]  /*12670*/  @P3 STG.E desc[UR14][R12.64], R25 ;  /* 0x000000190c003986 */ /* 0x0003e2000c10190e */
[-C--:B------:R-:W-:Y:S01]  /*12680*/  ISETP.LT.AND P3, PT, R2, R55.reuse, !P0 ;  /* 0x000000370200720c */ /* 0x080fe20004761270 */
[----:B------:R-:W-:Y:S01]  /*12690*/  IMAD R41, R24, 0x80, R41 ;  /* 0x0000008018297824 */ /* 0x000fe200078e0229 */
[----:B------:R-:W-:Y:S01]  /*126a0*/  ISETP.LT.AND P4, PT, R57, R55, !P0 ;  /* 0x000000373900720c */ /* 0x000fe20004781270 */
[----:B------:R3:W-:Y:S01]  /*126b0*/  @P5 STG.E desc[UR14][R4.64], R29 ;  /* 0x0000001d04005986 */ /* 0x0007e2000c10190e */
[----:B------:R-:W-:-:S03]  /*126c0*/  LEA R2, P5, R20, R42, 0x2 ;  /* 0x0000002a14027211 */ /* 0x000fc600078a10ff */
[----:B------:R4:W-:Y:S01]  /*126d0*/  @P2 STG.E desc[UR14][R6.64], R33 ;  /* 0x0000002106002986 */ /* 0x0009e2000c10190e */
[C---:B------:R-:W-:Y:S01]  /*126e0*/  ISETP.LT.AND P2, PT, R16.reuse, R55, !P0 ;  /* 0x000000371000720c */ /* 0x040fe20004741270 */
[----:B-1----:R-:W-:Y:S01]  /*126f0*/  IMAD R13, R16, R24, RZ ;  /* 0x00000018100d7224 */ /* 0x002fe200078e02ff */
[-C--:B------:R-:W-:Y:S02]  /*12700*/  LEA R8, P6, R41, R42.reuse, 0x2 ;  /* 0x0000002a29087211 */ /* 0x080fe400078c10ff */
[-C--:B------:R-:W-:Y:S02]  /*12710*/  LEA.HI.X.SX32 R3, R20, R43.reuse, 0x2, P5 ;  /* 0x0000002b14037211 */ /* 0x080fe400028f16ff */
[----:B---3--:R-:W-:Y:S01]  /*12720*/  LEA R4, P5, R13, R42, 0x2 ;  /* 0x0000002a0d047211 */ /* 0x008fe200078a10ff */
[----:B------:R-:W-:Y:S01]  /*12730*/  VIADD R12, R0, 0x98 ;  /* 0x00000098000c7836 */ /* 0x000fe20000000000 */
[-C--:B------:R-:W-:Y:S01]  /*12740*/  LEA.HI.X.SX32 R9, R41, R43.reuse, 0x2, P6 ;  /* 0x0000002b29097211 */ /* 0x080fe200030f16ff */
[----:B------:R-:W-:Y:S01]  /*12750*/  IMAD R41, R24, 0x10, R41 ;  /* 0x0000001018297824 */ /* 0x000fe200078e0229 */
[----:B------:R-:W-:Y:S01]  /*12760*/  LEA.HI.X.SX32 R5, R13, R43, 0x2, P5 ;  /* 0x0000002b0d057211 */ /* 0x000fe200028f16ff */
[----:B------:R1:W-:Y:S01]  /*12770*/  @P3 STG.E desc[UR14][R2.64], R37 ;  /* 0x0000002502003986 */ /* 0x0003e2000c10190e */
[-C--:B------:R-:W-:Y:S01]  /*12780*/  ISETP.LT.AND P3, PT, R58, R55.reuse, !P0 ;  /* 0x000000373a00720c */ /* 0x080fe20004761270 */
[C---:B------:R-:W-:Y:S01]  /*12790*/  IMAD R13, R12.reuse, R24, RZ ;  /* 0x000000180c0d7224 */ /* 0x040fe200078e02ff */
[----:B------:R-:W-:Y:S01]  /*127a0*/  ISETP.LT.AND P5, PT, R12, R55, !P0 ;  /* 0x000000370c00720c */ /* 0x000fe200047a1270 */
[----:B------:R3:W-:Y:S01]  /*127b0*/  @P4 STG.E desc[UR14][R8.64], R10 ;  /* 0x0000000a08004986 */ /* 0x0007e2000c10190e */
[----:B------:R-:W-:-:S03]  /*127c0*/  VIADD R12, R0, 0xa8 ;  /* 0x000000a8000c7836 */ /* 0x000fc60000000000 */
[----:B------:R3:W-:Y:S01]  /*127d0*/  @P2 STG.E desc[UR14][R4.64], R14 ;  /* 0x0000000e04002986 */ /* 0x0007e2000c10190e */
[-C--:B----4-:R-:W-:Y:S01]  /*127e0*/  LEA R6, P2, R41, R42.reuse, 0x2 ;  /* 0x0000002a29067211 */ /* 0x090fe200078410ff */
[----:B------:R-:W-:Y:S01]  /*127f0*/  IMAD R16, R24, 0x10, R41 ;  /* 0x0000001018107824 */ /* 0x000fe200078e0229 */
[----:B------:R-:W-:Y:S02]  /*12800*/  ISETP.LT.AND P1, PT, R50, R55, !P0 ;  /* 0x000000373200720c */ /* 0x000fe40004721270 */
[----:B-1----:R-:W-:Y:S02]  /*12810*/  LEA R2, P4, R13, R42, 0x2 ;  /* 0x0000002a0d027211 */ /* 0x002fe400078810ff */
[----:B------:R-:W-:Y:S02]  /*12820*/  LEA.HI.X.SX32 R7, R41, R43, 0x2, P2 ;  /* 0x0000002b29077211 */ /* 0x000fe400010f16ff */
[C---:B------:R-:W-:Y:S01]  /*12830*/  ISETP.LT.AND P2, PT, R12.reuse, R55, !P0 ;  /* 0x000000370c00720c */ /* 0x040fe20004741270 */
[----:B------:R-:W-:Y:S01]  /*12840*/  IMAD R12, R12, R24, RZ ;  /* 0x000000180c0c7224 */ /* 0x000fe200078e02ff */
[----:B---3--:R-:W-:-:S02]  /*12850*/  LEA R8, P6, R16, R42, 0x2 ;  /* 0x0000002a10087211 */ /* 0x008fc400078c10ff */
[-C--:B------:R-:W-:Y:S01]  /*12860*/  LEA.HI.X.SX32 R3, R13, R43.reuse, 0x2, P4 ;  /* 0x0000002b0d037211 */ /* 0x080fe200020f16ff */
[----:B------:R1:W-:Y:S01]  /*12870*/  @P3 STG.E desc[UR14][R6.64], R18 ;  /* 0x0000001206003986 */ /* 0x0003e2000c10190e */
[-C--:B------:R-:W-:Y:S02]  /*12880*/  LEA R4, P4, R12, R42.reuse, 0x2 ;  /* 0x0000002a0c047211 */ /* 0x080fe400078810ff */
[----:B------:R-:W-:Y:S01]  /*12890*/  LEA.HI.X.SX32 R9, R16, R43, 0x2, P6 ;  /* 0x0000002b10097211 */ /* 0x000fe200030f16ff */
[----:B------:R3:W-:Y:S01]  /*128a0*/  @P5 STG.E desc[UR14][R2.64], R22 ;  /* 0x0000001602005986 */ /* 0x0007e2000c10190e */
[----:B------:R-:W-:Y:S01]  /*128b0*/  IMAD R16, R24, 0x10, R16 ;  /* 0x0000001018107824 */ /* 0x000fe200078e0210 */
[----:B------:R-:W-:Y:S02]  /*128c0*/  ISETP.LT.AND P5, PT, R59, R55, !P0 ;  /* 0x000000373b00720c */ /* 0x000fe400047a1270 */
[----:B------:R-:W-:Y:S01]  /*128d0*/  LEA.HI.X.SX32 R5, R12, R43, 0x2, P4 ;  /* 0x0000002b0c057211 */ /* 0x000fe200020f16ff */
[C---:B------:R-:W-:Y:S01]  /*128e0*/  VIADD R12, R0.reuse, 0xb8 ;  /* 0x000000b8000c7836 */ /* 0x040fe20000000000 */
[----:B------:R4:W-:Y:S01]  /*128f0*/  @P1 STG.E desc[UR14][R8.64], R26 ;  /* 0x0000001a08001986 */ /* 0x0009e2000c10190e */
[----:B------:R-:W-:Y:S01]  /*12900*/  VIADD R10, R0, 0xc8 ;  /* 0x000000c8000a7836 */ /* 0x000fe20000000000 */
[----:B-1----:R-:W-:-:S02]  /*12910*/  LEA R6, P1, R16, R42, 0x2 ;  /* 0x0000002a10067211 */ /* 0x002fc400078210ff */
[C---:B------:R-:W-:Y:S01]  /*12920*/  ISETP.LT.AND P4, PT, R12.reuse, R55, !P0 ;  /* 0x000000370c00720c */ /* 0x040fe20004781270 */
[----:B------:R1:W-:Y:S01]  /*12930*/  @P2 STG.E desc[UR14][R4.64], R30 ;  /* 0x0000001e04002986 */ /* 0x0003e2000c10190e */
[-C--:B------:R-:W-:Y:S01]  /*12940*/  IMAD R12, R12, R24.reuse, RZ ;  /* 0x000000180c0c7224 */ /* 0x080fe200078e02ff */
[----:B------:R-:W-:Y:S01]  /*12950*/  LEA.HI.X.SX32 R7, R16, R43, 0x2, P1 ;  /* 0x0000002b10077211 */ /* 0x000fe200008f16ff */
[----:B------:R-:W-:Y:S01]  /*12960*/  IMAD R16, R24, 0x10, R16 ;  /* 0x0000001018107824 */ /* 0x000fe200078e0210 */
[CC--:B------:R-:W-:Y:S01]  /*12970*/  ISETP.LT.AND P2, PT, R10.reuse, R55.reuse, !P0 ;  /* 0x000000370a00720c */ /* 0x0c0fe20004741270 */
[----:B------:R-:W-:Y:S01]  /*12980*/  IMAD R10, R10, R24, RZ ;  /* 0x000000180a0a7224 */ /* 0x000fe200078e02ff */
[----:B------:R-:W-:Y:S01]  /*12990*/  ISETP.LT.AND P3, PT, R60, R55, !P0 ;  /* 0x000000373c00720c */ /* 0x000fe20004761270 */
[----:B------:R1:W-:Y:S01]  /*129a0*/  @P5 STG.E desc[UR14][R6.64], R34 ;  /* 0x0000002206005986 */ /* 0x0003e2000c10190e */
[-C--:B---3--:R-:W-:Y:S02]  /*129b0*/  LEA R2, P1, R12, R42.reuse, 0x2 ;  /* 0x0000002a0c027211 */ /* 0x088fe400078210ff */
[----:B----4-:R-:W-:-:S02]  /*129c0*/  LEA R8, P6, R10, R42, 0x2 ;  /* 0x0000002a0a087211 */ /* 0x010fc400078c10ff */
[----:B-1----:R-:W-:Y:S02]  /*129d0*/  LEA R4, P5, R16, R42, 0x2 ;  /* 0x0000002a10047211 */ /* 0x002fe400078a10ff */
[-C--:B------:R-:W-:Y:S02]  /*129e0*/  LEA.HI.X.SX32 R3, R12, R43.reuse, 0x2, P1 ;  /* 0x0000002b0c037211 */ /* 0x080fe400008f16ff */
[-C--:B------:R-:W-:Y:S01]  /*129f0*/  LEA.HI.X.SX32 R5, R16, R43.reuse, 0x2, P5 ;  /* 0x0000002b10057211 */ /* 0x080fe200028f16ff */
[----:B------:R-:W-:Y:S01]  /*12a00*/  IMAD R16, R24, 0x10, R16 ;  /* 0x0000001018107824 */ /* 0x000fe200078e0210 */
[----:B------:R-:W-:Y:S01]  /*12a10*/  LEA.HI.X.SX32 R9, R10, R43, 0x2, P6 ;  /* 0x0000002b0a097211 */ /* 0x000fe200030f16ff */
[C---:B------:R-:W-:Y:S01]  /*12a20*/  VIADD R6, R0.reuse, 0xd8 ;  /* 0x000000d800067836 */ /* 0x040fe20000000000 */
[----:B------:R1:W-:Y:S01]  /*12a30*/  @P4 STG.E desc[UR14][R2.64], R38 ;  /* 0x0000002602004986 */ /* 0x0003e2000c10190e */
[----:B------:R-:W-:Y:S02]  /*12a40*/  VIADD R12, R0, 0xe8 ;  /* 0x000000e8000c7836 */ /* 0x000fe40000000000 */
[----:B------:R-:W-:Y:S01]  /*12a50*/  IMAD R7, R6, R24, RZ ;  /* 0x0000001806077224 */ /* 0x000fe200078e02ff */
[----:B------:R3:W-:Y:S01]  /*12a60*/  @P3 STG.E desc[UR14][R4.64], R11 ;  /* 0x0000000b04003986 */ /* 0x0007e2000c10190e */
[----:B------:R-:W-:-:S02]  /*12a70*/  IMAD R13, R24, 0x10, R16 ;  /* 0x00000010180d7824 */ /* 0x000fc400078e0210 */
[----:B------:R-:W-:Y:S01]  /*12a80*/  IMAD R14, R12, R24, RZ ;  /* 0x000000180c0e7224 */ /* 0x000fe200078e02ff */
[----:B------:R4:W-:Y:S01]  /*12a90*/  @P2 STG.E desc[UR14][R8.64], R15 ;  /* 0x0000000f08002986 */ /* 0x0009e2000c10190e */
[----:B------:R-:W-:Y:S02]  /*12aa0*/  ISETP.LT.AND P4, PT, R6, R55, !P0 ;  /* 0x000000370600720c */ /* 0x000fe40004781270 */
[CC--:B-1----:R-:W-:Y:S02]  /*12ab0*/  LEA R2, P2, R16.reuse, R42.reuse, 0x2 ;  /* 0x0000002a10027211 */ /* 0x0c2fe400078410ff */
[-C--:B------:R-:W-:Y:S02]  /*12ac0*/  LEA R6, P3, R13, R42.reuse, 0x2 ;  /* 0x0000002a0d067211 */ /* 0x080fe400078610ff */
[----:B---3--:R-:W-:Y:S02]  /*12ad0*/  LEA R4, P6, R7, R42, 0x2 ;  /* 0x0000002a07047211 */ /* 0x008fe400078c10ff */
[----:B------:R-:W-:-:S02]  /*12ae0*/  LEA.HI.X.SX32 R3, R16, R43, 0x2, P2 ;  /* 0x0000002b10037211 */ /* 0x000fc400010f16ff */
[----:B----4-:R-:W-:Y:S01]  /*12af0*/  LEA R8, P2, R14, R42, 0x2 ;  /* 0x0000002a0e087211 */ /* 0x010fe200078410ff */
[----:B------:R-:W-:Y:S01]  /*12b00*/  VIADD R0, R0, 0xf8 ;  /* 0x000000f800007836 */ /* 0x000fe20000000000 */
[----:B------:R-:W-:Y:S02]  /*12b10*/  ISETP.LT.AND P5, PT, R61, R55, !P0 ;  /* 0x000000373d00720c */ /* 0x000fe400047a1270 */
[-C--:B------:R-:W-:Y:S02]  /*12b20*/  LEA.HI.X.SX32 R5, R7, R43.reuse, 0x2, P6 ;  /* 0x0000002b07057211 */ /* 0x080fe400030f16ff */
[----:B------:R-:W-:Y:S01]  /*12b30*/  LEA.HI.X.SX32 R7, R13, R43, 0x2, P3 ;  /* 0x0000002b0d077211 */ /* 0x000fe200018f16ff */
[----:B------:R-:W-:Y:S01]  /*12b40*/  IMAD R11, R24, 0x10, R13 ;  /* 0x00000010180b7824 */ /* 0x000fe200078e020d */
[----:B------:R-:W-:Y:S02]  /*12b50*/  ISETP.LT.AND P3, PT, R56, R55, !P0 ;  /* 0x000000373800720c */ /* 0x000fe40004761270 */
[----:B------:R-:W-:-:S02]  /*12b60*/  LEA.HI.X.SX32 R9, R14, R43, 0x2, P2 ;  /* 0x0000002b0e097211 */ /* 0x000fc400010f16ff */
[----:B------:R-:W-:Y:S02]  /*12b70*/  ISETP.LT.AND P2, PT, R12, R55, !P0 ;  /* 0x000000370c00720c */ /* 0x000fe40004741270 */
[C---:B------:R-:W-:Y:S01]  /*12b80*/  LEA R10, P6, R11.reuse, R42, 0x2 ;  /* 0x0000002a0b0a7211 */ /* 0x040fe200078c10ff */
[----:B------:R-:W-:Y:S01]  /*12b90*/  IMAD R17, R0, R24, RZ ;  /* 0x0000001800117224 */ /* 0x000fe200078e02ff */
[----:B------:R1:W-:Y:S02]  /*12ba0*/  @P5 STG.E desc[UR14][R2.64], R19 ;  /* 0x0000001302005986 */ /* 0x0003e4000c10190e */
[----:B------:R-:W-:Y:S02]  /*12bb0*/  LEA.HI.X.SX32 R11, R11, R43, 0x2, P6 ;  /* 0x0000002b0b0b7211 */ /* 0x000fe400030f16ff */
[----:B------:R1:W-:Y:S01]  /*12bc0*/  @P4 STG.E desc[UR14][R4.64], R23 ;  /* 0x0000001704004986 */ /* 0x0003e2000c10190e */
[----:B------:R-:W-:-:S03]  /*12bd0*/  LEA R42, P6, R17, R42, 0x2 ;  /* 0x0000002a112a7211 */ /* 0x000fc600078c10ff */
[----:B------:R1:W-:Y:S04]  /*12be0*/  @P3 STG.E desc[UR14][R6.64], R27 ;  /* 0x0000001b06003986 */ /* 0x0003e8000c10190e */
[----:B------:R1:W-:Y:S01]  /*12bf0*/  @P2 STG.E desc[UR14][R8.64], R31 ;  /* 0x0000001f08002986 */ /* 0x0003e2000c10190e */
[----:B------:R-:W-:Y:S02]  /*12c00*/  LEA.HI.X.SX32 R43, R17, R43, 0x2, P6 ;  /* 0x0000002b112b7211 */ /* 0x000fe400030f16ff */
[-C--:B--2---:R-:W-:Y:S02]  /*12c10*/  ISETP.LT.AND P1, PT, R54, R55.reuse, !P0 ;  /* 0x000000373600720c */ /* 0x084fe40004721270 */
[----:B------:R-:W-:-:S11]  /*12c20*/  ISETP.LT.AND P0, PT, R0, R55, !P0 ;  /* 0x000000370000720c */ /* 0x000fd60004701270 */
[----:B------:R1:W-:Y:S02]  /*12c30*/  @P1 STG.E desc[UR14][R10.64], R35 ;  /* 0x000000230a001986 */ /* 0x0003e4000c10190e */
[----:B------:R-:W-:Y:S05]  /*12c40*/  @!P0 EXIT ;  /* 0x000000000000894d */ /* 0x000fea0003800000 */
[----:B------:R-:W-:Y:S01]  /*12c50*/  STG.E desc[UR14][R42.64], R39 ;  /* 0x000000272a007986 */ /* 0x000fe2000c10190e */
[----:B------:R-:W-:Y:S05]  /*12c60*/  EXIT ;  /* 0x000000000000794d */ /* 0x000fea0003800000 */
.L_x_2:
[----:B------:R-:W-:-:S00]  /*12c70*/  BRA `(.L_x_2) ;  /* 0xfffffffc00fc7947 */ /* 0x000fc0000383ffff */
[----:B------:R-:W-:-:S00]  /*12c80*/  NOP ;  /* 0x0000000000007918 */ /* 0x000fc00000000000 */
[----:B------:R-:W-:-:S00]  /*12c90*/  NOP ;  /* 0x0000000000007918 */ /* 0x000fc00000000000 */
[----:B------:R-:W-:-:S00]  /*12ca0*/  NOP ;  /* 0x0000000000007918 */ /* 0x000fc00000000000 */
[----:B------:R-:W-:-:S00]  /*12cb0*/  NOP ;  /* 0x0000000000007918 */ /* 0x000fc00000000000 */
[----:B------:R-:W-:-:S00]  /*12cc0*/  NOP ;  /* 0x0000000000007918 */ /* 0x000fc00000000000 */
[----:B------:R-:W-:-:S00]  /*12cd0*/  NOP ;  /* 0x0000000000007918 */ /* 0x000fc00000000000 */
[----:B------:R-:W-:-:S00]  /*12ce0*/  NOP ;  /* 0x0000000000007918 */ /* 0x000fc00000000000 */
[----:B------:R-:W-:-:S00]  /*12cf0*/  NOP ;  /* 0x0000000000007918 */ /* 0x000fc00000000000 */
.L_x_3:


//--------------------- .nv.shared.matmul_kernel  --------------------------
	.section	.nv.shared.matmul_kernel,"aw",@nobits
	.sectionflags	@""
	.align	16
	.zero		1024


//--------------------- .nv.shared.reserved.0     --------------------------
	.section	.nv.shared.reserved.0,"aw",@nobits
	.weak		__nv_reservedSMEM_offset_0_alias
	.size		__nv_reservedSMEM_offset_0_alias, 0, 64
	.other		__nv_reservedSMEM_offset_0_alias,@"STO_CUDA_RESERVED_SHARED STV_DEFAULT"
__nv_reservedSMEM_offset_0_alias:
	.zero		0
	.zero		64


//--------------------- .nv.constant0.matmul_kernel --------------------------
	.section	.nv.constant0.matmul_kernel,"a",@progbits
	.sectionflags	@""
	.align	4
.nv.constant0.matmul_kernel:
	.zero		976


//--------------------- SYMBOLS --------------------------

	.type		.nv.reservedSmem.offset0,@object
	.size		.nv.reservedSmem.offset0,0x4
	.type		.nv.reservedSmem.cap,@object
	.size		.nv.reservedSmem.cap,0x4
